	.target	sm_90a

	.elftype	@"ET_EXEC"


//--------------------- .note.nv.tkinfo           --------------------------
	.section	.note.nv.tkinfo,"",@"SHT_NOTE"
	.sectionflags	@"SHF_NOTE_NV_TKINFO"
	.tkinfo
        /*0018*/ 	.word	0x00000002
        /*0030*/ 	.string	""
        /*0030*/ 	.string	"ptxas"
        /*0030*/ 	.string	"Cuda compilation tools, release 13.0, V13.0.88"
        /*0030*/ 	.string	"Build cuda_13.0.r13.0/compiler.36424714_0"
        /*0030*/ 	.string	"-arch sm_90a -m 64 "



//--------------------- .note.nv.cuinfo           --------------------------
	.section	.note.nv.cuinfo,"",@"SHT_NOTE"
	.sectionflags	@"SHF_NOTE_NV_CUINFO"
        /*0018*/ 	.short	0x0002
        /*001a*/ 	.short	0x005a
        /*001c*/ 	.short	0x0082
	.zero		2


//--------------------- .nv.info                  --------------------------
	.section	.nv.info,"",@"SHT_CUDA_INFO"
	.align	4


	//----- nvinfo : EIATTR_REGCOUNT
	.align		4
        /*0000*/ 	.byte	0x04, 0x2f
        /*0002*/ 	.short	(.L_12 - .L_11)
	.align		4
.L_11:
        /*0004*/ 	.word	index@(_ZN7cutlass13device_kernelIN5flash22FlashAttnBwdPreprocessIN4cute5tupleIJNS3_1CILi64EEENS5_ILi96EEEEEENS_6half_tEfNS_4arch4Sm80ELb1ELb1EEEEEvNT_6ParamsE)
        /*0008*/ 	.word	0x00000030


	//----- nvinfo : EIATTR_FRAME_SIZE
	.align		4
.L_12:
        /*000c*/ 	.byte	0x04, 0x11
        /*000e*/ 	.short	(.L_14 - .L_13)
	.align		4
.L_13:
        /*0010*/ 	.word	index@(_ZN7cutlass13device_kernelIN5flash22FlashAttnBwdPreprocessIN4cute5tupleIJNS3_1CILi64EEENS5_ILi96EEEEEENS_6half_tEfNS_4arch4Sm80ELb1ELb1EEEEEvNT_6ParamsE)
        /*0014*/ 	.word	0x00000000


	//----- nvinfo : EIATTR_REGCOUNT
	.align		4
.L_14:
        /*0018*/ 	.byte	0x04, 0x2f
        /*001a*/ 	.short	(.L_16 - .L_15)
	.align		4
.L_15:
        /*001c*/ 	.word	index@(_ZN7cutlass13device_kernelIN5flash19enable_sm80_to_sm89INS1_16FlashAttnBwdSm80INS1_25CollectiveMainloopBwdSm80ILi2ELi2EN4cute5tupleIJNS5_1CILi64EEENS7_ILi128EEENS7_ILi96EEEEEENS_6half_tEfNS_4arch4Sm80ELb1ELb0ELb1ELb1ELb1ELb0ELb0ELb0ELi2ELi2ELi4ELi2ELb0EEENS1_24CollectiveEpilogueBwdGQAISB_fSE_Li256ELb1ELb1EEENS1_25SingleTileBwdLPTSchedulerILb1ELi128ELb1EEEEEEEEEvNT_6ParamsE)
        /*0020*/ 	.word	0x00000004


	//----- nvinfo : EIATTR_FRAME_SIZE
	.align		4
.L_16:
        /*0024*/ 	.byte	0x04, 0x11
        /*0026*/ 	.short	(.L_18 - .L_17)
	.align		4
.L_17:
        /*0028*/ 	.word	index@(_ZN7cutlass13device_kernelIN5flash19enable_sm80_to_sm89INS1_16FlashAttnBwdSm80INS1_25CollectiveMainloopBwdSm80ILi2ELi2EN4cute5tupleIJNS5_1CILi64EEENS7_ILi128EEENS7_ILi96EEEEEENS_6half_tEfNS_4arch4Sm80ELb1ELb0ELb1ELb1ELb1ELb0ELb0ELb0ELi2ELi2ELi4ELi2ELb0EEENS1_24CollectiveEpilogueBwdGQAISB_fSE_Li256ELb1ELb1EEENS1_25SingleTileBwdLPTSchedulerILb1ELi128ELb1EEEEEEEEEvNT_6ParamsE)
        /*002c*/ 	.word	0x00000000


	//----- nvinfo : EIATTR_REGCOUNT
	.align		4
.L_18:
        /*0030*/ 	.byte	0x04, 0x2f
        /*0032*/ 	.short	(.L_20 - .L_19)
	.align		4
.L_19:
        /*0034*/ 	.word	index@(_ZN7cutlass13device_kernelIN5flash32FlashAttnBwdPostprocessConvertdQIN4cute5tupleIJNS3_1CILi64EEENS5_ILi96EEEEEENS_6half_tEfNS_4arch4Sm80ELi256ENS3_8TiledMMAINS3_8MMA_AtomIJNS3_28SM80_16x8x16_F32F16F16F32_TNEEEENS3_6LayoutINS4_IJNS5_ILi2EEENS5_ILi4EEENS5_ILi1EEEEEENS4_IJSJ_SH_NS5_ILi0EEEEEEEENS4_IJNS5_ILi32EEESO_NS5_ILi16EEEEEEEELb0EEEEEvNT_6ParamsE)
        /*0038*/ 	.word	0x0000002c


	//----- nvinfo : EIATTR_FRAME_SIZE
	.align		4
.L_20:
        /*003c*/ 	.byte	0x04, 0x11
        /*003e*/ 	.short	(.L_22 - .L_21)
	.align		4
.L_21:
        /*0040*/ 	.word	index@(_ZN7cutlass13device_kernelIN5flash32FlashAttnBwdPostprocessConvertdQIN4cute5tupleIJNS3_1CILi64EEENS5_ILi96EEEEEENS_6half_tEfNS_4arch4Sm80ELi256ENS3_8TiledMMAINS3_8MMA_AtomIJNS3_28SM80_16x8x16_F32F16F16F32_TNEEEENS3_6LayoutINS4_IJNS5_ILi2EEENS5_ILi4EEENS5_ILi1EEEEEENS4_IJSJ_SH_NS5_ILi0EEEEEEEENS4_IJNS5_ILi32EEESO_NS5_ILi16EEEEEEEELb0EEEEEvNT_6ParamsE)
        /*0044*/ 	.word	0x00000000


	//----- nvinfo : EIATTR_REGCOUNT
	.align		4
.L_22:
        /*0048*/ 	.byte	0x04, 0x2f
        /*004a*/ 	.short	(.L_24 - .L_23)
	.align		4
.L_23:
        /*004c*/ 	.word	index@(_ZN7cutlass13device_kernelIN5flash32FlashAttnBwdPostprocessConvertdQIN4cute5tupleIJNS3_1CILi128EEENS5_ILi96EEEEEENS_6half_tEfNS_4arch4Sm80ELi256ENS3_8TiledMMAINS3_8MMA_AtomIJNS3_28SM80_16x8x16_F32F16F16F32_TNEEEENS3_6LayoutINS4_IJNS5_ILi4EEENS5_ILi2EEENS5_ILi1EEEEEENS4_IJSJ_SH_NS5_ILi0EEEEEEEENS4_IJNS5_ILi64EEENS5_ILi32EEENS5_ILi16EEEEEEEELb0EEEEEvNT_6ParamsE)
        /*0050*/ 	.word	0x00000044


	//----- nvinfo : EIATTR_FRAME_SIZE
	.align		4
.L_24:
        /*0054*/ 	.byte	0x04, 0x11
        /*0056*/ 	.short	(.L_26 - .L_25)
	.align		4
.L_25:
        /*0058*/ 	.word	index@(_ZN7cutlass13device_kernelIN5flash32FlashAttnBwdPostprocessConvertdQIN4cute5tupleIJNS3_1CILi128EEENS5_ILi96EEEEEENS_6half_tEfNS_4arch4Sm80ELi256ENS3_8TiledMMAINS3_8MMA_AtomIJNS3_28SM80_16x8x16_F32F16F16F32_TNEEEENS3_6LayoutINS4_IJNS5_ILi4EEENS5_ILi2EEENS5_ILi1EEEEEENS4_IJSJ_SH_NS5_ILi0EEEEEEEENS4_IJNS5_ILi64EEENS5_ILi32EEENS5_ILi16EEEEEEEELb0EEEEEvNT_6ParamsE)
        /*005c*/ 	.word	0x00000000


	//----- nvinfo : EIATTR_REGCOUNT
	.align		4
.L_26:
        /*0060*/ 	.byte	0x04, 0x2f
        /*0062*/ 	.short	(.L_28 - .L_27)
	.align		4
.L_27:
        /*0064*/ 	.word	index@(_ZN7cutlass13device_kernelIN5flash19enable_sm80_to_sm89INS1_16FlashAttnBwdSm80INS1_25CollectiveMainloopBwdSm80ILi2ELi2EN4cute5tupleIJNS5_1CILi64EEENS7_ILi128EEENS7_ILi96EEEEEENS_6half_tEfNS_4arch4Sm80ELb1ELb0ELb1ELb1ELb0ELb0ELb0ELb0ELi2ELi2ELi4ELi2ELb0EEENS1_24CollectiveEpilogueBwdGQAISB_fSE_Li256ELb1ELb0EEENS1_25SingleTileBwdLPTSchedulerILb1ELi128ELb0EEEEEEEEEvNT_6ParamsE)
        /*0068*/ 	.word	0x00000004


	//----- nvinfo : EIATTR_FRAME_SIZE
	.align		4
.L_28:
        /*006c*/ 	.byte	0x04, 0x11
        /*006e*/ 	.short	(.L_30 - .L_29)
	.align		4
.L_29:
        /*0070*/ 	.word	index@(_ZN7cutlass13device_kernelIN5flash19enable_sm80_to_sm89INS1_16FlashAttnBwdSm80INS1_25CollectiveMainloopBwdSm80ILi2ELi2EN4cute5tupleIJNS5_1CILi64EEENS7_ILi128EEENS7_ILi96EEEEEENS_6half_tEfNS_4arch4Sm80ELb1ELb0ELb1ELb1ELb0ELb0ELb0ELb0ELi2ELi2ELi4ELi2ELb0EEENS1_24CollectiveEpilogueBwdGQAISB_fSE_Li256ELb1ELb0EEENS1_25SingleTileBwdLPTSchedulerILb1ELi128ELb0EEEEEEEEEvNT_6ParamsE)
        /*0074*/ 	.word	0x00000000


	//----- nvinfo : EIATTR_REGCOUNT
	.align		4
.L_30:
        /*0078*/ 	.byte	0x04, 0x2f
        /*007a*/ 	.short	(.L_32 - .L_31)
	.align		4
.L_31:
        /*007c*/ 	.word	index@(_ZN7cutlass13device_kernelIN5flash19enable_sm80_to_sm89INS1_16FlashAttnBwdSm80INS1_25CollectiveMainloopBwdSm80ILi2ELi2EN4cute5tupleIJNS5_1CILi64EEENS7_ILi128EEENS7_ILi96EEEEEENS_6half_tEfNS_4arch4Sm80ELb1ELb0ELb1ELb1ELb1ELb0ELb0ELb0ELi2ELi2ELi4ELi2ELb0EEENS1_21CollectiveEpilogueBwdISB_SC_SE_Li256ELb1ELb0ELi2EEENS1_25SingleTileBwdLPTSchedulerILb1ELi128ELb1EEEEEEEEEvNT_6ParamsE)
        /*0080*/ 	.word	0x00000004


	//----- nvinfo : EIATTR_FRAME_SIZE
	.align		4
.L_32:
        /*0084*/ 	.byte	0x04, 0x11
        /*0086*/ 	.short	(.L_34 - .L_33)
	.align		4
.L_33:
        /*0088*/ 	.word	index@(_ZN7cutlass13device_kernelIN5flash19enable_sm80_to_sm89INS1_16FlashAttnBwdSm80INS1_25CollectiveMainloopBwdSm80ILi2ELi2EN4cute5tupleIJNS5_1CILi64EEENS7_ILi128EEENS7_ILi96EEEEEENS_6half_tEfNS_4arch4Sm80ELb1ELb0ELb1ELb1ELb1ELb0ELb0ELb0ELi2ELi2ELi4ELi2ELb0EEENS1_21CollectiveEpilogueBwdISB_SC_SE_Li256ELb1ELb0ELi2EEENS1_25SingleTileBwdLPTSchedulerILb1ELi128ELb1EEEEEEEEEvNT_6ParamsE)
        /*008c*/ 	.word	0x00000000


	//----- nvinfo : EIATTR_REGCOUNT
	.align		4
.L_34:
        /*0090*/ 	.byte	0x04, 0x2f
        /*0092*/ 	.short	(.L_36 - .L_35)
	.align		4
.L_35:
        /*0094*/ 	.word	index@(_ZN7cutlass13device_kernelIN5flash19enable_sm80_to_sm89INS1_16FlashAttnBwdSm80INS1_25CollectiveMainloopBwdSm80ILi2ELi2EN4cute5tupleIJNS5_1CILi64EEENS7_ILi128EEENS7_ILi96EEEEEENS_6half_tEfNS_4arch4Sm80ELb1ELb0ELb1ELb1ELb0ELb0ELb0ELb0ELi2ELi2ELi4ELi2ELb0EEENS1_21CollectiveEpilogueBwdISB_SC_SE_Li256ELb1ELb0ELi2EEENS1_25SingleTileBwdLPTSchedulerILb1ELi128ELb0EEEEEEEEEvNT_6ParamsE)
        /*0098*/ 	.word	0x00000004


	//----- nvinfo : EIATTR_FRAME_SIZE
	.align		4
.L_36:
        /*009c*/ 	.byte	0x04, 0x11
        /*009e*/ 	.short	(.L_38 - .L_37)
	.align		4
.L_37:
        /*00a0*/ 	.word	index@(_ZN7cutlass13device_kernelIN5flash19enable_sm80_to_sm89INS1_16FlashAttnBwdSm80INS1_25CollectiveMainloopBwdSm80ILi2ELi2EN4cute5tupleIJNS5_1CILi64EEENS7_ILi128EEENS7_ILi96EEEEEENS_6half_tEfNS_4arch4Sm80ELb1ELb0ELb1ELb1ELb0ELb0ELb0ELb0ELi2ELi2ELi4ELi2ELb0EEENS1_21CollectiveEpilogueBwdISB_SC_SE_Li256ELb1ELb0ELi2EEENS1_25SingleTileBwdLPTSchedulerILb1ELi128ELb0EEEEEEEEEvNT_6ParamsE)
        /*00a4*/ 	.word	0x00000000


	//----- nvinfo : EIATTR_REGCOUNT
	.align		4
.L_38:
        /*00a8*/ 	.byte	0x04, 0x2f
        /*00aa*/ 	.short	(.L_40 - .L_39)
	.align		4
.L_39:
        /*00ac*/ 	.word	index@(_ZN7cutlass13device_kernelIN5flash22FlashAttnBwdPreprocessIN4cute5tupleIJNS3_1CILi64EEENS5_ILi96EEEEEENS_6half_tEfNS_4arch4Sm80ELb1ELb0EEEEEvNT_6ParamsE)
        /*00b0*/ 	.word	0x0000002d


	//----- nvinfo : EIATTR_FRAME_SIZE
	.align		4
.L_40:
        /*00b4*/ 	.byte	0x04, 0x11
        /*00b6*/ 	.short	(.L_42 - .L_41)
	.align		4
.L_41:
        /*00b8*/ 	.word	index@(_ZN7cutlass13device_kernelIN5flash22FlashAttnBwdPreprocessIN4cute5tupleIJNS3_1CILi64EEENS5_ILi96EEEEEENS_6half_tEfNS_4arch4Sm80ELb1ELb0EEEEEvNT_6ParamsE)
        /*00bc*/ 	.word	0x00000000


	//----- nvinfo : EIATTR_REGCOUNT
	.align		4
.L_42:
        /*00c0*/ 	.byte	0x04, 0x2f
        /*00c2*/ 	.short	(.L_44 - .L_43)
	.align		4
.L_43:
        /*00c4*/ 	.word	index@(_ZN7cutlass13device_kernelIN5flash19enable_sm80_to_sm89INS1_16FlashAttnBwdSm80INS1_25CollectiveMainloopBwdSm80ILi2ELi2EN4cute5tupleIJNS5_1CILi64EEENS7_ILi128EEENS7_ILi96EEEEEENS_6half_tEfNS_4arch4Sm80ELb1ELb0ELb1ELb0ELb1ELb0ELb0ELb0ELi2ELi2ELi4ELi2ELb0EEENS1_24CollectiveEpilogueBwdGQAISB_fSE_Li256ELb0ELb1EEENS1_25SingleTileBwdLPTSchedulerILb0ELi128ELb1EEEEEEEEEvNT_6ParamsE)
        /*00c8*/ 	.word	0x00000004


	//----- nvinfo : EIATTR_FRAME_SIZE
	.align		4
.L_44:
        /*00cc*/ 	.byte	0x04, 0x11
        /*00ce*/ 	.short	(.L_46 - .L_45)
	.align		4
.L_45:
        /*00d0*/ 	.word	index@(_ZN7cutlass13device_kernelIN5flash19enable_sm80_to_sm89INS1_16FlashAttnBwdSm80INS1_25CollectiveMainloopBwdSm80ILi2ELi2EN4cute5tupleIJNS5_1CILi64EEENS7_ILi128EEENS7_ILi96EEEEEENS_6half_tEfNS_4arch4Sm80ELb1ELb0ELb1ELb0ELb1ELb0ELb0ELb0ELi2ELi2ELi4ELi2ELb0EEENS1_24CollectiveEpilogueBwdGQAISB_fSE_Li256ELb0ELb1EEENS1_25SingleTileBwdLPTSchedulerILb0ELi128ELb1EEEEEEEEEvNT_6ParamsE)
        /*00d4*/ 	.word	0x00000000


	//----- nvinfo : EIATTR_REGCOUNT
	.align		4
.L_46:
        /*00d8*/ 	.byte	0x04, 0x2f
        /*00da*/ 	.short	(.L_48 - .L_47)
	.align		4
.L_47:
        /*00dc*/ 	.word	index@(_ZN7cutlass13device_kernelIN5flash19enable_sm80_to_sm89INS1_16FlashAttnBwdSm80INS1_25CollectiveMainloopBwdSm80ILi2ELi2EN4cute5tupleIJNS5_1CILi64EEENS7_ILi128EEENS7_ILi96EEEEEENS_6half_tEfNS_4arch4Sm80ELb1ELb0ELb1ELb0ELb0ELb0ELb0ELb0ELi2ELi2ELi4ELi2ELb0EEENS1_24CollectiveEpilogueBwdGQAISB_fSE_Li256ELb0ELb0EEENS1_25SingleTileBwdLPTSchedulerILb0ELi128ELb0EEEEEEEEEvNT_6ParamsE)
        /*00e0*/ 	.word	0x00000004


	//----- nvinfo : EIATTR_FRAME_SIZE
	.align		4
.L_48:
        /*00e4*/ 	.byte	0x04, 0x11
        /*00e6*/ 	.short	(.L_50 - .L_49)
	.align		4
.L_49:
        /*00e8*/ 	.word	index@(_ZN7cutlass13device_kernelIN5flash19enable_sm80_to_sm89INS1_16FlashAttnBwdSm80INS1_25CollectiveMainloopBwdSm80ILi2ELi2EN4cute5tupleIJNS5_1CILi64EEENS7_ILi128EEENS7_ILi96EEEEEENS_6half_tEfNS_4arch4Sm80ELb1ELb0ELb1ELb0ELb0ELb0ELb0ELb0ELi2ELi2ELi4ELi2ELb0EEENS1_24CollectiveEpilogueBwdGQAISB_fSE_Li256ELb0ELb0EEENS1_25SingleTileBwdLPTSchedulerILb0ELi128ELb0EEEEEEEEEvNT_6ParamsE)
        /*00ec*/ 	.word	0x00000000


	//----- nvinfo : EIATTR_REGCOUNT
	.align		4
.L_50:
        /*00f0*/ 	.byte	0x04, 0x2f
        /*00f2*/ 	.short	(.L_52 - .L_51)
	.align		4
.L_51:
        /*00f4*/ 	.word	index@(_ZN7cutlass13device_kernelIN5flash19enable_sm80_to_sm89INS1_16FlashAttnBwdSm80INS1_25CollectiveMainloopBwdSm80ILi2ELi2EN4cute5tupleIJNS5_1CILi64EEENS7_ILi128EEENS7_ILi96EEEEEENS_6half_tEfNS_4arch4Sm80ELb1ELb0ELb1ELb0ELb1ELb0ELb0ELb0ELi2ELi2ELi4ELi2ELb0EEENS1_21CollectiveEpilogueBwdISB_SC_SE_Li256ELb0ELb0ELi2EEENS1_25SingleTileBwdLPTSchedulerILb0ELi128ELb1EEEEEEEEEvNT_6ParamsE)
        /*00f8*/ 	.word	0x00000004


	//----- nvinfo : EIATTR_FRAME_SIZE
	.align		4
.L_52:
        /*00fc*/ 	.byte	0x04, 0x11
        /*00fe*/ 	.short	(.L_54 - .L_53)
	.align		4
.L_53:
        /*0100*/ 	.word	index@(_ZN7cutlass13device_kernelIN5flash19enable_sm80_to_sm89INS1_16FlashAttnBwdSm80INS1_25CollectiveMainloopBwdSm80ILi2ELi2EN4cute5tupleIJNS5_1CILi64EEENS7_ILi128EEENS7_ILi96EEEEEENS_6half_tEfNS_4arch4Sm80ELb1ELb0ELb1ELb0ELb1ELb0ELb0ELb0ELi2ELi2ELi4ELi2ELb0EEENS1_21CollectiveEpilogueBwdISB_SC_SE_Li256ELb0ELb0ELi2EEENS1_25SingleTileBwdLPTSchedulerILb0ELi128ELb1EEEEEEEEEvNT_6ParamsE)
        /*0104*/ 	.word	0x00000000


	//----- nvinfo : EIATTR_REGCOUNT
	.align		4
.L_54:
        /*0108*/ 	.byte	0x04, 0x2f
        /*010a*/ 	.short	(.L_56 - .L_55)
	.align		4
.L_55:
        /*010c*/ 	.word	index@(_ZN7cutlass13device_kernelIN5flash19enable_sm80_to_sm89INS1_16FlashAttnBwdSm80INS1_25CollectiveMainloopBwdSm80ILi2ELi2EN4cute5tupleIJNS5_1CILi64EEENS7_ILi128EEENS7_ILi96EEEEEENS_6half_tEfNS_4arch4Sm80ELb1ELb0ELb1ELb0ELb0ELb0ELb0ELb0ELi2ELi2ELi4ELi2ELb0EEENS1_21CollectiveEpilogueBwdISB_SC_SE_Li256ELb0ELb0ELi2EEENS1_25SingleTileBwdLPTSchedulerILb0ELi128ELb0EEEEEEEEEvNT_6ParamsE)
        /*0110*/ 	.word	0x00000004


	//----- nvinfo : EIATTR_FRAME_SIZE
	.align		4
.L_56:
        /*0114*/ 	.byte	0x04, 0x11
        /*0116*/ 	.short	(.L_58 - .L_57)
	.align		4
.L_57:
        /*0118*/ 	.word	index@(_ZN7cutlass13device_kernelIN5flash19enable_sm80_to_sm89INS1_16FlashAttnBwdSm80INS1_25CollectiveMainloopBwdSm80ILi2ELi2EN4cute5tupleIJNS5_1CILi64EEENS7_ILi128EEENS7_ILi96EEEEEENS_6half_tEfNS_4arch4Sm80ELb1ELb0ELb1ELb0ELb0ELb0ELb0ELb0ELi2ELi2ELi4ELi2ELb0EEENS1_21CollectiveEpilogueBwdISB_SC_SE_Li256ELb0ELb0ELi2EEENS1_25SingleTileBwdLPTSchedulerILb0ELi128ELb0EEEEEEEEEvNT_6ParamsE)
        /*011c*/ 	.word	0x00000000


	//----- nvinfo : EIATTR_REGCOUNT
	.align		4
.L_58:
        /*0120*/ 	.byte	0x04, 0x2f
        /*0122*/ 	.short	(.L_60 - .L_59)
	.align		4
.L_59:
        /*0124*/ 	.word	index@(_ZN7cutlass13device_kernelIN5flash19enable_sm80_to_sm89INS1_16FlashAttnBwdSm80INS1_25CollectiveMainloopBwdSm80ILi2ELi2EN4cute5tupleIJNS5_1CILi64EEENS7_ILi128EEENS7_ILi96EEEEEENS_6half_tEfNS_4arch4Sm80ELb0ELb1ELb1ELb1ELb1ELb0ELb0ELb0ELi2ELi2ELi4ELi2ELb0EEENS1_24CollectiveEpilogueBwdGQAISB_fSE_Li256ELb1ELb1EEENS1_19SingleTileSchedulerILb1ELb0ELb0ELi128EEEEEEEEEvNT_6ParamsE)
        /*0128*/ 	.word	0x00000004


	//----- nvinfo : EIATTR_FRAME_SIZE
	.align		4
.L_60:
        /*012c*/ 	.byte	0x04, 0x11
        /*012e*/ 	.short	(.L_62 - .L_61)
	.align		4
.L_61:
        /*0130*/ 	.word	index@(_ZN7cutlass13device_kernelIN5flash19enable_sm80_to_sm89INS1_16FlashAttnBwdSm80INS1_25CollectiveMainloopBwdSm80ILi2ELi2EN4cute5tupleIJNS5_1CILi64EEENS7_ILi128EEENS7_ILi96EEEEEENS_6half_tEfNS_4arch4Sm80ELb0ELb1ELb1ELb1ELb1ELb0ELb0ELb0ELi2ELi2ELi4ELi2ELb0EEENS1_24CollectiveEpilogueBwdGQAISB_fSE_Li256ELb1ELb1EEENS1_19SingleTileSchedulerILb1ELb0ELb0ELi128EEEEEEEEEvNT_6ParamsE)
        /*0134*/ 	.word	0x00000000


	//----- nvinfo : EIATTR_REGCOUNT
	.align		4
.L_62:
        /*0138*/ 	.byte	0x04, 0x2f
        /*013a*/ 	.short	(.L_64 - .L_63)
	.align		4
.L_63:
        /*013c*/ 	.word	index@(_ZN7cutlass13device_kernelIN5flash19enable_sm80_to_sm89INS1_16FlashAttnBwdSm80INS1_25CollectiveMainloopBwdSm80ILi2ELi2EN4cute5tupleIJNS5_1CILi64EEENS7_ILi128EEENS7_ILi96EEEEEENS_6half_tEfNS_4arch4Sm80ELb0ELb1ELb1ELb1ELb0ELb0ELb0ELb0ELi2ELi2ELi4ELi2ELb0EEENS1_24CollectiveEpilogueBwdGQAISB_fSE_Li256ELb1ELb0EEENS1_19SingleTileSchedulerILb1ELb0ELb0ELi128EEEEEEEEEvNT_6ParamsE)
        /*0140*/ 	.word	0x00000004


	//----- nvinfo : EIATTR_FRAME_SIZE
	.align		4
.L_64:
        /*0144*/ 	.byte	0x04, 0x11
        /*0146*/ 	.short	(.L_66 - .L_65)
	.align		4
.L_65:
        /*0148*/ 	.word	index@(_ZN7cutlass13device_kernelIN5flash19enable_sm80_to_sm89INS1_16FlashAttnBwdSm80INS1_25CollectiveMainloopBwdSm80ILi2ELi2EN4cute5tupleIJNS5_1CILi64EEENS7_ILi128EEENS7_ILi96EEEEEENS_6half_tEfNS_4arch4Sm80ELb0ELb1ELb1ELb1ELb0ELb0ELb0ELb0ELi2ELi2ELi4ELi2ELb0EEENS1_24CollectiveEpilogueBwdGQAISB_fSE_Li256ELb1ELb0EEENS1_19SingleTileSchedulerILb1ELb0ELb0ELi128EEEEEEEEEvNT_6ParamsE)
        /*014c*/ 	.word	0x00000000


	//----- nvinfo : EIATTR_REGCOUNT
	.align		4
.L_66:
        /*0150*/ 	.byte	0x04, 0x2f
        /*0152*/ 	.short	(.L_68 - .L_67)
	.align		4
.L_67:
        /*0154*/ 	.word	index@(_ZN7cutlass13device_kernelIN5flash19enable_sm80_to_sm89INS1_16FlashAttnBwdSm80INS1_25CollectiveMainloopBwdSm80ILi2ELi2EN4cute5tupleIJNS5_1CILi64EEENS7_ILi128EEENS7_ILi96EEEEEENS_6half_tEfNS_4arch4Sm80ELb0ELb1ELb1ELb1ELb1ELb0ELb0ELb0ELi2ELi2ELi4ELi2ELb0EEENS1_21CollectiveEpilogueBwdISB_SC_SE_Li256ELb1ELb0ELi2EEENS1_19SingleTileSchedulerILb1ELb0ELb0ELi128EEEEEEEEEvNT_6ParamsE)
        /*0158*/ 	.word	0x00000004


	//----- nvinfo : EIATTR_FRAME_SIZE
	.align		4
.L_68:
        /*015c*/ 	.byte	0x04, 0x11
        /*015e*/ 	.short	(.L_70 - .L_69)
	.align		4
.L_69:
        /*0160*/ 	.word	index@(_ZN7cutlass13device_kernelIN5flash19enable_sm80_to_sm89INS1_16FlashAttnBwdSm80INS1_25CollectiveMainloopBwdSm80ILi2ELi2EN4cute5tupleIJNS5_1CILi64EEENS7_ILi128EEENS7_ILi96EEEEEENS_6half_tEfNS_4arch4Sm80ELb0ELb1ELb1ELb1ELb1ELb0ELb0ELb0ELi2ELi2ELi4ELi2ELb0EEENS1_21CollectiveEpilogueBwdISB_SC_SE_Li256ELb1ELb0ELi2EEENS1_19SingleTileSchedulerILb1ELb0ELb0ELi128EEEEEEEEEvNT_6ParamsE)
        /*0164*/ 	.word	0x00000000


	//----- nvinfo : EIATTR_REGCOUNT
	.align		4
.L_70:
        /*0168*/ 	.byte	0x04, 0x2f
        /*016a*/ 	.short	(.L_72 - .L_71)
	.align		4
.L_71:
        /*016c*/ 	.word	index@(_ZN7cutlass13device_kernelIN5flash19enable_sm80_to_sm89INS1_16FlashAttnBwdSm80INS1_25CollectiveMainloopBwdSm80ILi2ELi2EN4cute5tupleIJNS5_1CILi64EEENS7_ILi128EEENS7_ILi96EEEEEENS_6half_tEfNS_4arch4Sm80ELb0ELb1ELb1ELb1ELb0ELb0ELb0ELb0ELi2ELi2ELi4ELi2ELb0EEENS1_21CollectiveEpilogueBwdISB_SC_SE_Li256ELb1ELb0ELi2EEENS1_19SingleTileSchedulerILb1ELb0ELb0ELi128EEEEEEEEEvNT_6ParamsE)
        /*0170*/ 	.word	0x00000004


	//----- nvinfo : EIATTR_FRAME_SIZE
	.align		4
.L_72:
        /*0174*/ 	.byte	0x04, 0x11
        /*0176*/ 	.short	(.L_74 - .L_73)
	.align		4
.L_73:
        /*0178*/ 	.word	index@(_ZN7cutlass13device_kernelIN5flash19enable_sm80_to_sm89INS1_16FlashAttnBwdSm80INS1_25CollectiveMainloopBwdSm80ILi2ELi2EN4cute5tupleIJNS5_1CILi64EEENS7_ILi128EEENS7_ILi96EEEEEENS_6half_tEfNS_4arch4Sm80ELb0ELb1ELb1ELb1ELb0ELb0ELb0ELb0ELi2ELi2ELi4ELi2ELb0EEENS1_21CollectiveEpilogueBwdISB_SC_SE_Li256ELb1ELb0ELi2EEENS1_19SingleTileSchedulerILb1ELb0ELb0ELi128EEEEEEEEEvNT_6ParamsE)
        /*017c*/ 	.word	0x00000000


	//----- nvinfo : EIATTR_REGCOUNT
	.align		4
.L_74:
        /*0180*/ 	.byte	0x04, 0x2f
        /*0182*/ 	.short	(.L_76 - .L_75)
	.align		4
.L_75:
        /*0184*/ 	.word	index@(_ZN7cutlass13device_kernelIN5flash19enable_sm80_to_sm89INS1_16FlashAttnBwdSm80INS1_25CollectiveMainloopBwdSm80ILi2ELi2EN4cute5tupleIJNS5_1CILi64EEENS7_ILi128EEENS7_ILi96EEEEEENS_6half_tEfNS_4arch4Sm80ELb0ELb1ELb1ELb0ELb1ELb0ELb0ELb0ELi2ELi2ELi4ELi2ELb0EEENS1_24CollectiveEpilogueBwdGQAISB_fSE_Li256ELb0ELb1EEENS1_19SingleTileSchedulerILb0ELb0ELb0ELi128EEEEEEEEEvNT_6ParamsE)
        /*0188*/ 	.word	0x00000004


	//----- nvinfo : EIATTR_FRAME_SIZE
	.align		4
.L_76:
        /*018c*/ 	.byte	0x04, 0x11
        /*018e*/ 	.short	(.L_78 - .L_77)
	.align		4
.L_77:
        /*0190*/ 	.word	index@(_ZN7cutlass13device_kernelIN5flash19enable_sm80_to_sm89INS1_16FlashAttnBwdSm80INS1_25CollectiveMainloopBwdSm80ILi2ELi2EN4cute5tupleIJNS5_1CILi64EEENS7_ILi128EEENS7_ILi96EEEEEENS_6half_tEfNS_4arch4Sm80ELb0ELb1ELb1ELb0ELb1ELb0ELb0ELb0ELi2ELi2ELi4ELi2ELb0EEENS1_24CollectiveEpilogueBwdGQAISB_fSE_Li256ELb0ELb1EEENS1_19SingleTileSchedulerILb0ELb0ELb0ELi128EEEEEEEEEvNT_6ParamsE)
        /*0194*/ 	.word	0x00000000


	//----- nvinfo : EIATTR_REGCOUNT
	.align		4
.L_78:
        /*0198*/ 	.byte	0x04, 0x2f
        /*019a*/ 	.short	(.L_80 - .L_79)
	.align		4
.L_79:
        /*019c*/ 	.word	index@(_ZN7cutlass13device_kernelIN5flash19enable_sm80_to_sm89INS1_16FlashAttnBwdSm80INS1_25CollectiveMainloopBwdSm80ILi2ELi2EN4cute5tupleIJNS5_1CILi64EEENS7_ILi128EEENS7_ILi96EEEEEENS_6half_tEfNS_4arch4Sm80ELb0ELb1ELb1ELb0ELb0ELb0ELb0ELb0ELi2ELi2ELi4ELi2ELb0EEENS1_24CollectiveEpilogueBwdGQAISB_fSE_Li256ELb0ELb0EEENS1_19SingleTileSchedulerILb0ELb0ELb0ELi128EEEEEEEEEvNT_6ParamsE)
        /*01a0*/ 	.word	0x00000004


	//----- nvinfo : EIATTR_FRAME_SIZE
	.align		4
.L_80:
        /*01a4*/ 	.byte	0x04, 0x11
        /*01a6*/ 	.short	(.L_82 - .L_81)
	.align		4
.L_81:
        /*01a8*/ 	.word	index@(_ZN7cutlass13device_kernelIN5flash19enable_sm80_to_sm89INS1_16FlashAttnBwdSm80INS1_25CollectiveMainloopBwdSm80ILi2ELi2EN4cute5tupleIJNS5_1CILi64EEENS7_ILi128EEENS7_ILi96EEEEEENS_6half_tEfNS_4arch4Sm80ELb0ELb1ELb1ELb0ELb0ELb0ELb0ELb0ELi2ELi2ELi4ELi2ELb0EEENS1_24CollectiveEpilogueBwdGQAISB_fSE_Li256ELb0ELb0EEENS1_19SingleTileSchedulerILb0ELb0ELb0ELi128EEEEEEEEEvNT_6ParamsE)
        /*01ac*/ 	.word	0x00000000


	//----- nvinfo : EIATTR_REGCOUNT
	.align		4
.L_82:
        /*01b0*/ 	.byte	0x04, 0x2f
        /*01b2*/ 	.short	(.L_84 - .L_83)
	.align		4
.L_83:
        /*01b4*/ 	.word	index@(_ZN7cutlass13device_kernelIN5flash19enable_sm80_to_sm89INS1_16FlashAttnBwdSm80INS1_25CollectiveMainloopBwdSm80ILi2ELi2EN4cute5tupleIJNS5_1CILi64EEENS7_ILi128EEENS7_ILi96EEEEEENS_6half_tEfNS_4arch4Sm80ELb0ELb1ELb1ELb0ELb1ELb0ELb0ELb0ELi2ELi2ELi4ELi2ELb0EEENS1_21CollectiveEpilogueBwdISB_SC_SE_Li256ELb0ELb0ELi2EEENS1_19SingleTileSchedulerILb0ELb0ELb0ELi128EEEEEEEEEvNT_6ParamsE)
        /*01b8*/ 	.word	0x00000004


	//----- nvinfo : EIATTR_FRAME_SIZE
	.align		4
.L_84:
        /*01bc*/ 	.byte	0x04, 0x11
        /*01be*/ 	.short	(.L_86 - .L_85)
	.align		4
.L_85:
        /*01c0*/ 	.word	index@(_ZN7cutlass13device_kernelIN5flash19enable_sm80_to_sm89INS1_16FlashAttnBwdSm80INS1_25CollectiveMainloopBwdSm80ILi2ELi2EN4cute5tupleIJNS5_1CILi64EEENS7_ILi128EEENS7_ILi96EEEEEENS_6half_tEfNS_4arch4Sm80ELb0ELb1ELb1ELb0ELb1ELb0ELb0ELb0ELi2ELi2ELi4ELi2ELb0EEENS1_21CollectiveEpilogueBwdISB_SC_SE_Li256ELb0ELb0ELi2EEENS1_19SingleTileSchedulerILb0ELb0ELb0ELi128EEEEEEEEEvNT_6ParamsE)
        /*01c4*/ 	.word	0x00000000


	//----- nvinfo : EIATTR_REGCOUNT
	.align		4
.L_86:
        /*01c8*/ 	.byte	0x04, 0x2f
        /*01ca*/ 	.short	(.L_88 - .L_87)
	.align		4
.L_87:
        /*01cc*/ 	.word	index@(_ZN7cutlass13device_kernelIN5flash19enable_sm80_to_sm89INS1_16FlashAttnBwdSm80INS1_25CollectiveMainloopBwdSm80ILi2ELi2EN4cute5tupleIJNS5_1CILi64EEENS7_ILi128EEENS7_ILi96EEEEEENS_6half_tEfNS_4arch4Sm80ELb0ELb1ELb1ELb0ELb0ELb0ELb0ELb0ELi2ELi2ELi4ELi2ELb0EEENS1_21CollectiveEpilogueBwdISB_SC_SE_Li256ELb0ELb0ELi2EEENS1_19SingleTileSchedulerILb0ELb0ELb0ELi128EEEEEEEEEvNT_6ParamsE)
        /*01d0*/ 	.word	0x00000004


	//----- nvinfo : EIATTR_FRAME_SIZE
	.align		4
.L_88:
        /*01d4*/ 	.byte	0x04, 0x11
        /*01d6*/ 	.short	(.L_90 - .L_89)
	.align		4
.L_89:
        /*01d8*/ 	.word	index@(_ZN7cutlass13device_kernelIN5flash19enable_sm80_to_sm89INS1_16FlashAttnBwdSm80INS1_25CollectiveMainloopBwdSm80ILi2ELi2EN4cute5tupleIJNS5_1CILi64EEENS7_ILi128EEENS7_ILi96EEEEEENS_6half_tEfNS_4arch4Sm80ELb0ELb1ELb1ELb0ELb0ELb0ELb0ELb0ELi2ELi2ELi4ELi2ELb0EEENS1_21CollectiveEpilogueBwdISB_SC_SE_Li256ELb0ELb0ELi2EEENS1_19SingleTileSchedulerILb0ELb0ELb0ELi128EEEEEEEEEvNT_6ParamsE)
        /*01dc*/ 	.word	0x00000000


	//----- nvinfo : EIATTR_REGCOUNT
	.align		4
.L_90:
        /*01e0*/ 	.byte	0x04, 0x2f
        /*01e2*/ 	.short	(.L_92 - .L_91)
	.align		4
.L_91:
        /*01e4*/ 	.word	index@(_ZN7cutlass13device_kernelIN5flash19enable_sm80_to_sm89INS1_16FlashAttnBwdSm80INS1_25CollectiveMainloopBwdSm80ILi2ELi2EN4cute5tupleIJNS5_1CILi64EEENS7_ILi128EEENS7_ILi96EEEEEENS_6half_tEfNS_4arch4Sm80ELb0ELb0ELb1ELb1ELb1ELb0ELb0ELb0ELi2ELi2ELi4ELi2ELb0EEENS1_24CollectiveEpilogueBwdGQAISB_fSE_Li256ELb1ELb1EEENS1_19SingleTileSchedulerILb1ELb0ELb0ELi128EEEEEEEEEvNT_6ParamsE)
        /*01e8*/ 	.word	0x00000004


	//----- nvinfo : EIATTR_FRAME_SIZE
	.align		4
.L_92:
        /*01ec*/ 	.byte	0x04, 0x11
        /*01ee*/ 	.short	(.L_94 - .L_93)
	.align		4
.L_93:
        /*01f0*/ 	.word	index@(_ZN7cutlass13device_kernelIN5flash19enable_sm80_to_sm89INS1_16FlashAttnBwdSm80INS1_25CollectiveMainloopBwdSm80ILi2ELi2EN4cute5tupleIJNS5_1CILi64EEENS7_ILi128EEENS7_ILi96EEEEEENS_6half_tEfNS_4arch4Sm80ELb0ELb0ELb1ELb1ELb1ELb0ELb0ELb0ELi2ELi2ELi4ELi2ELb0EEENS1_24CollectiveEpilogueBwdGQAISB_fSE_Li256ELb1ELb1EEENS1_19SingleTileSchedulerILb1ELb0ELb0ELi128EEEEEEEEEvNT_6ParamsE)
        /*01f4*/ 	.word	0x00000000


	//----- nvinfo : EIATTR_REGCOUNT
	.align		4
.L_94:
        /*01f8*/ 	.byte	0x04, 0x2f
        /*01fa*/ 	.short	(.L_96 - .L_95)
	.align		4
.L_95:
        /*01fc*/ 	.word	index@(_ZN7cutlass13device_kernelIN5flash19enable_sm80_to_sm89INS1_16FlashAttnBwdSm80INS1_25CollectiveMainloopBwdSm80ILi2ELi2EN4cute5tupleIJNS5_1CILi64EEENS7_ILi128EEENS7_ILi96EEEEEENS_6half_tEfNS_4arch4Sm80ELb0ELb0ELb1ELb1ELb0ELb0ELb0ELb0ELi2ELi2ELi4ELi2ELb0EEENS1_24CollectiveEpilogueBwdGQAISB_fSE_Li256ELb1ELb0EEENS1_19SingleTileSchedulerILb1ELb0ELb0ELi128EEEEEEEEEvNT_6ParamsE)
        /*0200*/ 	.word	0x00000004


	//----- nvinfo : EIATTR_FRAME_SIZE
	.align		4
.L_96:
        /*0204*/ 	.byte	0x04, 0x11
        /*0206*/ 	.short	(.L_98 - .L_97)
	.align		4
.L_97:
        /*0208*/ 	.word	index@(_ZN7cutlass13device_kernelIN5flash19enable_sm80_to_sm89INS1_16FlashAttnBwdSm80INS1_25CollectiveMainloopBwdSm80ILi2ELi2EN4cute5tupleIJNS5_1CILi64EEENS7_ILi128EEENS7_ILi96EEEEEENS_6half_tEfNS_4arch4Sm80ELb0ELb0ELb1ELb1ELb0ELb0ELb0ELb0ELi2ELi2ELi4ELi2ELb0EEENS1_24CollectiveEpilogueBwdGQAISB_fSE_Li256ELb1ELb0EEENS1_19SingleTileSchedulerILb1ELb0ELb0ELi128EEEEEEEEEvNT_6ParamsE)
        /*020c*/ 	.word	0x00000000


	//----- nvinfo : EIATTR_REGCOUNT
	.align		4
.L_98:
        /*0210*/ 	.byte	0x04, 0x2f
        /*0212*/ 	.short	(.L_100 - .L_99)
	.align		4
.L_99:
        /*0214*/ 	.word	index@(_ZN7cutlass13device_kernelIN5flash19enable_sm80_to_sm89INS1_16FlashAttnBwdSm80INS1_25CollectiveMainloopBwdSm80ILi2ELi2EN4cute5tupleIJNS5_1CILi64EEENS7_ILi128EEENS7_ILi96EEEEEENS_6half_tEfNS_4arch4Sm80ELb0ELb0ELb1ELb1ELb1ELb0ELb0ELb0ELi2ELi2ELi4ELi2ELb0EEENS1_21CollectiveEpilogueBwdISB_SC_SE_Li256ELb1ELb0ELi2EEENS1_19SingleTileSchedulerILb1ELb0ELb0ELi128EEEEEEEEEvNT_6ParamsE)
        /*0218*/ 	.word	0x00000004


	//----- nvinfo : EIATTR_FRAME_SIZE
	.align		4
.L_100:
        /*021c*/ 	.byte	0x04, 0x11
        /*021e*/ 	.short	(.L_102 - .L_101)
	.align		4
.L_101:
        /*0220*/ 	.word	index@(_ZN7cutlass13device_kernelIN5flash19enable_sm80_to_sm89INS1_16FlashAttnBwdSm80INS1_25CollectiveMainloopBwdSm80ILi2ELi2EN4cute5tupleIJNS5_1CILi64EEENS7_ILi128EEENS7_ILi96EEEEEENS_6half_tEfNS_4arch4Sm80ELb0ELb0ELb1ELb1ELb1ELb0ELb0ELb0ELi2ELi2ELi4ELi2ELb0EEENS1_21CollectiveEpilogueBwdISB_SC_SE_Li256ELb1ELb0ELi2EEENS1_19SingleTileSchedulerILb1ELb0ELb0ELi128EEEEEEEEEvNT_6ParamsE)
        /*0224*/ 	.word	0x00000000


	//----- nvinfo : EIATTR_REGCOUNT
	.align		4
.L_102:
        /*0228*/ 	.byte	0x04, 0x2f
        /*022a*/ 	.short	(.L_104 - .L_103)
	.align		4
.L_103:
        /*022c*/ 	.word	index@(_ZN7cutlass13device_kernelIN5flash19enable_sm80_to_sm89INS1_16FlashAttnBwdSm80INS1_25CollectiveMainloopBwdSm80ILi2ELi2EN4cute5tupleIJNS5_1CILi64EEENS7_ILi128EEENS7_ILi96EEEEEENS_6half_tEfNS_4arch4Sm80ELb0ELb0ELb1ELb1ELb0ELb0ELb0ELb0ELi2ELi2ELi4ELi2ELb0EEENS1_21CollectiveEpilogueBwdISB_SC_SE_Li256ELb1ELb0ELi2EEENS1_19SingleTileSchedulerILb1ELb0ELb0ELi128EEEEEEEEEvNT_6ParamsE)
        /*0230*/ 	.word	0x00000004


	//----- nvinfo : EIATTR_FRAME_SIZE
	.align		4
.L_104:
        /*0234*/ 	.byte	0x04, 0x11
        /*0236*/ 	.short	(.L_106 - .L_105)
	.align		4
.L_105:
        /*0238*/ 	.word	index@(_ZN7cutlass13device_kernelIN5flash19enable_sm80_to_sm89INS1_16FlashAttnBwdSm80INS1_25CollectiveMainloopBwdSm80ILi2ELi2EN4cute5tupleIJNS5_1CILi64EEENS7_ILi128EEENS7_ILi96EEEEEENS_6half_tEfNS_4arch4Sm80ELb0ELb0ELb1ELb1ELb0ELb0ELb0ELb0ELi2ELi2ELi4ELi2ELb0EEENS1_21CollectiveEpilogueBwdISB_SC_SE_Li256ELb1ELb0ELi2EEENS1_19SingleTileSchedulerILb1ELb0ELb0ELi128EEEEEEEEEvNT_6ParamsE)
        /*023c*/ 	.word	0x00000000


	//----- nvinfo : EIATTR_REGCOUNT
	.align		4
.L_106:
        /*0240*/ 	.byte	0x04, 0x2f
        /*0242*/ 	.short	(.L_108 - .L_107)
	.align		4
.L_107:
        /*0244*/ 	.word	index@(_ZN7cutlass13device_kernelIN5flash19enable_sm80_to_sm89INS1_16FlashAttnBwdSm80INS1_25CollectiveMainloopBwdSm80ILi2ELi2EN4cute5tupleIJNS5_1CILi64EEENS7_ILi128EEENS7_ILi96EEEEEENS_6half_tEfNS_4arch4Sm80ELb0ELb0ELb1ELb0ELb1ELb0ELb0ELb0ELi2ELi2ELi4ELi2ELb0EEENS1_24CollectiveEpilogueBwdGQAISB_fSE_Li256ELb0ELb1EEENS1_19SingleTileSchedulerILb0ELb0ELb0ELi128EEEEEEEEEvNT_6ParamsE)
        /*0248*/ 	.word	0x00000004


	//----- nvinfo : EIATTR_FRAME_SIZE
	.align		4
.L_108:
        /*024c*/ 	.byte	0x04, 0x11
        /*024e*/ 	.short	(.L_110 - .L_109)
	.align		4
.L_109:
        /*0250*/ 	.word	index@(_ZN7cutlass13device_kernelIN5flash19enable_sm80_to_sm89INS1_16FlashAttnBwdSm80INS1_25CollectiveMainloopBwdSm80ILi2ELi2EN4cute5tupleIJNS5_1CILi64EEENS7_ILi128EEENS7_ILi96EEEEEENS_6half_tEfNS_4arch4Sm80ELb0ELb0ELb1ELb0ELb1ELb0ELb0ELb0ELi2ELi2ELi4ELi2ELb0EEENS1_24CollectiveEpilogueBwdGQAISB_fSE_Li256ELb0ELb1EEENS1_19SingleTileSchedulerILb0ELb0ELb0ELi128EEEEEEEEEvNT_6ParamsE)
        /*0254*/ 	.word	0x00000000


	//----- nvinfo : EIATTR_REGCOUNT
	.align		4
.L_110:
        /*0258*/ 	.byte	0x04, 0x2f
        /*025a*/ 	.short	(.L_112 - .L_111)
	.align		4
.L_111:
        /*025c*/ 	.word	index@(_ZN7cutlass13device_kernelIN5flash19enable_sm80_to_sm89INS1_16FlashAttnBwdSm80INS1_25CollectiveMainloopBwdSm80ILi2ELi2EN4cute5tupleIJNS5_1CILi64EEENS7_ILi128EEENS7_ILi96EEEEEENS_6half_tEfNS_4arch4Sm80ELb0ELb0ELb1ELb0ELb0ELb0ELb0ELb0ELi2ELi2ELi4ELi2ELb0EEENS1_24CollectiveEpilogueBwdGQAISB_fSE_Li256ELb0ELb0EEENS1_19SingleTileSchedulerILb0ELb0ELb0ELi128EEEEEEEEEvNT_6ParamsE)
        /*0260*/ 	.word	0x00000004


	//----- nvinfo : EIATTR_FRAME_SIZE
	.align		4
.L_112:
        /*0264*/ 	.byte	0x04, 0x11
        /*0266*/ 	.short	(.L_114 - .L_113)
	.align		4
.L_113:
        /*0268*/ 	.word	index@(_ZN7cutlass13device_kernelIN5flash19enable_sm80_to_sm89INS1_16FlashAttnBwdSm80INS1_25CollectiveMainloopBwdSm80ILi2ELi2EN4cute5tupleIJNS5_1CILi64EEENS7_ILi128EEENS7_ILi96EEEEEENS_6half_tEfNS_4arch4Sm80ELb0ELb0ELb1ELb0ELb0ELb0ELb0ELb0ELi2ELi2ELi4ELi2ELb0EEENS1_24CollectiveEpilogueBwdGQAISB_fSE_Li256ELb0ELb0EEENS1_19SingleTileSchedulerILb0ELb0ELb0ELi128EEEEEEEEEvNT_6ParamsE)
        /*026c*/ 	.word	0x00000000


	//----- nvinfo : EIATTR_REGCOUNT
	.align		4
.L_114:
        /*0270*/ 	.byte	0x04, 0x2f
        /*0272*/ 	.short	(.L_116 - .L_115)
	.align		4
.L_115:
        /*0274*/ 	.word	index@(_ZN7cutlass13device_kernelIN5flash19enable_sm80_to_sm89INS1_16FlashAttnBwdSm80INS1_25CollectiveMainloopBwdSm80ILi2ELi2EN4cute5tupleIJNS5_1CILi64EEENS7_ILi128EEENS7_ILi96EEEEEENS_6half_tEfNS_4arch4Sm80ELb0ELb0ELb1ELb0ELb1ELb0ELb0ELb0ELi2ELi2ELi4ELi2ELb0EEENS1_21CollectiveEpilogueBwdISB_SC_SE_Li256ELb0ELb0ELi2EEENS1_19SingleTileSchedulerILb0ELb0ELb0ELi128EEEEEEEEEvNT_6ParamsE)
        /*0278*/ 	.word	0x00000004


	//----- nvinfo : EIATTR_FRAME_SIZE
	.align		4
.L_116:
        /*027c*/ 	.byte	0x04, 0x11
        /*027e*/ 	.short	(.L_118 - .L_117)
	.align		4
.L_117:
        /*0280*/ 	.word	index@(_ZN7cutlass13device_kernelIN5flash19enable_sm80_to_sm89INS1_16FlashAttnBwdSm80INS1_25CollectiveMainloopBwdSm80ILi2ELi2EN4cute5tupleIJNS5_1CILi64EEENS7_ILi128EEENS7_ILi96EEEEEENS_6half_tEfNS_4arch4Sm80ELb0ELb0ELb1ELb0ELb1ELb0ELb0ELb0ELi2ELi2ELi4ELi2ELb0EEENS1_21CollectiveEpilogueBwdISB_SC_SE_Li256ELb0ELb0ELi2EEENS1_19SingleTileSchedulerILb0ELb0ELb0ELi128EEEEEEEEEvNT_6ParamsE)
        /*0284*/ 	.word	0x00000000


	//----- nvinfo : EIATTR_REGCOUNT
	.align		4
.L_118:
        /*0288*/ 	.byte	0x04, 0x2f
        /*028a*/ 	.short	(.L_120 - .L_119)
	.align		4
.L_119:
        /*028c*/ 	.word	index@(_ZN7cutlass13device_kernelIN5flash19enable_sm80_to_sm89INS1_16FlashAttnBwdSm80INS1_25CollectiveMainloopBwdSm80ILi2ELi2EN4cute5tupleIJNS5_1CILi64EEENS7_ILi128EEENS7_ILi96EEEEEENS_6half_tEfNS_4arch4Sm80ELb0ELb0ELb1ELb0ELb0ELb0ELb0ELb0ELi2ELi2ELi4ELi2ELb0EEENS1_21CollectiveEpilogueBwdISB_SC_SE_Li256ELb0ELb0ELi2EEENS1_19SingleTileSchedulerILb0ELb0ELb0ELi128EEEEEEEEEvNT_6ParamsE)
        /*0290*/ 	.word	0x00000004


	//----- nvinfo : EIATTR_FRAME_SIZE
	.align		4
.L_120:
        /*0294*/ 	.byte	0x04, 0x11
        /*0296*/ 	.short	(.L_122 - .L_121)
	.align		4
.L_121:
        /*0298*/ 	.word	index@(_ZN7cutlass13device_kernelIN5flash19enable_sm80_to_sm89INS1_16FlashAttnBwdSm80INS1_25CollectiveMainloopBwdSm80ILi2ELi2EN4cute5tupleIJNS5_1CILi64EEENS7_ILi128EEENS7_ILi96EEEEEENS_6half_tEfNS_4arch4Sm80ELb0ELb0ELb1ELb0ELb0ELb0ELb0ELb0ELi2ELi2ELi4ELi2ELb0EEENS1_21CollectiveEpilogueBwdISB_SC_SE_Li256ELb0ELb0ELi2EEENS1_19SingleTileSchedulerILb0ELb0ELb0ELi128EEEEEEEEEvNT_6ParamsE)
        /*029c*/ 	.word	0x00000000


	//----- nvinfo : EIATTR_REGCOUNT
	.align		4
.L_122:
        /*02a0*/ 	.byte	0x04, 0x2f
        /*02a2*/ 	.short	(.L_124 - .L_123)
	.align		4
.L_123:
        /*02a4*/ 	.word	index@(_ZN7cutlass13device_kernelIN5flash19enable_sm80_to_sm89INS1_16FlashAttnBwdSm80INS1_25CollectiveMainloopBwdSm80ILi2ELi1EN4cute5tupleIJNS5_1CILi64EEENS7_ILi128EEENS7_ILi96EEEEEENS_6half_tEfNS_4arch4Sm80ELb1ELb0ELb1ELb1ELb1ELb0ELb0ELb0ELi2ELi2ELi4ELi2ELb1EEENS1_24CollectiveEpilogueBwdGQAISB_fSE_Li256ELb1ELb1EEENS1_25SingleTileBwdLPTSchedulerILb1ELi128ELb1EEEEEEEEEvNT_6ParamsE)
        /*02a8*/ 	.word	0x00000004


	//----- nvinfo : EIATTR_FRAME_SIZE
	.align		4
.L_124:
        /*02ac*/ 	.byte	0x04, 0x11
        /*02ae*/ 	.short	(.L_126 - .L_125)
	.align		4
.L_125:
        /*02b0*/ 	.word	index@(_ZN7cutlass13device_kernelIN5flash19enable_sm80_to_sm89INS1_16FlashAttnBwdSm80INS1_25CollectiveMainloopBwdSm80ILi2ELi1EN4cute5tupleIJNS5_1CILi64EEENS7_ILi128EEENS7_ILi96EEEEEENS_6half_tEfNS_4arch4Sm80ELb1ELb0ELb1ELb1ELb1ELb0ELb0ELb0ELi2ELi2ELi4ELi2ELb1EEENS1_24CollectiveEpilogueBwdGQAISB_fSE_Li256ELb1ELb1EEENS1_25SingleTileBwdLPTSchedulerILb1ELi128ELb1EEEEEEEEEvNT_6ParamsE)
        /*02b4*/ 	.word	0x00000000


	//----- nvinfo : EIATTR_REGCOUNT
	.align		4
.L_126:
        /*02b8*/ 	.byte	0x04, 0x2f
        /*02ba*/ 	.short	(.L_128 - .L_127)
	.align		4
.L_127:
        /*02bc*/ 	.word	index@(_ZN7cutlass13device_kernelIN5flash19enable_sm80_to_sm89INS1_16FlashAttnBwdSm80INS1_25CollectiveMainloopBwdSm80ILi2ELi1EN4cute5tupleIJNS5_1CILi64EEENS7_ILi128EEENS7_ILi96EEEEEENS_6half_tEfNS_4arch4Sm80ELb1ELb0ELb1ELb1ELb0ELb0ELb0ELb0ELi2ELi2ELi4ELi2ELb1EEENS1_24CollectiveEpilogueBwdGQAISB_fSE_Li256ELb1ELb0EEENS1_25SingleTileBwdLPTSchedulerILb1ELi128ELb0EEEEEEEEEvNT_6ParamsE)
        /*02c0*/ 	.word	0x00000004


	//----- nvinfo : EIATTR_FRAME_SIZE
	.align		4
.L_128:
        /*02c4*/ 	.byte	0x04, 0x11
        /*02c6*/ 	.short	(.L_130 - .L_129)
	.align		4
.L_129:
        /*02c8*/ 	.word	index@(_ZN7cutlass13device_kernelIN5flash19enable_sm80_to_sm89INS1_16FlashAttnBwdSm80INS1_25CollectiveMainloopBwdSm80ILi2ELi1EN4cute5tupleIJNS5_1CILi64EEENS7_ILi128EEENS7_ILi96EEEEEENS_6half_tEfNS_4arch4Sm80ELb1ELb0ELb1ELb1ELb0ELb0ELb0ELb0ELi2ELi2ELi4ELi2ELb1EEENS1_24CollectiveEpilogueBwdGQAISB_fSE_Li256ELb1ELb0EEENS1_25SingleTileBwdLPTSchedulerILb1ELi128ELb0EEEEEEEEEvNT_6ParamsE)
        /*02cc*/ 	.word	0x00000000


	//----- nvinfo : EIATTR_REGCOUNT
	.align		4
.L_130:
        /*02d0*/ 	.byte	0x04, 0x2f
        /*02d2*/ 	.short	(.L_132 - .L_131)
	.align		4
.L_131:
        /*02d4*/ 	.word	index@(_ZN7cutlass13device_kernelIN5flash19enable_sm80_to_sm89INS1_16FlashAttnBwdSm80INS1_25CollectiveMainloopBwdSm80ILi2ELi1EN4cute5tupleIJNS5_1CILi64EEENS7_ILi128EEENS7_ILi96EEEEEENS_6half_tEfNS_4arch4Sm80ELb1ELb0ELb1ELb1ELb1ELb0ELb0ELb0ELi2ELi2ELi4ELi2ELb1EEENS1_21CollectiveEpilogueBwdISB_SC_SE_Li256ELb1ELb0ELi2EEENS1_25SingleTileBwdLPTSchedulerILb1ELi128ELb1EEEEEEEEEvNT_6ParamsE)
        /*02d8*/ 	.word	0x00000004


	//----- nvinfo : EIATTR_FRAME_SIZE
	.align		4
.L_132:
        /*02dc*/ 	.byte	0x04, 0x11
        /*02de*/ 	.short	(.L_134 - .L_133)
	.align		4
.L_133:
        /*02e0*/ 	.word	index@(_ZN7cutlass13device_kernelIN5flash19enable_sm80_to_sm89INS1_16FlashAttnBwdSm80INS1_25CollectiveMainloopBwdSm80ILi2ELi1EN4cute5tupleIJNS5_1CILi64EEENS7_ILi128EEENS7_ILi96EEEEEENS_6half_tEfNS_4arch4Sm80ELb1ELb0ELb1ELb1ELb1ELb0ELb0ELb0ELi2ELi2ELi4ELi2ELb1EEENS1_21CollectiveEpilogueBwdISB_SC_SE_Li256ELb1ELb0ELi2EEENS1_25SingleTileBwdLPTSchedulerILb1ELi128ELb1EEEEEEEEEvNT_6ParamsE)
        /*02e4*/ 	.word	0x00000000


	//----- nvinfo : EIATTR_REGCOUNT
	.align		4
.L_134:
        /*02e8*/ 	.byte	0x04, 0x2f
        /*02ea*/ 	.short	(.L_136 - .L_135)
	.align		4
.L_135:
        /*02ec*/ 	.word	index@(_ZN7cutlass13device_kernelIN5flash19enable_sm80_to_sm89INS1_16FlashAttnBwdSm80INS1_25CollectiveMainloopBwdSm80ILi2ELi1EN4cute5tupleIJNS5_1CILi64EEENS7_ILi128EEENS7_ILi96EEEEEENS_6half_tEfNS_4arch4Sm80ELb1ELb0ELb1ELb1ELb0ELb0ELb0ELb0ELi2ELi2ELi4ELi2ELb1EEENS1_21CollectiveEpilogueBwdISB_SC_SE_Li256ELb1ELb0ELi2EEENS1_25SingleTileBwdLPTSchedulerILb1ELi128ELb0EEEEEEEEEvNT_6ParamsE)
        /*02f0*/ 	.word	0x00000004


	//----- nvinfo : EIATTR_FRAME_SIZE
	.align		4
.L_136:
        /*02f4*/ 	.byte	0x04, 0x11
        /*02f6*/ 	.short	(.L_138 - .L_137)
	.align		4
.L_137:
        /*02f8*/ 	.word	index@(_ZN7cutlass13device_kernelIN5flash19enable_sm80_to_sm89INS1_16FlashAttnBwdSm80INS1_25CollectiveMainloopBwdSm80ILi2ELi1EN4cute5tupleIJNS5_1CILi64EEENS7_ILi128EEENS7_ILi96EEEEEENS_6half_tEfNS_4arch4Sm80ELb1ELb0ELb1ELb1ELb0ELb0ELb0ELb0ELi2ELi2ELi4ELi2ELb1EEENS1_21CollectiveEpilogueBwdISB_SC_SE_Li256ELb1ELb0ELi2EEENS1_25SingleTileBwdLPTSchedulerILb1ELi128ELb0EEEEEEEEEvNT_6ParamsE)
        /*02fc*/ 	.word	0x00000000


	//----- nvinfo : EIATTR_REGCOUNT
	.align		4
.L_138:
        /*0300*/ 	.byte	0x04, 0x2f
        /*0302*/ 	.short	(.L_140 - .L_139)
	.align		4
.L_139:
        /*0304*/ 	.word	index@(_ZN7cutlass13device_kernelIN5flash19enable_sm80_to_sm89INS1_16FlashAttnBwdSm80INS1_25CollectiveMainloopBwdSm80ILi2ELi1EN4cute5tupleIJNS5_1CILi64EEENS7_ILi128EEENS7_ILi96EEEEEENS_6half_tEfNS_4arch4Sm80ELb1ELb0ELb1ELb0ELb1ELb0ELb0ELb0ELi2ELi2ELi4ELi2ELb1EEENS1_24CollectiveEpilogueBwdGQAISB_fSE_Li256ELb0ELb1EEENS1_25SingleTileBwdLPTSchedulerILb0ELi128ELb1EEEEEEEEEvNT_6ParamsE)
        /*0308*/ 	.word	0x00000004


	//----- nvinfo : EIATTR_FRAME_SIZE
	.align		4
.L_140:
        /*030c*/ 	.byte	0x04, 0x11
        /*030e*/ 	.short	(.L_142 - .L_141)
	.align		4
.L_141:
        /*0310*/ 	.word	index@(_ZN7cutlass13device_kernelIN5flash19enable_sm80_to_sm89INS1_16FlashAttnBwdSm80INS1_25CollectiveMainloopBwdSm80ILi2ELi1EN4cute5tupleIJNS5_1CILi64EEENS7_ILi128EEENS7_ILi96EEEEEENS_6half_tEfNS_4arch4Sm80ELb1ELb0ELb1ELb0ELb1ELb0ELb0ELb0ELi2ELi2ELi4ELi2ELb1EEENS1_24CollectiveEpilogueBwdGQAISB_fSE_Li256ELb0ELb1EEENS1_25SingleTileBwdLPTSchedulerILb0ELi128ELb1EEEEEEEEEvNT_6ParamsE)
        /*0314*/ 	.word	0x00000000


	//----- nvinfo : EIATTR_REGCOUNT
	.align		4
.L_142:
        /*0318*/ 	.byte	0x04, 0x2f
        /*031a*/ 	.short	(.L_144 - .L_143)
	.align		4
.L_143:
        /*031c*/ 	.word	index@(_ZN7cutlass13device_kernelIN5flash19enable_sm80_to_sm89INS1_16FlashAttnBwdSm80INS1_25CollectiveMainloopBwdSm80ILi2ELi1EN4cute5tupleIJNS5_1CILi64EEENS7_ILi128EEENS7_ILi96EEEEEENS_6half_tEfNS_4arch4Sm80ELb1ELb0ELb1ELb0ELb0ELb0ELb0ELb0ELi2ELi2ELi4ELi2ELb1EEENS1_24CollectiveEpilogueBwdGQAISB_fSE_Li256ELb0ELb0EEENS1_25SingleTileBwdLPTSchedulerILb0ELi128ELb0EEEEEEEEEvNT_6ParamsE)
        /*0320*/ 	.word	0x00000004


	//----- nvinfo : EIATTR_FRAME_SIZE
	.align		4
.L_144:
        /*0324*/ 	.byte	0x04, 0x11
        /*0326*/ 	.short	(.L_146 - .L_145)
	.align		4
.L_145:
        /*0328*/ 	.word	index@(_ZN7cutlass13device_kernelIN5flash19enable_sm80_to_sm89INS1_16FlashAttnBwdSm80INS1_25CollectiveMainloopBwdSm80ILi2ELi1EN4cute5tupleIJNS5_1CILi64EEENS7_ILi128EEENS7_ILi96EEEEEENS_6half_tEfNS_4arch4Sm80ELb1ELb0ELb1ELb0ELb0ELb0ELb0ELb0ELi2ELi2ELi4ELi2ELb1EEENS1_24CollectiveEpilogueBwdGQAISB_fSE_Li256ELb0ELb0EEENS1_25SingleTileBwdLPTSchedulerILb0ELi128ELb0EEEEEEEEEvNT_6ParamsE)
        /*032c*/ 	.word	0x00000000


	//----- nvinfo : EIATTR_REGCOUNT
	.align		4
.L_146:
        /*0330*/ 	.byte	0x04, 0x2f
        /*0332*/ 	.short	(.L_148 - .L_147)
	.align		4
.L_147:
        /*0334*/ 	.word	index@(_ZN7cutlass13device_kernelIN5flash19enable_sm80_to_sm89INS1_16FlashAttnBwdSm80INS1_25CollectiveMainloopBwdSm80ILi2ELi1EN4cute5tupleIJNS5_1CILi64EEENS7_ILi128EEENS7_ILi96EEEEEENS_6half_tEfNS_4arch4Sm80ELb1ELb0ELb1ELb0ELb1ELb0ELb0ELb0ELi2ELi2ELi4ELi2ELb1EEENS1_21CollectiveEpilogueBwdISB_SC_SE_Li256ELb0ELb0ELi2EEENS1_25SingleTileBwdLPTSchedulerILb0ELi128ELb1EEEEEEEEEvNT_6ParamsE)
        /*0338*/ 	.word	0x00000004


	//----- nvinfo : EIATTR_FRAME_SIZE
	.align		4
.L_148:
        /*033c*/ 	.byte	0x04, 0x11
        /*033e*/ 	.short	(.L_150 - .L_149)
	.align		4
.L_149:
        /*0340*/ 	.word	index@(_ZN7cutlass13device_kernelIN5flash19enable_sm80_to_sm89INS1_16FlashAttnBwdSm80INS1_25CollectiveMainloopBwdSm80ILi2ELi1EN4cute5tupleIJNS5_1CILi64EEENS7_ILi128EEENS7_ILi96EEEEEENS_6half_tEfNS_4arch4Sm80ELb1ELb0ELb1ELb0ELb1ELb0ELb0ELb0ELi2ELi2ELi4ELi2ELb1EEENS1_21CollectiveEpilogueBwdISB_SC_SE_Li256ELb0ELb0ELi2EEENS1_25SingleTileBwdLPTSchedulerILb0ELi128ELb1EEEEEEEEEvNT_6ParamsE)
        /*0344*/ 	.word	0x00000000


	//----- nvinfo : EIATTR_REGCOUNT
	.align		4
.L_150:
        /*0348*/ 	.byte	0x04, 0x2f
        /*034a*/ 	.short	(.L_152 - .L_151)
	.align		4
.L_151:
        /*034c*/ 	.word	index@(_ZN7cutlass13device_kernelIN5flash19enable_sm80_to_sm89INS1_16FlashAttnBwdSm80INS1_25CollectiveMainloopBwdSm80ILi2ELi1EN4cute5tupleIJNS5_1CILi64EEENS7_ILi128EEENS7_ILi96EEEEEENS_6half_tEfNS_4arch4Sm80ELb1ELb0ELb1ELb0ELb0ELb0ELb0ELb0ELi2ELi2ELi4ELi2ELb1EEENS1_21CollectiveEpilogueBwdISB_SC_SE_Li256ELb0ELb0ELi2EEENS1_25SingleTileBwdLPTSchedulerILb0ELi128ELb0EEEEEEEEEvNT_6ParamsE)
        /*0350*/ 	.word	0x00000004


	//----- nvinfo : EIATTR_FRAME_SIZE
	.align		4
.L_152:
        /*0354*/ 	.byte	0x04, 0x11
        /*0356*/ 	.short	(.L_154 - .L_153)
	.align		4
.L_153:
        /*0358*/ 	.word	index@(_ZN7cutlass13device_kernelIN5flash19enable_sm80_to_sm89INS1_16FlashAttnBwdSm80INS1_25CollectiveMainloopBwdSm80ILi2ELi1EN4cute5tupleIJNS5_1CILi64EEENS7_ILi128EEENS7_ILi96EEEEEENS_6half_tEfNS_4arch4Sm80ELb1ELb0ELb1ELb0ELb0ELb0ELb0ELb0ELi2ELi2ELi4ELi2ELb1EEENS1_21CollectiveEpilogueBwdISB_SC_SE_Li256ELb0ELb0ELi2EEENS1_25SingleTileBwdLPTSchedulerILb0ELi128ELb0EEEEEEEEEvNT_6ParamsE)
        /*035c*/ 	.word	0x00000000


	//----- nvinfo : EIATTR_REGCOUNT
	.align		4
.L_154:
        /*0360*/ 	.byte	0x04, 0x2f
        /*0362*/ 	.short	(.L_156 - .L_155)
	.align		4
.L_155:
        /*0364*/ 	.word	index@(_ZN7cutlass13device_kernelIN5flash19enable_sm80_to_sm89INS1_16FlashAttnBwdSm80INS1_25CollectiveMainloopBwdSm80ILi2ELi1EN4cute5tupleIJNS5_1CILi64EEENS7_ILi128EEENS7_ILi96EEEEEENS_6half_tEfNS_4arch4Sm80ELb0ELb1ELb1ELb1ELb1ELb0ELb0ELb0ELi2ELi2ELi4ELi2ELb1EEENS1_24CollectiveEpilogueBwdGQAISB_fSE_Li256ELb1ELb1EEENS1_19SingleTileSchedulerILb1ELb0ELb0ELi128EEEEEEEEEvNT_6ParamsE)
        /*0368*/ 	.word	0x00000004


	//----- nvinfo : EIATTR_FRAME_SIZE
	.align		4
.L_156:
        /*036c*/ 	.byte	0x04, 0x11
        /*036e*/ 	.short	(.L_158 - .L_157)
	.align		4
.L_157:
        /*0370*/ 	.word	index@(_ZN7cutlass13device_kernelIN5flash19enable_sm80_to_sm89INS1_16FlashAttnBwdSm80INS1_25CollectiveMainloopBwdSm80ILi2ELi1EN4cute5tupleIJNS5_1CILi64EEENS7_ILi128EEENS7_ILi96EEEEEENS_6half_tEfNS_4arch4Sm80ELb0ELb1ELb1ELb1ELb1ELb0ELb0ELb0ELi2ELi2ELi4ELi2ELb1EEENS1_24CollectiveEpilogueBwdGQAISB_fSE_Li256ELb1ELb1EEENS1_19SingleTileSchedulerILb1ELb0ELb0ELi128EEEEEEEEEvNT_6ParamsE)
        /*0374*/ 	.word	0x00000000


	//----- nvinfo : EIATTR_REGCOUNT
	.align		4
.L_158:
        /*0378*/ 	.byte	0x04, 0x2f
        /*037a*/ 	.short	(.L_160 - .L_159)
	.align		4
.L_159:
        /*037c*/ 	.word	index@(_ZN7cutlass13device_kernelIN5flash19enable_sm80_to_sm89INS1_16FlashAttnBwdSm80INS1_25CollectiveMainloopBwdSm80ILi2ELi1EN4cute5tupleIJNS5_1CILi64EEENS7_ILi128EEENS7_ILi96EEEEEENS_6half_tEfNS_4arch4Sm80ELb0ELb1ELb1ELb1ELb0ELb0ELb0ELb0ELi2ELi2ELi4ELi2ELb1EEENS1_24CollectiveEpilogueBwdGQAISB_fSE_Li256ELb1ELb0EEENS1_19SingleTileSchedulerILb1ELb0ELb0ELi128EEEEEEEEEvNT_6ParamsE)
        /*0380*/ 	.word	0x00000004


	//----- nvinfo : EIATTR_FRAME_SIZE
	.align		4
.L_160:
        /*0384*/ 	.byte	0x04, 0x11
        /*0386*/ 	.short	(.L_162 - .L_161)
	.align		4
.L_161:
        /*0388*/ 	.word	index@(_ZN7cutlass13device_kernelIN5flash19enable_sm80_to_sm89INS1_16FlashAttnBwdSm80INS1_25CollectiveMainloopBwdSm80ILi2ELi1EN4cute5tupleIJNS5_1CILi64EEENS7_ILi128EEENS7_ILi96EEEEEENS_6half_tEfNS_4arch4Sm80ELb0ELb1ELb1ELb1ELb0ELb0ELb0ELb0ELi2ELi2ELi4ELi2ELb1EEENS1_24CollectiveEpilogueBwdGQAISB_fSE_Li256ELb1ELb0EEENS1_19SingleTileSchedulerILb1ELb0ELb0ELi128EEEEEEEEEvNT_6ParamsE)
        /*038c*/ 	.word	0x00000000


	//----- nvinfo : EIATTR_REGCOUNT
	.align		4
.L_162:
        /*0390*/ 	.byte	0x04, 0x2f
        /*0392*/ 	.short	(.L_164 - .L_163)
	.align		4
.L_163:
        /*0394*/ 	.word	index@(_ZN7cutlass13device_kernelIN5flash19enable_sm80_to_sm89INS1_16FlashAttnBwdSm80INS1_25CollectiveMainloopBwdSm80ILi2ELi1EN4cute5tupleIJNS5_1CILi64EEENS7_ILi128EEENS7_ILi96EEEEEENS_6half_tEfNS_4arch4Sm80ELb0ELb1ELb1ELb1ELb1ELb0ELb0ELb0ELi2ELi2ELi4ELi2ELb1EEENS1_21CollectiveEpilogueBwdISB_SC_SE_Li256ELb1ELb0ELi2EEENS1_19SingleTileSchedulerILb1ELb0ELb0ELi128EEEEEEEEEvNT_6ParamsE)
        /*0398*/ 	.word	0x00000004


	//----- nvinfo : EIATTR_FRAME_SIZE
	.align		4
.L_164:
        /*039c*/ 	.byte	0x04, 0x11
        /*039e*/ 	.short	(.L_166 - .L_165)
	.align		4
.L_165:
        /*03a0*/ 	.word	index@(_ZN7cutlass13device_kernelIN5flash19enable_sm80_to_sm89INS1_16FlashAttnBwdSm80INS1_25CollectiveMainloopBwdSm80ILi2ELi1EN4cute5tupleIJNS5_1CILi64EEENS7_ILi128EEENS7_ILi96EEEEEENS_6half_tEfNS_4arch4Sm80ELb0ELb1ELb1ELb1ELb1ELb0ELb0ELb0ELi2ELi2ELi4ELi2ELb1EEENS1_21CollectiveEpilogueBwdISB_SC_SE_Li256ELb1ELb0ELi2EEENS1_19SingleTileSchedulerILb1ELb0ELb0ELi128EEEEEEEEEvNT_6ParamsE)
        /*03a4*/ 	.word	0x00000000


	//----- nvinfo : EIATTR_REGCOUNT
	.align		4
.L_166:
        /*03a8*/ 	.byte	0x04, 0x2f
        /*03aa*/ 	.short	(.L_168 - .L_167)
	.align		4
.L_167:
        /*03ac*/ 	.word	index@(_ZN7cutlass13device_kernelIN5flash19enable_sm80_to_sm89INS1_16FlashAttnBwdSm80INS1_25CollectiveMainloopBwdSm80ILi2ELi1EN4cute5tupleIJNS5_1CILi64EEENS7_ILi128EEENS7_ILi96EEEEEENS_6half_tEfNS_4arch4Sm80ELb0ELb1ELb1ELb1ELb0ELb0ELb0ELb0ELi2ELi2ELi4ELi2ELb1EEENS1_21CollectiveEpilogueBwdISB_SC_SE_Li256ELb1ELb0ELi2EEENS1_19SingleTileSchedulerILb1ELb0ELb0ELi128EEEEEEEEEvNT_6ParamsE)
        /*03b0*/ 	.word	0x00000004


	//----- nvinfo : EIATTR_FRAME_SIZE
	.align		4
.L_168:
        /*03b4*/ 	.byte	0x04, 0x11
        /*03b6*/ 	.short	(.L_170 - .L_169)
	.align		4
.L_169:
        /*03b8*/ 	.word	index@(_ZN7cutlass13device_kernelIN5flash19enable_sm80_to_sm89INS1_16FlashAttnBwdSm80INS1_25CollectiveMainloopBwdSm80ILi2ELi1EN4cute5tupleIJNS5_1CILi64EEENS7_ILi128EEENS7_ILi96EEEEEENS_6half_tEfNS_4arch4Sm80ELb0ELb1ELb1ELb1ELb0ELb0ELb0ELb0ELi2ELi2ELi4ELi2ELb1EEENS1_21CollectiveEpilogueBwdISB_SC_SE_Li256ELb1ELb0ELi2EEENS1_19SingleTileSchedulerILb1ELb0ELb0ELi128EEEEEEEEEvNT_6ParamsE)
        /*03bc*/ 	.word	0x00000000


	//----- nvinfo : EIATTR_REGCOUNT
	.align		4
.L_170:
        /*03c0*/ 	.byte	0x04, 0x2f
        /*03c2*/ 	.short	(.L_172 - .L_171)
	.align		4
.L_171:
        /*03c4*/ 	.word	index@(_ZN7cutlass13device_kernelIN5flash19enable_sm80_to_sm89INS1_16FlashAttnBwdSm80INS1_25CollectiveMainloopBwdSm80ILi2ELi1EN4cute5tupleIJNS5_1CILi64EEENS7_ILi128EEENS7_ILi96EEEEEENS_6half_tEfNS_4arch4Sm80ELb0ELb1ELb1ELb0ELb1ELb0ELb0ELb0ELi2ELi2ELi4ELi2ELb1EEENS1_24CollectiveEpilogueBwdGQAISB_fSE_Li256ELb0ELb1EEENS1_19SingleTileSchedulerILb0ELb0ELb0ELi128EEEEEEEEEvNT_6ParamsE)
        /*03c8*/ 	.word	0x00000004


	//----- nvinfo : EIATTR_FRAME_SIZE
	.align		4
.L_172:
        /*03cc*/ 	.byte	0x04, 0x11
        /*03ce*/ 	.short	(.L_174 - .L_173)
	.align		4
.L_173:
        /*03d0*/ 	.word	index@(_ZN7cutlass13device_kernelIN5flash19enable_sm80_to_sm89INS1_16FlashAttnBwdSm80INS1_25CollectiveMainloopBwdSm80ILi2ELi1EN4cute5tupleIJNS5_1CILi64EEENS7_ILi128EEENS7_ILi96EEEEEENS_6half_tEfNS_4arch4Sm80ELb0ELb1ELb1ELb0ELb1ELb0ELb0ELb0ELi2ELi2ELi4ELi2ELb1EEENS1_24CollectiveEpilogueBwdGQAISB_fSE_Li256ELb0ELb1EEENS1_19SingleTileSchedulerILb0ELb0ELb0ELi128EEEEEEEEEvNT_6ParamsE)
        /*03d4*/ 	.word	0x00000000


	//----- nvinfo : EIATTR_REGCOUNT
	.align		4
.L_174:
        /*03d8*/ 	.byte	0x04, 0x2f
        /*03da*/ 	.short	(.L_176 - .L_175)
	.align		4
.L_175:
        /*03dc*/ 	.word	index@(_ZN7cutlass13device_kernelIN5flash19enable_sm80_to_sm89INS1_16FlashAttnBwdSm80INS1_25CollectiveMainloopBwdSm80ILi2ELi1EN4cute5tupleIJNS5_1CILi64EEENS7_ILi128EEENS7_ILi96EEEEEENS_6half_tEfNS_4arch4Sm80ELb0ELb1ELb1ELb0ELb0ELb0ELb0ELb0ELi2ELi2ELi4ELi2ELb1EEENS1_24CollectiveEpilogueBwdGQAISB_fSE_Li256ELb0ELb0EEENS1_19SingleTileSchedulerILb0ELb0ELb0ELi128EEEEEEEEEvNT_6ParamsE)
        /*03e0*/ 	.word	0x00000004


	//----- nvinfo : EIATTR_FRAME_SIZE
	.align		4
.L_176:
        /*03e4*/ 	.byte	0x04, 0x11
        /*03e6*/ 	.short	(.L_178 - .L_177)
	.align		4
.L_177:
        /*03e8*/ 	.word	index@(_ZN7cutlass13device_kernelIN5flash19enable_sm80_to_sm89INS1_16FlashAttnBwdSm80INS1_25CollectiveMainloopBwdSm80ILi2ELi1EN4cute5tupleIJNS5_1CILi64EEENS7_ILi128EEENS7_ILi96EEEEEENS_6half_tEfNS_4arch4Sm80ELb0ELb1ELb1ELb0ELb0ELb0ELb0ELb0ELi2ELi2ELi4ELi2ELb1EEENS1_24CollectiveEpilogueBwdGQAISB_fSE_Li256ELb0ELb0EEENS1_19SingleTileSchedulerILb0ELb0ELb0ELi128EEEEEEEEEvNT_6ParamsE)
        /*03ec*/ 	.word	0x00000000


	//----- nvinfo : EIATTR_REGCOUNT
	.align		4
.L_178:
        /*03f0*/ 	.byte	0x04, 0x2f
        /*03f2*/ 	.short	(.L_180 - .L_179)
	.align		4
.L_179:
        /*03f4*/ 	.word	index@(_ZN7cutlass13device_kernelIN5flash19enable_sm80_to_sm89INS1_16FlashAttnBwdSm80INS1_25CollectiveMainloopBwdSm80ILi2ELi1EN4cute5tupleIJNS5_1CILi64EEENS7_ILi128EEENS7_ILi96EEEEEENS_6half_tEfNS_4arch4Sm80ELb0ELb1ELb1ELb0ELb1ELb0ELb0ELb0ELi2ELi2ELi4ELi2ELb1EEENS1_21CollectiveEpilogueBwdISB_SC_SE_Li256ELb0ELb0ELi2EEENS1_19SingleTileSchedulerILb0ELb0ELb0ELi128EEEEEEEEEvNT_6ParamsE)
        /*03f8*/ 	.word	0x00000004


	//----- nvinfo : EIATTR_FRAME_SIZE
	.align		4
.L_180:
        /*03fc*/ 	.byte	0x04, 0x11
        /*03fe*/ 	.short	(.L_182 - .L_181)
	.align		4
.L_181:
        /*0400*/ 	.word	index@(_ZN7cutlass13device_kernelIN5flash19enable_sm80_to_sm89INS1_16FlashAttnBwdSm80INS1_25CollectiveMainloopBwdSm80ILi2ELi1EN4cute5tupleIJNS5_1CILi64EEENS7_ILi128EEENS7_ILi96EEEEEENS_6half_tEfNS_4arch4Sm80ELb0ELb1ELb1ELb0ELb1ELb0ELb0ELb0ELi2ELi2ELi4ELi2ELb1EEENS1_21CollectiveEpilogueBwdISB_SC_SE_Li256ELb0ELb0ELi2EEENS1_19SingleTileSchedulerILb0ELb0ELb0ELi128EEEEEEEEEvNT_6ParamsE)
        /*0404*/ 	.word	0x00000000


	//----- nvinfo : EIATTR_REGCOUNT
	.align		4
.L_182:
        /*0408*/ 	.byte	0x04, 0x2f
        /*040a*/ 	.short	(.L_184 - .L_183)
	.align		4
.L_183:
        /*040c*/ 	.word	index@(_ZN7cutlass13device_kernelIN5flash19enable_sm80_to_sm89INS1_16FlashAttnBwdSm80INS1_25CollectiveMainloopBwdSm80ILi2ELi1EN4cute5tupleIJNS5_1CILi64EEENS7_ILi128EEENS7_ILi96EEEEEENS_6half_tEfNS_4arch4Sm80ELb0ELb1ELb1ELb0ELb0ELb0ELb0ELb0ELi2ELi2ELi4ELi2ELb1EEENS1_21CollectiveEpilogueBwdISB_SC_SE_Li256ELb0ELb0ELi2EEENS1_19SingleTileSchedulerILb0ELb0ELb0ELi128EEEEEEEEEvNT_6ParamsE)
        /*0410*/ 	.word	0x00000004


	//----- nvinfo : EIATTR_FRAME_SIZE
	.align		4
.L_184:
        /*0414*/ 	.byte	0x04, 0x11
        /*0416*/ 	.short	(.L_186 - .L_185)
	.align		4
.L_185:
        /*0418*/ 	.word	index@(_ZN7cutlass13device_kernelIN5flash19enable_sm80_to_sm89INS1_16FlashAttnBwdSm80INS1_25CollectiveMainloopBwdSm80ILi2ELi1EN4cute5tupleIJNS5_1CILi64EEENS7_ILi128EEENS7_ILi96EEEEEENS_6half_tEfNS_4arch4Sm80ELb0ELb1ELb1ELb0ELb0ELb0ELb0ELb0ELi2ELi2ELi4ELi2ELb1EEENS1_21CollectiveEpilogueBwdISB_SC_SE_Li256ELb0ELb0ELi2EEENS1_19SingleTileSchedulerILb0ELb0ELb0ELi128EEEEEEEEEvNT_6ParamsE)
        /*041c*/ 	.word	0x00000000


	//----- nvinfo : EIATTR_REGCOUNT
	.align		4
.L_186:
        /*0420*/ 	.byte	0x04, 0x2f
        /*0422*/ 	.short	(.L_188 - .L_187)
	.align		4
.L_187:
        /*0424*/ 	.word	index@(_ZN7cutlass13device_kernelIN5flash19enable_sm80_to_sm89INS1_16FlashAttnBwdSm80INS1_25CollectiveMainloopBwdSm80ILi2ELi1EN4cute5tupleIJNS5_1CILi64EEENS7_ILi128EEENS7_ILi96EEEEEENS_6half_tEfNS_4arch4Sm80ELb0ELb0ELb1ELb1ELb1ELb0ELb0ELb0ELi2ELi2ELi4ELi2ELb1EEENS1_24CollectiveEpilogueBwdGQAISB_fSE_Li256ELb1ELb1EEENS1_19SingleTileSchedulerILb1ELb0ELb0ELi128EEEEEEEEEvNT_6ParamsE)
        /*0428*/ 	.word	0x00000004


	//----- nvinfo : EIATTR_FRAME_SIZE
	.align		4
.L_188:
        /*042c*/ 	.byte	0x04, 0x11
        /*042e*/ 	.short	(.L_190 - .L_189)
	.align		4
.L_189:
        /*0430*/ 	.word	index@(_ZN7cutlass13device_kernelIN5flash19enable_sm80_to_sm89INS1_16FlashAttnBwdSm80INS1_25CollectiveMainloopBwdSm80ILi2ELi1EN4cute5tupleIJNS5_1CILi64EEENS7_ILi128EEENS7_ILi96EEEEEENS_6half_tEfNS_4arch4Sm80ELb0ELb0ELb1ELb1ELb1ELb0ELb0ELb0ELi2ELi2ELi4ELi2ELb1EEENS1_24CollectiveEpilogueBwdGQAISB_fSE_Li256ELb1ELb1EEENS1_19SingleTileSchedulerILb1ELb0ELb0ELi128EEEEEEEEEvNT_6ParamsE)
        /*0434*/ 	.word	0x00000000


	//----- nvinfo : EIATTR_REGCOUNT
	.align		4
.L_190:
        /*0438*/ 	.byte	0x04, 0x2f
        /*043a*/ 	.short	(.L_192 - .L_191)
	.align		4
.L_191:
        /*043c*/ 	.word	index@(_ZN7cutlass13device_kernelIN5flash19enable_sm80_to_sm89INS1_16FlashAttnBwdSm80INS1_25CollectiveMainloopBwdSm80ILi2ELi1EN4cute5tupleIJNS5_1CILi64EEENS7_ILi128EEENS7_ILi96EEEEEENS_6half_tEfNS_4arch4Sm80ELb0ELb0ELb1ELb1ELb0ELb0ELb0ELb0ELi2ELi2ELi4ELi2ELb1EEENS1_24CollectiveEpilogueBwdGQAISB_fSE_Li256ELb1ELb0EEENS1_19SingleTileSchedulerILb1ELb0ELb0ELi128EEEEEEEEEvNT_6ParamsE)
        /*0440*/ 	.word	0x00000004


	//----- nvinfo : EIATTR_FRAME_SIZE
	.align		4
.L_192:
        /*0444*/ 	.byte	0x04, 0x11
        /*0446*/ 	.short	(.L_194 - .L_193)
	.align		4
.L_193:
        /*0448*/ 	.word	index@(_ZN7cutlass13device_kernelIN5flash19enable_sm80_to_sm89INS1_16FlashAttnBwdSm80INS1_25CollectiveMainloopBwdSm80ILi2ELi1EN4cute5tupleIJNS5_1CILi64EEENS7_ILi128EEENS7_ILi96EEEEEENS_6half_tEfNS_4arch4Sm80ELb0ELb0ELb1ELb1ELb0ELb0ELb0ELb0ELi2ELi2ELi4ELi2ELb1EEENS1_24CollectiveEpilogueBwdGQAISB_fSE_Li256ELb1ELb0EEENS1_19SingleTileSchedulerILb1ELb0ELb0ELi128EEEEEEEEEvNT_6ParamsE)
        /*044c*/ 	.word	0x00000000


	//----- nvinfo : EIATTR_REGCOUNT
	.align		4
.L_194:
        /*0450*/ 	.byte	0x04, 0x2f
        /*0452*/ 	.short	(.L_196 - .L_195)
	.align		4
.L_195:
        /*0454*/ 	.word	index@(_ZN7cutlass13device_kernelIN5flash19enable_sm80_to_sm89INS1_16FlashAttnBwdSm80INS1_25CollectiveMainloopBwdSm80ILi2ELi1EN4cute5tupleIJNS5_1CILi64EEENS7_ILi128EEENS7_ILi96EEEEEENS_6half_tEfNS_4arch4Sm80ELb0ELb0ELb1ELb1ELb1ELb0ELb0ELb0ELi2ELi2ELi4ELi2ELb1EEENS1_21CollectiveEpilogueBwdISB_SC_SE_Li256ELb1ELb0ELi2EEENS1_19SingleTileSchedulerILb1ELb0ELb0ELi128EEEEEEEEEvNT_6ParamsE)
        /*0458*/ 	.word	0x00000004


	//----- nvinfo : EIATTR_FRAME_SIZE
	.align		4
.L_196:
        /*045c*/ 	.byte	0x04, 0x11
        /*045e*/ 	.short	(.L_198 - .L_197)
	.align		4
.L_197:
        /*0460*/ 	.word	index@(_ZN7cutlass13device_kernelIN5flash19enable_sm80_to_sm89INS1_16FlashAttnBwdSm80INS1_25CollectiveMainloopBwdSm80ILi2ELi1EN4cute5tupleIJNS5_1CILi64EEENS7_ILi128EEENS7_ILi96EEEEEENS_6half_tEfNS_4arch4Sm80ELb0ELb0ELb1ELb1ELb1ELb0ELb0ELb0ELi2ELi2ELi4ELi2ELb1EEENS1_21CollectiveEpilogueBwdISB_SC_SE_Li256ELb1ELb0ELi2EEENS1_19SingleTileSchedulerILb1ELb0ELb0ELi128EEEEEEEEEvNT_6ParamsE)
        /*0464*/ 	.word	0x00000000


	//----- nvinfo : EIATTR_REGCOUNT
	.align		4
.L_198:
        /*0468*/ 	.byte	0x04, 0x2f
        /*046a*/ 	.short	(.L_200 - .L_199)
	.align		4
.L_199:
        /*046c*/ 	.word	index@(_ZN7cutlass13device_kernelIN5flash19enable_sm80_to_sm89INS1_16FlashAttnBwdSm80INS1_25CollectiveMainloopBwdSm80ILi2ELi1EN4cute5tupleIJNS5_1CILi64EEENS7_ILi128EEENS7_ILi96EEEEEENS_6half_tEfNS_4arch4Sm80ELb0ELb0ELb1ELb1ELb0ELb0ELb0ELb0ELi2ELi2ELi4ELi2ELb1EEENS1_21CollectiveEpilogueBwdISB_SC_SE_Li256ELb1ELb0ELi2EEENS1_19SingleTileSchedulerILb1ELb0ELb0ELi128EEEEEEEEEvNT_6ParamsE)
        /*0470*/ 	.word	0x00000004


	//----- nvinfo : EIATTR_FRAME_SIZE
	.align		4
.L_200:
        /*0474*/ 	.byte	0x04, 0x11
        /*0476*/ 	.short	(.L_202 - .L_201)
	.align		4
.L_201:
        /*0478*/ 	.word	index@(_ZN7cutlass13device_kernelIN5flash19enable_sm80_to_sm89INS1_16FlashAttnBwdSm80INS1_25CollectiveMainloopBwdSm80ILi2ELi1EN4cute5tupleIJNS5_1CILi64EEENS7_ILi128EEENS7_ILi96EEEEEENS_6half_tEfNS_4arch4Sm80ELb0ELb0ELb1ELb1ELb0ELb0ELb0ELb0ELi2ELi2ELi4ELi2ELb1EEENS1_21CollectiveEpilogueBwdISB_SC_SE_Li256ELb1ELb0ELi2EEENS1_19SingleTileSchedulerILb1ELb0ELb0ELi128EEEEEEEEEvNT_6ParamsE)
        /*047c*/ 	.word	0x00000000


	//----- nvinfo : EIATTR_REGCOUNT
	.align		4
.L_202:
        /*0480*/ 	.byte	0x04, 0x2f
        /*0482*/ 	.short	(.L_204 - .L_203)
	.align		4
.L_203:
        /*0484*/ 	.word	index@(_ZN7cutlass13device_kernelIN5flash19enable_sm80_to_sm89INS1_16FlashAttnBwdSm80INS1_25CollectiveMainloopBwdSm80ILi2ELi1EN4cute5tupleIJNS5_1CILi64EEENS7_ILi128EEENS7_ILi96EEEEEENS_6half_tEfNS_4arch4Sm80ELb0ELb0ELb1ELb0ELb1ELb0ELb0ELb0ELi2ELi2ELi4ELi2ELb1EEENS1_24CollectiveEpilogueBwdGQAISB_fSE_Li256ELb0ELb1EEENS1_19SingleTileSchedulerILb0ELb0ELb0ELi128EEEEEEEEEvNT_6ParamsE)
        /*0488*/ 	.word	0x00000004


	//----- nvinfo : EIATTR_FRAME_SIZE
	.align		4
.L_204:
        /*048c*/ 	.byte	0x04, 0x11
        /*048e*/ 	.short	(.L_206 - .L_205)
	.align		4
.L_205:
        /*0490*/ 	.word	index@(_ZN7cutlass13device_kernelIN5flash19enable_sm80_to_sm89INS1_16FlashAttnBwdSm80INS1_25CollectiveMainloopBwdSm80ILi2ELi1EN4cute5tupleIJNS5_1CILi64EEENS7_ILi128EEENS7_ILi96EEEEEENS_6half_tEfNS_4arch4Sm80ELb0ELb0ELb1ELb0ELb1ELb0ELb0ELb0ELi2ELi2ELi4ELi2ELb1EEENS1_24CollectiveEpilogueBwdGQAISB_fSE_Li256ELb0ELb1EEENS1_19SingleTileSchedulerILb0ELb0ELb0ELi128EEEEEEEEEvNT_6ParamsE)
        /*0494*/ 	.word	0x00000000


	//----- nvinfo : EIATTR_REGCOUNT
	.align		4
.L_206:
        /*0498*/ 	.byte	0x04, 0x2f
        /*049a*/ 	.short	(.L_208 - .L_207)
	.align		4
.L_207:
        /*049c*/ 	.word	index@(_ZN7cutlass13device_kernelIN5flash19enable_sm80_to_sm89INS1_16FlashAttnBwdSm80INS1_25CollectiveMainloopBwdSm80ILi2ELi1EN4cute5tupleIJNS5_1CILi64EEENS7_ILi128EEENS7_ILi96EEEEEENS_6half_tEfNS_4arch4Sm80ELb0ELb0ELb1ELb0ELb0ELb0ELb0ELb0ELi2ELi2ELi4ELi2ELb1EEENS1_24CollectiveEpilogueBwdGQAISB_fSE_Li256ELb0ELb0EEENS1_19SingleTileSchedulerILb0ELb0ELb0ELi128EEEEEEEEEvNT_6ParamsE)
        /*04a0*/ 	.word	0x00000004


	//----- nvinfo : EIATTR_FRAME_SIZE
	.align		4
.L_208:
        /*04a4*/ 	.byte	0x04, 0x11
        /*04a6*/ 	.short	(.L_210 - .L_209)
	.align		4
.L_209:
        /*04a8*/ 	.word	index@(_ZN7cutlass13device_kernelIN5flash19enable_sm80_to_sm89INS1_16FlashAttnBwdSm80INS1_25CollectiveMainloopBwdSm80ILi2ELi1EN4cute5tupleIJNS5_1CILi64EEENS7_ILi128EEENS7_ILi96EEEEEENS_6half_tEfNS_4arch4Sm80ELb0ELb0ELb1ELb0ELb0ELb0ELb0ELb0ELi2ELi2ELi4ELi2ELb1EEENS1_24CollectiveEpilogueBwdGQAISB_fSE_Li256ELb0ELb0EEENS1_19SingleTileSchedulerILb0ELb0ELb0ELi128EEEEEEEEEvNT_6ParamsE)
        /*04ac*/ 	.word	0x00000000


	//----- nvinfo : EIATTR_REGCOUNT
	.align		4
.L_210:
        /*04b0*/ 	.byte	0x04, 0x2f
        /*04b2*/ 	.short	(.L_212 - .L_211)
	.align		4
.L_211:
        /*04b4*/ 	.word	index@(_ZN7cutlass13device_kernelIN5flash19enable_sm80_to_sm89INS1_16FlashAttnBwdSm80INS1_25CollectiveMainloopBwdSm80ILi2ELi1EN4cute5tupleIJNS5_1CILi64EEENS7_ILi128EEENS7_ILi96EEEEEENS_6half_tEfNS_4arch4Sm80ELb0ELb0ELb1ELb0ELb1ELb0ELb0ELb0ELi2ELi2ELi4ELi2ELb1EEENS1_21CollectiveEpilogueBwdISB_SC_SE_Li256ELb0ELb0ELi2EEENS1_19SingleTileSchedulerILb0ELb0ELb0ELi128EEEEEEEEEvNT_6ParamsE)
        /*04b8*/ 	.word	0x00000004


	//----- nvinfo : EIATTR_FRAME_SIZE
	.align		4
.L_212:
        /*04bc*/ 	.byte	0x04, 0x11
        /*04be*/ 	.short	(.L_214 - .L_213)
	.align		4
.L_213:
        /*04c0*/ 	.word	index@(_ZN7cutlass13device_kernelIN5flash19enable_sm80_to_sm89INS1_16FlashAttnBwdSm80INS1_25CollectiveMainloopBwdSm80ILi2ELi1EN4cute5tupleIJNS5_1CILi64EEENS7_ILi128EEENS7_ILi96EEEEEENS_6half_tEfNS_4arch4Sm80ELb0ELb0ELb1ELb0ELb1ELb0ELb0ELb0ELi2ELi2ELi4ELi2ELb1EEENS1_21CollectiveEpilogueBwdISB_SC_SE_Li256ELb0ELb0ELi2EEENS1_19SingleTileSchedulerILb0ELb0ELb0ELi128EEEEEEEEEvNT_6ParamsE)
        /*04c4*/ 	.word	0x00000000


	//----- nvinfo : EIATTR_REGCOUNT
	.align		4
.L_214:
        /*04c8*/ 	.byte	0x04, 0x2f
        /*04ca*/ 	.short	(.L_216 - .L_215)
	.align		4
.L_215:
        /*04cc*/ 	.word	index@(_ZN7cutlass13device_kernelIN5flash19enable_sm80_to_sm89INS1_16FlashAttnBwdSm80INS1_25CollectiveMainloopBwdSm80ILi2ELi1EN4cute5tupleIJNS5_1CILi64EEENS7_ILi128EEENS7_ILi96EEEEEENS_6half_tEfNS_4arch4Sm80ELb0ELb0ELb1ELb0ELb0ELb0ELb0ELb0ELi2ELi2ELi4ELi2ELb1EEENS1_21CollectiveEpilogueBwdISB_SC_SE_Li256ELb0ELb0ELi2EEENS1_19SingleTileSchedulerILb0ELb0ELb0ELi128EEEEEEEEEvNT_6ParamsE)
        /*04d0*/ 	.word	0x00000004


	//----- nvinfo : EIATTR_FRAME_SIZE
	.align		4
.L_216:
        /*04d4*/ 	.byte	0x04, 0x11
        /*04d6*/ 	.short	(.L_218 - .L_217)
	.align		4
.L_217:
        /*04d8*/ 	.word	index@(_ZN7cutlass13device_kernelIN5flash19enable_sm80_to_sm89INS1_16FlashAttnBwdSm80INS1_25CollectiveMainloopBwdSm80ILi2ELi1EN4cute5tupleIJNS5_1CILi64EEENS7_ILi128EEENS7_ILi96EEEEEENS_6half_tEfNS_4arch4Sm80ELb0ELb0ELb1ELb0ELb0ELb0ELb0ELb0ELi2ELi2ELi4ELi2ELb1EEENS1_21CollectiveEpilogueBwdISB_SC_SE_Li256ELb0ELb0ELi2EEENS1_19SingleTileSchedulerILb0ELb0ELb0ELi128EEEEEEEEEvNT_6ParamsE)
        /*04dc*/ 	.word	0x00000000


	//----- nvinfo : EIATTR_MIN_STACK_SIZE
	.align		4
.L_218:
        /*04e0*/ 	.byte	0x04, 0x12
        /*04e2*/ 	.short	(.L_220 - .L_219)
	.align		4
.L_219:
        /*04e4*/ 	.word	index@(_ZN7cutlass13device_kernelIN5flash19enable_sm80_to_sm89INS1_16FlashAttnBwdSm80INS1_25CollectiveMainloopBwdSm80ILi2ELi1EN4cute5tupleIJNS5_1CILi64EEENS7_ILi128EEENS7_ILi96EEEEEENS_6half_tEfNS_4arch4Sm80ELb0ELb0ELb1ELb0ELb0ELb0ELb0ELb0ELi2ELi2ELi4ELi2ELb1EEENS1_21CollectiveEpilogueBwdISB_SC_SE_Li256ELb0ELb0ELi2EEENS1_19SingleTileSchedulerILb0ELb0ELb0ELi128EEEEEEEEEvNT_6ParamsE)
        /*04e8*/ 	.word	0x00000000


	//----- nvinfo : EIATTR_MIN_STACK_SIZE
	.align		4
.L_220:
        /*04ec*/ 	.byte	0x04, 0x12
        /*04ee*/ 	.short	(.L_222 - .L_221)
	.align		4
.L_221:
        /*04f0*/ 	.word	index@(_ZN7cutlass13device_kernelIN5flash19enable_sm80_to_sm89INS1_16FlashAttnBwdSm80INS1_25CollectiveMainloopBwdSm80ILi2ELi1EN4cute5tupleIJNS5_1CILi64EEENS7_ILi128EEENS7_ILi96EEEEEENS_6half_tEfNS_4arch4Sm80ELb0ELb0ELb1ELb0ELb1ELb0ELb0ELb0ELi2ELi2ELi4ELi2ELb1EEENS1_21CollectiveEpilogueBwdISB_SC_SE_Li256ELb0ELb0ELi2EEENS1_19SingleTileSchedulerILb0ELb0ELb0ELi128EEEEEEEEEvNT_6ParamsE)
        /*04f4*/ 	.word	0x00000000


	//----- nvinfo : EIATTR_MIN_STACK_SIZE
	.align		4
.L_222:
        /*04f8*/ 	.byte	0x04, 0x12
        /*04fa*/ 	.short	(.L_224 - .L_223)
	.align		4
.L_223:
        /*04fc*/ 	.word	index@(_ZN7cutlass13device_kernelIN5flash19enable_sm80_to_sm89INS1_16FlashAttnBwdSm80INS1_25CollectiveMainloopBwdSm80ILi2ELi1EN4cute5tupleIJNS5_1CILi64EEENS7_ILi128EEENS7_ILi96EEEEEENS_6half_tEfNS_4arch4Sm80ELb0ELb0ELb1ELb0ELb0ELb0ELb0ELb0ELi2ELi2ELi4ELi2ELb1EEENS1_24CollectiveEpilogueBwdGQAISB_fSE_Li256ELb0ELb0EEENS1_19SingleTileSchedulerILb0ELb0ELb0ELi128EEEEEEEEEvNT_6ParamsE)
        /*0500*/ 	.word	0x00000000


	//----- nvinfo : EIATTR_MIN_STACK_SIZE
	.align		4
.L_224:
        /*0504*/ 	.byte	0x04, 0x12
        /*0506*/ 	.short	(.L_226 - .L_225)
	.align		4
.L_225:
        /*0508*/ 	.word	index@(_ZN7cutlass13device_kernelIN5flash19enable_sm80_to_sm89INS1_16FlashAttnBwdSm80INS1_25CollectiveMainloopBwdSm80ILi2ELi1EN4cute5tupleIJNS5_1CILi64EEENS7_ILi128EEENS7_ILi96EEEEEENS_6half_tEfNS_4arch4Sm80ELb0ELb0ELb1ELb0ELb1ELb0ELb0ELb0ELi2ELi2ELi4ELi2ELb1EEENS1_24CollectiveEpilogueBwdGQAISB_fSE_Li256ELb0ELb1EEENS1_19SingleTileSchedulerILb0ELb0ELb0ELi128EEEEEEEEEvNT_6ParamsE)
        /*050c*/ 	.word	0x00000000


	//----- nvinfo : EIATTR_MIN_STACK_SIZE
	.align		4
.L_226:
        /*0510*/ 	.byte	0x04, 0x12
        /*0512*/ 	.short	(.L_228 - .L_227)
	.align		4
.L_227:
        /*0514*/ 	.word	index@(_ZN7cutlass13device_kernelIN5flash19enable_sm80_to_sm89INS1_16FlashAttnBwdSm80INS1_25CollectiveMainloopBwdSm80ILi2ELi1EN4cute5tupleIJNS5_1CILi64EEENS7_ILi128EEENS7_ILi96EEEEEENS_6half_tEfNS_4arch4Sm80ELb0ELb0ELb1ELb1ELb0ELb0ELb0ELb0ELi2ELi2ELi4ELi2ELb1EEENS1_21CollectiveEpilogueBwdISB_SC_SE_Li256ELb1ELb0ELi2EEENS1_19SingleTileSchedulerILb1ELb0ELb0ELi128EEEEEEEEEvNT_6ParamsE)
        /*0518*/ 	.word	0x00000000


	//----- nvinfo : EIATTR_MIN_STACK_SIZE
	.align		4
.L_228:
        /*051c*/ 	.byte	0x04, 0x12
        /*051e*/ 	.short	(.L_230 - .L_229)
	.align		4
.L_229:
        /*0520*/ 	.word	index@(_ZN7cutlass13device_kernelIN5flash19enable_sm80_to_sm89INS1_16FlashAttnBwdSm80INS1_25CollectiveMainloopBwdSm80ILi2ELi1EN4cute5tupleIJNS5_1CILi64EEENS7_ILi128EEENS7_ILi96EEEEEENS_6half_tEfNS_4arch4Sm80ELb0ELb0ELb1ELb1ELb1ELb0ELb0ELb0ELi2ELi2ELi4ELi2ELb1EEENS1_21CollectiveEpilogueBwdISB_SC_SE_Li256ELb1ELb0ELi2EEENS1_19SingleTileSchedulerILb1ELb0ELb0ELi128EEEEEEEEEvNT_6ParamsE)
        /*0524*/ 	.word	0x00000000


	//----- nvinfo : EIATTR_MIN_STACK_SIZE
	.align		4
.L_230:
        /*0528*/ 	.byte	0x04, 0x12
        /*052a*/ 	.short	(.L_232 - .L_231)
	.align		4
.L_231:
        /*052c*/ 	.word	index@(_ZN7cutlass13device_kernelIN5flash19enable_sm80_to_sm89INS1_16FlashAttnBwdSm80INS1_25CollectiveMainloopBwdSm80ILi2ELi1EN4cute5tupleIJNS5_1CILi64EEENS7_ILi128EEENS7_ILi96EEEEEENS_6half_tEfNS_4arch4Sm80ELb0ELb0ELb1ELb1ELb0ELb0ELb0ELb0ELi2ELi2ELi4ELi2ELb1EEENS1_24CollectiveEpilogueBwdGQAISB_fSE_Li256ELb1ELb0EEENS1_19SingleTileSchedulerILb1ELb0ELb0ELi128EEEEEEEEEvNT_6ParamsE)
        /*0530*/ 	.word	0x00000000


	//----- nvinfo : EIATTR_MIN_STACK_SIZE
	.align		4
.L_232:
        /*0534*/ 	.byte	0x04, 0x12
        /*0536*/ 	.short	(.L_234 - .L_233)
	.align		4
.L_233:
        /*0538*/ 	.word	index@(_ZN7cutlass13device_kernelIN5flash19enable_sm80_to_sm89INS1_16FlashAttnBwdSm80INS1_25CollectiveMainloopBwdSm80ILi2ELi1EN4cute5tupleIJNS5_1CILi64EEENS7_ILi128EEENS7_ILi96EEEEEENS_6half_tEfNS_4arch4Sm80ELb0ELb0ELb1ELb1ELb1ELb0ELb0ELb0ELi2ELi2ELi4ELi2ELb1EEENS1_24CollectiveEpilogueBwdGQAISB_fSE_Li256ELb1ELb1EEENS1_19SingleTileSchedulerILb1ELb0ELb0ELi128EEEEEEEEEvNT_6ParamsE)
        /*053c*/ 	.word	0x00000000


	//----- nvinfo : EIATTR_MIN_STACK_SIZE
	.align		4
.L_234:
        /*0540*/ 	.byte	0x04, 0x12
        /*0542*/ 	.short	(.L_236 - .L_235)
	.align		4
.L_235:
        /*0544*/ 	.word	index@(_ZN7cutlass13device_kernelIN5flash19enable_sm80_to_sm89INS1_16FlashAttnBwdSm80INS1_25CollectiveMainloopBwdSm80ILi2ELi1EN4cute5tupleIJNS5_1CILi64EEENS7_ILi128EEENS7_ILi96EEEEEENS_6half_tEfNS_4arch4Sm80ELb0ELb1ELb1ELb0ELb0ELb0ELb0ELb0ELi2ELi2ELi4ELi2ELb1EEENS1_21CollectiveEpilogueBwdISB_SC_SE_Li256ELb0ELb0ELi2EEENS1_19SingleTileSchedulerILb0ELb0ELb0ELi128EEEEEEEEEvNT_6ParamsE)
        /*0548*/ 	.word	0x00000000


	//----- nvinfo : EIATTR_MIN_STACK_SIZE
	.align		4
.L_236:
        /*054c*/ 	.byte	0x04, 0x12
        /*054e*/ 	.short	(.L_238 - .L_237)
	.align		4
.L_237:
        /*0550*/ 	.word	index@(_ZN7cutlass13device_kernelIN5flash19enable_sm80_to_sm89INS1_16FlashAttnBwdSm80INS1_25CollectiveMainloopBwdSm80ILi2ELi1EN4cute5tupleIJNS5_1CILi64EEENS7_ILi128EEENS7_ILi96EEEEEENS_6half_tEfNS_4arch4Sm80ELb0ELb1ELb1ELb0ELb1ELb0ELb0ELb0ELi2ELi2ELi4ELi2ELb1EEENS1_21CollectiveEpilogueBwdISB_SC_SE_Li256ELb0ELb0ELi2EEENS1_19SingleTileSchedulerILb0ELb0ELb0ELi128EEEEEEEEEvNT_6ParamsE)
        /*0554*/ 	.word	0x00000000


	//----- nvinfo : EIATTR_MIN_STACK_SIZE
	.align		4
.L_238:
        /*0558*/ 	.byte	0x04, 0x12
        /*055a*/ 	.short	(.L_240 - .L_239)
	.align		4
.L_239:
        /*055c*/ 	.word	index@(_ZN7cutlass13device_kernelIN5flash19enable_sm80_to_sm89INS1_16FlashAttnBwdSm80INS1_25CollectiveMainloopBwdSm80ILi2ELi1EN4cute5tupleIJNS5_1CILi64EEENS7_ILi128EEENS7_ILi96EEEEEENS_6half_tEfNS_4arch4Sm80ELb0ELb1ELb1ELb0ELb0ELb0ELb0ELb0ELi2ELi2ELi4ELi2ELb1EEENS1_24CollectiveEpilogueBwdGQAISB_fSE_Li256ELb0ELb0EEENS1_19SingleTileSchedulerILb0ELb0ELb0ELi128EEEEEEEEEvNT_6ParamsE)
        /*0560*/ 	.word	0x00000000


	//----- nvinfo : EIATTR_MIN_STACK_SIZE
	.align		4
.L_240:
        /*0564*/ 	.byte	0x04, 0x12
        /*0566*/ 	.short	(.L_242 - .L_241)
	.align		4
.L_241:
        /*0568*/ 	.word	index@(_ZN7cutlass13device_kernelIN5flash19enable_sm80_to_sm89INS1_16FlashAttnBwdSm80INS1_25CollectiveMainloopBwdSm80ILi2ELi1EN4cute5tupleIJNS5_1CILi64EEENS7_ILi128EEENS7_ILi96EEEEEENS_6half_tEfNS_4arch4Sm80ELb0ELb1ELb1ELb0ELb1ELb0ELb0ELb0ELi2ELi2ELi4ELi2ELb1EEENS1_24CollectiveEpilogueBwdGQAISB_fSE_Li256ELb0ELb1EEENS1_19SingleTileSchedulerILb0ELb0ELb0ELi128EEEEEEEEEvNT_6ParamsE)
        /*056c*/ 	.word	0x00000000


	//----- nvinfo : EIATTR_MIN_STACK_SIZE
	.align		4
.L_242:
        /*0570*/ 	.byte	0x04, 0x12
        /*0572*/ 	.short	(.L_244 - .L_243)
	.align		4
.L_243:
        /*0574*/ 	.word	index@(_ZN7cutlass13device_kernelIN5flash19enable_sm80_to_sm89INS1_16FlashAttnBwdSm80INS1_25CollectiveMainloopBwdSm80ILi2ELi1EN4cute5tupleIJNS5_1CILi64EEENS7_ILi128EEENS7_ILi96EEEEEENS_6half_tEfNS_4arch4Sm80ELb0ELb1ELb1ELb1ELb0ELb0ELb0ELb0ELi2ELi2ELi4ELi2ELb1EEENS1_21CollectiveEpilogueBwdISB_SC_SE_Li256ELb1ELb0ELi2EEENS1_19SingleTileSchedulerILb1ELb0ELb0ELi128EEEEEEEEEvNT_6ParamsE)
        /*0578*/ 	.word	0x00000000


	//----- nvinfo : EIATTR_MIN_STACK_SIZE
	.align		4
.L_244:
        /*057c*/ 	.byte	0x04, 0x12
        /*057e*/ 	.short	(.L_246 - .L_245)
	.align		4
.L_245:
        /*0580*/ 	.word	index@(_ZN7cutlass13device_kernelIN5flash19enable_sm80_to_sm89INS1_16FlashAttnBwdSm80INS1_25CollectiveMainloopBwdSm80ILi2ELi1EN4cute5tupleIJNS5_1CILi64EEENS7_ILi128EEENS7_ILi96EEEEEENS_6half_tEfNS_4arch4Sm80ELb0ELb1ELb1ELb1ELb1ELb0ELb0ELb0ELi2ELi2ELi4ELi2ELb1EEENS1_21CollectiveEpilogueBwdISB_SC_SE_Li256ELb1ELb0ELi2EEENS1_19SingleTileSchedulerILb1ELb0ELb0ELi128EEEEEEEEEvNT_6ParamsE)
        /*0584*/ 	.word	0x00000000


	//----- nvinfo : EIATTR_MIN_STACK_SIZE
	.align		4
.L_246:
        /*0588*/ 	.byte	0x04, 0x12
        /*058a*/ 	.short	(.L_248 - .L_247)
	.align		4
.L_247:
        /*058c*/ 	.word	index@(_ZN7cutlass13device_kernelIN5flash19enable_sm80_to_sm89INS1_16FlashAttnBwdSm80INS1_25CollectiveMainloopBwdSm80ILi2ELi1EN4cute5tupleIJNS5_1CILi64EEENS7_ILi128EEENS7_ILi96EEEEEENS_6half_tEfNS_4arch4Sm80ELb0ELb1ELb1ELb1ELb0ELb0ELb0ELb0ELi2ELi2ELi4ELi2ELb1EEENS1_24CollectiveEpilogueBwdGQAISB_fSE_Li256ELb1ELb0EEENS1_19SingleTileSchedulerILb1ELb0ELb0ELi128EEEEEEEEEvNT_6ParamsE)
        /*0590*/ 	.word	0x00000000


	//----- nvinfo : EIATTR_MIN_STACK_SIZE
	.align		4
.L_248:
        /*0594*/ 	.byte	0x04, 0x12
        /*0596*/ 	.short	(.L_250 - .L_249)
	.align		4
.L_249:
        /*0598*/ 	.word	index@(_ZN7cutlass13device_kernelIN5flash19enable_sm80_to_sm89INS1_16FlashAttnBwdSm80INS1_25CollectiveMainloopBwdSm80ILi2ELi1EN4cute5tupleIJNS5_1CILi64EEENS7_ILi128EEENS7_ILi96EEEEEENS_6half_tEfNS_4arch4Sm80ELb0ELb1ELb1ELb1ELb1ELb0ELb0ELb0ELi2ELi2ELi4ELi2ELb1EEENS1_24CollectiveEpilogueBwdGQAISB_fSE_Li256ELb1ELb1EEENS1_19SingleTileSchedulerILb1ELb0ELb0ELi128EEEEEEEEEvNT_6ParamsE)
        /*059c*/ 	.word	0x00000000


	//----- nvinfo : EIATTR_MIN_STACK_SIZE
	.align		4
.L_250:
        /*05a0*/ 	.byte	0x04, 0x12
        /*05a2*/ 	.short	(.L_252 - .L_251)
	.align		4
.L_251:
        /*05a4*/ 	.word	index@(_ZN7cutlass13device_kernelIN5flash19enable_sm80_to_sm89INS1_16FlashAttnBwdSm80INS1_25CollectiveMainloopBwdSm80ILi2ELi1EN4cute5tupleIJNS5_1CILi64EEENS7_ILi128EEENS7_ILi96EEEEEENS_6half_tEfNS_4arch4Sm80ELb1ELb0ELb1ELb0ELb0ELb0ELb0ELb0ELi2ELi2ELi4ELi2ELb1EEENS1_21CollectiveEpilogueBwdISB_SC_SE_Li256ELb0ELb0ELi2EEENS1_25SingleTileBwdLPTSchedulerILb0ELi128ELb0EEEEEEEEEvNT_6ParamsE)
        /*05a8*/ 	.word	0x00000000


	//----- nvinfo : EIATTR_MIN_STACK_SIZE
	.align		4
.L_252:
        /*05ac*/ 	.byte	0x04, 0x12
        /*05ae*/ 	.short	(.L_254 - .L_253)
	.align		4
.L_253:
        /*05b0*/ 	.word	index@(_ZN7cutlass13device_kernelIN5flash19enable_sm80_to_sm89INS1_16FlashAttnBwdSm80INS1_25CollectiveMainloopBwdSm80ILi2ELi1EN4cute5tupleIJNS5_1CILi64EEENS7_ILi128EEENS7_ILi96EEEEEENS_6half_tEfNS_4arch4Sm80ELb1ELb0ELb1ELb0ELb1ELb0ELb0ELb0ELi2ELi2ELi4ELi2ELb1EEENS1_21CollectiveEpilogueBwdISB_SC_SE_Li256ELb0ELb0ELi2EEENS1_25SingleTileBwdLPTSchedulerILb0ELi128ELb1EEEEEEEEEvNT_6ParamsE)
        /*05b4*/ 	.word	0x00000000


	//----- nvinfo : EIATTR_MIN_STACK_SIZE
	.align		4
.L_254:
        /*05b8*/ 	.byte	0x04, 0x12
        /*05ba*/ 	.short	(.L_256 - .L_255)
	.align		4
.L_255:
        /*05bc*/ 	.word	index@(_ZN7cutlass13device_kernelIN5flash19enable_sm80_to_sm89INS1_16FlashAttnBwdSm80INS1_25CollectiveMainloopBwdSm80ILi2ELi1EN4cute5tupleIJNS5_1CILi64EEENS7_ILi128EEENS7_ILi96EEEEEENS_6half_tEfNS_4arch4Sm80ELb1ELb0ELb1ELb0ELb0ELb0ELb0ELb0ELi2ELi2ELi4ELi2ELb1EEENS1_24CollectiveEpilogueBwdGQAISB_fSE_Li256ELb0ELb0EEENS1_25SingleTileBwdLPTSchedulerILb0ELi128ELb0EEEEEEEEEvNT_6ParamsE)
        /*05c0*/ 	.word	0x00000000


	//----- nvinfo : EIATTR_MIN_STACK_SIZE
	.align		4
.L_256:
        /*05c4*/ 	.byte	0x04, 0x12
        /*05c6*/ 	.short	(.L_258 - .L_257)
	.align		4
.L_257:
        /*05c8*/ 	.word	index@(_ZN7cutlass13device_kernelIN5flash19enable_sm80_to_sm89INS1_16FlashAttnBwdSm80INS1_25CollectiveMainloopBwdSm80ILi2ELi1EN4cute5tupleIJNS5_1CILi64EEENS7_ILi128EEENS7_ILi96EEEEEENS_6half_tEfNS_4arch4Sm80ELb1ELb0ELb1ELb0ELb1ELb0ELb0ELb0ELi2ELi2ELi4ELi2ELb1EEENS1_24CollectiveEpilogueBwdGQAISB_fSE_Li256ELb0ELb1EEENS1_25SingleTileBwdLPTSchedulerILb0ELi128ELb1EEEEEEEEEvNT_6ParamsE)
        /*05cc*/ 	.word	0x00000000


	//----- nvinfo : EIATTR_MIN_STACK_SIZE
	.align		4
.L_258:
        /*05d0*/ 	.byte	0x04, 0x12
        /*05d2*/ 	.short	(.L_260 - .L_259)
	.align		4
.L_259:
        /*05d4*/ 	.word	index@(_ZN7cutlass13device_kernelIN5flash19enable_sm80_to_sm89INS1_16FlashAttnBwdSm80INS1_25CollectiveMainloopBwdSm80ILi2ELi1EN4cute5tupleIJNS5_1CILi64EEENS7_ILi128EEENS7_ILi96EEEEEENS_6half_tEfNS_4arch4Sm80ELb1ELb0ELb1ELb1ELb0ELb0ELb0ELb0ELi2ELi2ELi4ELi2ELb1EEENS1_21CollectiveEpilogueBwdISB_SC_SE_Li256ELb1ELb0ELi2EEENS1_25SingleTileBwdLPTSchedulerILb1ELi128ELb0EEEEEEEEEvNT_6ParamsE)
        /*05d8*/ 	.word	0x00000000


	//----- nvinfo : EIATTR_MIN_STACK_SIZE
	.align		4
.L_260:
        /*05dc*/ 	.byte	0x04, 0x12
        /*05de*/ 	.short	(.L_262 - .L_261)
	.align		4
.L_261:
        /*05e0*/ 	.word	index@(_ZN7cutlass13device_kernelIN5flash19enable_sm80_to_sm89INS1_16FlashAttnBwdSm80INS1_25CollectiveMainloopBwdSm80ILi2ELi1EN4cute5tupleIJNS5_1CILi64EEENS7_ILi128EEENS7_ILi96EEEEEENS_6half_tEfNS_4arch4Sm80ELb1ELb0ELb1ELb1ELb1ELb0ELb0ELb0ELi2ELi2ELi4ELi2ELb1EEENS1_21CollectiveEpilogueBwdISB_SC_SE_Li256ELb1ELb0ELi2EEENS1_25SingleTileBwdLPTSchedulerILb1ELi128ELb1EEEEEEEEEvNT_6ParamsE)
        /*05e4*/ 	.word	0x00000000


	//----- nvinfo : EIATTR_MIN_STACK_SIZE
	.align		4
.L_262:
        /*05e8*/ 	.byte	0x04, 0x12
        /*05ea*/ 	.short	(.L_264 - .L_263)
	.align		4
.L_263:
        /*05ec*/ 	.word	index@(_ZN7cutlass13device_kernelIN5flash19enable_sm80_to_sm89INS1_16FlashAttnBwdSm80INS1_25CollectiveMainloopBwdSm80ILi2ELi1EN4cute5tupleIJNS5_1CILi64EEENS7_ILi128EEENS7_ILi96EEEEEENS_6half_tEfNS_4arch4Sm80ELb1ELb0ELb1ELb1ELb0ELb0ELb0ELb0ELi2ELi2ELi4ELi2ELb1EEENS1_24CollectiveEpilogueBwdGQAISB_fSE_Li256ELb1ELb0EEENS1_25SingleTileBwdLPTSchedulerILb1ELi128ELb0EEEEEEEEEvNT_6ParamsE)
        /*05f0*/ 	.word	0x00000000


	//----- nvinfo : EIATTR_MIN_STACK_SIZE
	.align		4
.L_264:
        /*05f4*/ 	.byte	0x04, 0x12
        /*05f6*/ 	.short	(.L_266 - .L_265)
	.align		4
.L_265:
        /*05f8*/ 	.word	index@(_ZN7cutlass13device_kernelIN5flash19enable_sm80_to_sm89INS1_16FlashAttnBwdSm80INS1_25CollectiveMainloopBwdSm80ILi2ELi1EN4cute5tupleIJNS5_1CILi64EEENS7_ILi128EEENS7_ILi96EEEEEENS_6half_tEfNS_4arch4Sm80ELb1ELb0ELb1ELb1ELb1ELb0ELb0ELb0ELi2ELi2ELi4ELi2ELb1EEENS1_24CollectiveEpilogueBwdGQAISB_fSE_Li256ELb1ELb1EEENS1_25SingleTileBwdLPTSchedulerILb1ELi128ELb1EEEEEEEEEvNT_6ParamsE)
        /*05fc*/ 	.word	0x00000000


	//----- nvinfo : EIATTR_MIN_STACK_SIZE
	.align		4
.L_266:
        /*0600*/ 	.byte	0x04, 0x12
        /*0602*/ 	.short	(.L_268 - .L_267)
	.align		4
.L_267:
        /*0604*/ 	.word	index@(_ZN7cutlass13device_kernelIN5flash19enable_sm80_to_sm89INS1_16FlashAttnBwdSm80INS1_25CollectiveMainloopBwdSm80ILi2ELi2EN4cute5tupleIJNS5_1CILi64EEENS7_ILi128EEENS7_ILi96EEEEEENS_6half_tEfNS_4arch4Sm80ELb0ELb0ELb1ELb0ELb0ELb0ELb0ELb0ELi2ELi2ELi4ELi2ELb0EEENS1_21CollectiveEpilogueBwdISB_SC_SE_Li256ELb0ELb0ELi2EEENS1_19SingleTileSchedulerILb0ELb0ELb0ELi128EEEEEEEEEvNT_6ParamsE)
        /*0608*/ 	.word	0x00000000


	//----- nvinfo : EIATTR_MIN_STACK_SIZE
	.align		4
.L_268:
        /*060c*/ 	.byte	0x04, 0x12
        /*060e*/ 	.short	(.L_270 - .L_269)
	.align		4
.L_269:
        /*0610*/ 	.word	index@(_ZN7cutlass13device_kernelIN5flash19enable_sm80_to_sm89INS1_16FlashAttnBwdSm80INS1_25CollectiveMainloopBwdSm80ILi2ELi2EN4cute5tupleIJNS5_1CILi64EEENS7_ILi128EEENS7_ILi96EEEEEENS_6half_tEfNS_4arch4Sm80ELb0ELb0ELb1ELb0ELb1ELb0ELb0ELb0ELi2ELi2ELi4ELi2ELb0EEENS1_21CollectiveEpilogueBwdISB_SC_SE_Li256ELb0ELb0ELi2EEENS1_19SingleTileSchedulerILb0ELb0ELb0ELi128EEEEEEEEEvNT_6ParamsE)
        /*0614*/ 	.word	0x00000000


	//----- nvinfo : EIATTR_MIN_STACK_SIZE
	.align		4
.L_270:
        /*0618*/ 	.byte	0x04, 0x12
        /*061a*/ 	.short	(.L_272 - .L_271)
	.align		4
.L_271:
        /*061c*/ 	.word	index@(_ZN7cutlass13device_kernelIN5flash19enable_sm80_to_sm89INS1_16FlashAttnBwdSm80INS1_25CollectiveMainloopBwdSm80ILi2ELi2EN4cute5tupleIJNS5_1CILi64EEENS7_ILi128EEENS7_ILi96EEEEEENS_6half_tEfNS_4arch4Sm80ELb0ELb0ELb1ELb0ELb0ELb0ELb0ELb0ELi2ELi2ELi4ELi2ELb0EEENS1_24CollectiveEpilogueBwdGQAISB_fSE_Li256ELb0ELb0EEENS1_19SingleTileSchedulerILb0ELb0ELb0ELi128EEEEEEEEEvNT_6ParamsE)
        /*0620*/ 	.word	0x00000000


	//----- nvinfo : EIATTR_MIN_STACK_SIZE
	.align		4
.L_272:
        /*0624*/ 	.byte	0x04, 0x12
        /*0626*/ 	.short	(.L_274 - .L_273)
	.align		4
.L_273:
        /*0628*/ 	.word	index@(_ZN7cutlass13device_kernelIN5flash19enable_sm80_to_sm89INS1_16FlashAttnBwdSm80INS1_25CollectiveMainloopBwdSm80ILi2ELi2EN4cute5tupleIJNS5_1CILi64EEENS7_ILi128EEENS7_ILi96EEEEEENS_6half_tEfNS_4arch4Sm80ELb0ELb0ELb1ELb0ELb1ELb0ELb0ELb0ELi2ELi2ELi4ELi2ELb0EEENS1_24CollectiveEpilogueBwdGQAISB_fSE_Li256ELb0ELb1EEENS1_19SingleTileSchedulerILb0ELb0ELb0ELi128EEEEEEEEEvNT_6ParamsE)
        /*062c*/ 	.word	0x00000000


	//----- nvinfo : EIATTR_MIN_STACK_SIZE
	.align		4
.L_274:
        /*0630*/ 	.byte	0x04, 0x12
        /*0632*/ 	.short	(.L_276 - .L_275)
	.align		4
.L_275:
        /*0634*/ 	.word	index@(_ZN7cutlass13device_kernelIN5flash19enable_sm80_to_sm89INS1_16FlashAttnBwdSm80INS1_25CollectiveMainloopBwdSm80ILi2ELi2EN4cute5tupleIJNS5_1CILi64EEENS7_ILi128EEENS7_ILi96EEEEEENS_6half_tEfNS_4arch4Sm80ELb0ELb0ELb1ELb1ELb0ELb0ELb0ELb0ELi2ELi2ELi4ELi2ELb0EEENS1_21CollectiveEpilogueBwdISB_SC_SE_Li256ELb1ELb0ELi2EEENS1_19SingleTileSchedulerILb1ELb0ELb0ELi128EEEEEEEEEvNT_6ParamsE)
        /*0638*/ 	.word	0x00000000


	//----- nvinfo : EIATTR_MIN_STACK_SIZE
	.align		4
.L_276:
        /*063c*/ 	.byte	0x04, 0x12
        /*063e*/ 	.short	(.L_278 - .L_277)
	.align		4
.L_277:
        /*0640*/ 	.word	index@(_ZN7cutlass13device_kernelIN5flash19enable_sm80_to_sm89INS1_16FlashAttnBwdSm80INS1_25CollectiveMainloopBwdSm80ILi2ELi2EN4cute5tupleIJNS5_1CILi64EEENS7_ILi128EEENS7_ILi96EEEEEENS_6half_tEfNS_4arch4Sm80ELb0ELb0ELb1ELb1ELb1ELb0ELb0ELb0ELi2ELi2ELi4ELi2ELb0EEENS1_21CollectiveEpilogueBwdISB_SC_SE_Li256ELb1ELb0ELi2EEENS1_19SingleTileSchedulerILb1ELb0ELb0ELi128EEEEEEEEEvNT_6ParamsE)
        /*0644*/ 	.word	0x00000000


	//----- nvinfo : EIATTR_MIN_STACK_SIZE
	.align		4
.L_278:
        /*0648*/ 	.byte	0x04, 0x12
        /*064a*/ 	.short	(.L_280 - .L_279)
	.align		4
.L_279:
        /*064c*/ 	.word	index@(_ZN7cutlass13device_kernelIN5flash19enable_sm80_to_sm89INS1_16FlashAttnBwdSm80INS1_25CollectiveMainloopBwdSm80ILi2ELi2EN4cute5tupleIJNS5_1CILi64EEENS7_ILi128EEENS7_ILi96EEEEEENS_6half_tEfNS_4arch4Sm80ELb0ELb0ELb1ELb1ELb0ELb0ELb0ELb0ELi2ELi2ELi4ELi2ELb0EEENS1_24CollectiveEpilogueBwdGQAISB_fSE_Li256ELb1ELb0EEENS1_19SingleTileSchedulerILb1ELb0ELb0ELi128EEEEEEEEEvNT_6ParamsE)
        /*0650*/ 	.word	0x00000000


	//----- nvinfo : EIATTR_MIN_STACK_SIZE
	.align		4
.L_280:
        /*0654*/ 	.byte	0x04, 0x12
        /*0656*/ 	.short	(.L_282 - .L_281)
	.align		4
.L_281:
        /*0658*/ 	.word	index@(_ZN7cutlass13device_kernelIN5flash19enable_sm80_to_sm89INS1_16FlashAttnBwdSm80INS1_25CollectiveMainloopBwdSm80ILi2ELi2EN4cute5tupleIJNS5_1CILi64EEENS7_ILi128EEENS7_ILi96EEEEEENS_6half_tEfNS_4arch4Sm80ELb0ELb0ELb1ELb1ELb1ELb0ELb0ELb0ELi2ELi2ELi4ELi2ELb0EEENS1_24CollectiveEpilogueBwdGQAISB_fSE_Li256ELb1ELb1EEENS1_19SingleTileSchedulerILb1ELb0ELb0ELi128EEEEEEEEEvNT_6ParamsE)
        /*065c*/ 	.word	0x00000000


	//----- nvinfo : EIATTR_MIN_STACK_SIZE
	.align		4
.L_282:
        /*0660*/ 	.byte	0x04, 0x12
        /*0662*/ 	.short	(.L_284 - .L_283)
	.align		4
.L_283:
        /*0664*/ 	.word	index@(_ZN7cutlass13device_kernelIN5flash19enable_sm80_to_sm89INS1_16FlashAttnBwdSm80INS1_25CollectiveMainloopBwdSm80ILi2ELi2EN4cute5tupleIJNS5_1CILi64EEENS7_ILi128EEENS7_ILi96EEEEEENS_6half_tEfNS_4arch4Sm80ELb0ELb1ELb1ELb0ELb0ELb0ELb0ELb0ELi2ELi2ELi4ELi2ELb0EEENS1_21CollectiveEpilogueBwdISB_SC_SE_Li256ELb0ELb0ELi2EEENS1_19SingleTileSchedulerILb0ELb0ELb0ELi128EEEEEEEEEvNT_6ParamsE)
        /*0668*/ 	.word	0x00000000


	//----- nvinfo : EIATTR_MIN_STACK_SIZE
	.align		4
.L_284:
        /*066c*/ 	.byte	0x04, 0x12
        /*066e*/ 	.short	(.L_286 - .L_285)
	.align		4
.L_285:
        /*0670*/ 	.word	index@(_ZN7cutlass13device_kernelIN5flash19enable_sm80_to_sm89INS1_16FlashAttnBwdSm80INS1_25CollectiveMainloopBwdSm80ILi2ELi2EN4cute5tupleIJNS5_1CILi64EEENS7_ILi128EEENS7_ILi96EEEEEENS_6half_tEfNS_4arch4Sm80ELb0ELb1ELb1ELb0ELb1ELb0ELb0ELb0ELi2ELi2ELi4ELi2ELb0EEENS1_21CollectiveEpilogueBwdISB_SC_SE_Li256ELb0ELb0ELi2EEENS1_19SingleTileSchedulerILb0ELb0ELb0ELi128EEEEEEEEEvNT_6ParamsE)
        /*0674*/ 	.word	0x00000000


	//----- nvinfo : EIATTR_MIN_STACK_SIZE
	.align		4
.L_286:
        /*0678*/ 	.byte	0x04, 0x12
        /*067a*/ 	.short	(.L_288 - .L_287)
	.align		4
.L_287:
        /*067c*/ 	.word	index@(_ZN7cutlass13device_kernelIN5flash19enable_sm80_to_sm89INS1_16FlashAttnBwdSm80INS1_25CollectiveMainloopBwdSm80ILi2ELi2EN4cute5tupleIJNS5_1CILi64EEENS7_ILi128EEENS7_ILi96EEEEEENS_6half_tEfNS_4arch4Sm80ELb0ELb1ELb1ELb0ELb0ELb0ELb0ELb0ELi2ELi2ELi4ELi2ELb0EEENS1_24CollectiveEpilogueBwdGQAISB_fSE_Li256ELb0ELb0EEENS1_19SingleTileSchedulerILb0ELb0ELb0ELi128EEEEEEEEEvNT_6ParamsE)
        /*0680*/ 	.word	0x00000000


	//----- nvinfo : EIATTR_MIN_STACK_SIZE
	.align		4
.L_288:
        /*0684*/ 	.byte	0x04, 0x12
        /*0686*/ 	.short	(.L_290 - .L_289)
	.align		4
.L_289:
        /*0688*/ 	.word	index@(_ZN7cutlass13device_kernelIN5flash19enable_sm80_to_sm89INS1_16FlashAttnBwdSm80INS1_25CollectiveMainloopBwdSm80ILi2ELi2EN4cute5tupleIJNS5_1CILi64EEENS7_ILi128EEENS7_ILi96EEEEEENS_6half_tEfNS_4arch4Sm80ELb0ELb1ELb1ELb0ELb1ELb0ELb0ELb0ELi2ELi2ELi4ELi2ELb0EEENS1_24CollectiveEpilogueBwdGQAISB_fSE_Li256ELb0ELb1EEENS1_19SingleTileSchedulerILb0ELb0ELb0ELi128EEEEEEEEEvNT_6ParamsE)
        /*068c*/ 	.word	0x00000000


	//----- nvinfo : EIATTR_MIN_STACK_SIZE
	.align		4
.L_290:
        /*0690*/ 	.byte	0x04, 0x12
        /*0692*/ 	.short	(.L_292 - .L_291)
	.align		4
.L_291:
        /*0694*/ 	.word	index@(_ZN7cutlass13device_kernelIN5flash19enable_sm80_to_sm89INS1_16FlashAttnBwdSm80INS1_25CollectiveMainloopBwdSm80ILi2ELi2EN4cute5tupleIJNS5_1CILi64EEENS7_ILi128EEENS7_ILi96EEEEEENS_6half_tEfNS_4arch4Sm80ELb0ELb1ELb1ELb1ELb0ELb0ELb0ELb0ELi2ELi2ELi4ELi2ELb0EEENS1_21CollectiveEpilogueBwdISB_SC_SE_Li256ELb1ELb0ELi2EEENS1_19SingleTileSchedulerILb1ELb0ELb0ELi128EEEEEEEEEvNT_6ParamsE)
        /*0698*/ 	.word	0x00000000


	//----- nvinfo : EIATTR_MIN_STACK_SIZE
	.align		4
.L_292:
        /*069c*/ 	.byte	0x04, 0x12
        /*069e*/ 	.short	(.L_294 - .L_293)
	.align		4
.L_293:
        /*06a0*/ 	.word	index@(_ZN7cutlass13device_kernelIN5flash19enable_sm80_to_sm89INS1_16FlashAttnBwdSm80INS1_25CollectiveMainloopBwdSm80ILi2ELi2EN4cute5tupleIJNS5_1CILi64EEENS7_ILi128EEENS7_ILi96EEEEEENS_6half_tEfNS_4arch4Sm80ELb0ELb1ELb1ELb1ELb1ELb0ELb0ELb0ELi2ELi2ELi4ELi2ELb0EEENS1_21CollectiveEpilogueBwdISB_SC_SE_Li256ELb1ELb0ELi2EEENS1_19SingleTileSchedulerILb1ELb0ELb0ELi128EEEEEEEEEvNT_6ParamsE)
        /*06a4*/ 	.word	0x00000000


	//----- nvinfo : EIATTR_MIN_STACK_SIZE
	.align		4
.L_294:
        /*06a8*/ 	.byte	0x04, 0x12
        /*06aa*/ 	.short	(.L_296 - .L_295)
	.align		4
.L_295:
        /*06ac*/ 	.word	index@(_ZN7cutlass13device_kernelIN5flash19enable_sm80_to_sm89INS1_16FlashAttnBwdSm80INS1_25CollectiveMainloopBwdSm80ILi2ELi2EN4cute5tupleIJNS5_1CILi64EEENS7_ILi128EEENS7_ILi96EEEEEENS_6half_tEfNS_4arch4Sm80ELb0ELb1ELb1ELb1ELb0ELb0ELb0ELb0ELi2ELi2ELi4ELi2ELb0EEENS1_24CollectiveEpilogueBwdGQAISB_fSE_Li256ELb1ELb0EEENS1_19SingleTileSchedulerILb1ELb0ELb0ELi128EEEEEEEEEvNT_6ParamsE)
        /*06b0*/ 	.word	0x00000000


	//----- nvinfo : EIATTR_MIN_STACK_SIZE
	.align		4
.L_296:
        /*06b4*/ 	.byte	0x04, 0x12
        /*06b6*/ 	.short	(.L_298 - .L_297)
	.align		4
.L_297:
        /*06b8*/ 	.word	index@(_ZN7cutlass13device_kernelIN5flash19enable_sm80_to_sm89INS1_16FlashAttnBwdSm80INS1_25CollectiveMainloopBwdSm80ILi2ELi2EN4cute5tupleIJNS5_1CILi64EEENS7_ILi128EEENS7_ILi96EEEEEENS_6half_tEfNS_4arch4Sm80ELb0ELb1ELb1ELb1ELb1ELb0ELb0ELb0ELi2ELi2ELi4ELi2ELb0EEENS1_24CollectiveEpilogueBwdGQAISB_fSE_Li256ELb1ELb1EEENS1_19SingleTileSchedulerILb1ELb0ELb0ELi128EEEEEEEEEvNT_6ParamsE)
        /*06bc*/ 	.word	0x00000000


	//----- nvinfo : EIATTR_MIN_STACK_SIZE
	.align		4
.L_298:
        /*06c0*/ 	.byte	0x04, 0x12
        /*06c2*/ 	.short	(.L_300 - .L_299)
	.align		4
.L_299:
        /*06c4*/ 	.word	index@(_ZN7cutlass13device_kernelIN5flash19enable_sm80_to_sm89INS1_16FlashAttnBwdSm80INS1_25CollectiveMainloopBwdSm80ILi2ELi2EN4cute5tupleIJNS5_1CILi64EEENS7_ILi128EEENS7_ILi96EEEEEENS_6half_tEfNS_4arch4Sm80ELb1ELb0ELb1ELb0ELb0ELb0ELb0ELb0ELi2ELi2ELi4ELi2ELb0EEENS1_21CollectiveEpilogueBwdISB_SC_SE_Li256ELb0ELb0ELi2EEENS1_25SingleTileBwdLPTSchedulerILb0ELi128ELb0EEEEEEEEEvNT_6ParamsE)
        /*06c8*/ 	.word	0x00000000


	//----- nvinfo : EIATTR_MIN_STACK_SIZE
	.align		4
.L_300:
        /*06cc*/ 	.byte	0x04, 0x12
        /*06ce*/ 	.short	(.L_302 - .L_301)
	.align		4
.L_301:
        /*06d0*/ 	.word	index@(_ZN7cutlass13device_kernelIN5flash19enable_sm80_to_sm89INS1_16FlashAttnBwdSm80INS1_25CollectiveMainloopBwdSm80ILi2ELi2EN4cute5tupleIJNS5_1CILi64EEENS7_ILi128EEENS7_ILi96EEEEEENS_6half_tEfNS_4arch4Sm80ELb1ELb0ELb1ELb0ELb1ELb0ELb0ELb0ELi2ELi2ELi4ELi2ELb0EEENS1_21CollectiveEpilogueBwdISB_SC_SE_Li256ELb0ELb0ELi2EEENS1_25SingleTileBwdLPTSchedulerILb0ELi128ELb1EEEEEEEEEvNT_6ParamsE)
        /*06d4*/ 	.word	0x00000000


	//----- nvinfo : EIATTR_MIN_STACK_SIZE
	.align		4
.L_302:
        /*06d8*/ 	.byte	0x04, 0x12
        /*06da*/ 	.short	(.L_304 - .L_303)
	.align		4
.L_303:
        /*06dc*/ 	.word	index@(_ZN7cutlass13device_kernelIN5flash19enable_sm80_to_sm89INS1_16FlashAttnBwdSm80INS1_25CollectiveMainloopBwdSm80ILi2ELi2EN4cute5tupleIJNS5_1CILi64EEENS7_ILi128EEENS7_ILi96EEEEEENS_6half_tEfNS_4arch4Sm80ELb1ELb0ELb1ELb0ELb0ELb0ELb0ELb0ELi2ELi2ELi4ELi2ELb0EEENS1_24CollectiveEpilogueBwdGQAISB_fSE_Li256ELb0ELb0EEENS1_25SingleTileBwdLPTSchedulerILb0ELi128ELb0EEEEEEEEEvNT_6ParamsE)
        /*06e0*/ 	.word	0x00000000


	//----- nvinfo : EIATTR_MIN_STACK_SIZE
	.align		4
.L_304:
        /*06e4*/ 	.byte	0x04, 0x12
        /*06e6*/ 	.short	(.L_306 - .L_305)
	.align		4
.L_305:
        /*06e8*/ 	.word	index@(_ZN7cutlass13device_kernelIN5flash19enable_sm80_to_sm89INS1_16FlashAttnBwdSm80INS1_25CollectiveMainloopBwdSm80ILi2ELi2EN4cute5tupleIJNS5_1CILi64EEENS7_ILi128EEENS7_ILi96EEEEEENS_6half_tEfNS_4arch4Sm80ELb1ELb0ELb1ELb0ELb1ELb0ELb0ELb0ELi2ELi2ELi4ELi2ELb0EEENS1_24CollectiveEpilogueBwdGQAISB_fSE_Li256ELb0ELb1EEENS1_25SingleTileBwdLPTSchedulerILb0ELi128ELb1EEEEEEEEEvNT_6ParamsE)
        /*06ec*/ 	.word	0x00000000


	//----- nvinfo : EIATTR_MIN_STACK_SIZE
	.align		4
.L_306:
        /*06f0*/ 	.byte	0x04, 0x12
        /*06f2*/ 	.short	(.L_308 - .L_307)
	.align		4
.L_307:
        /*06f4*/ 	.word	index@(_ZN7cutlass13device_kernelIN5flash22FlashAttnBwdPreprocessIN4cute5tupleIJNS3_1CILi64EEENS5_ILi96EEEEEENS_6half_tEfNS_4arch4Sm80ELb1ELb0EEEEEvNT_6ParamsE)
        /*06f8*/ 	.word	0x00000000


	//----- nvinfo : EIATTR_MIN_STACK_SIZE
	.align		4
.L_308:
        /*06fc*/ 	.byte	0x04, 0x12
        /*06fe*/ 	.short	(.L_310 - .L_309)
	.align		4
.L_309:
        /*0700*/ 	.word	index@(_ZN7cutlass13device_kernelIN5flash19enable_sm80_to_sm89INS1_16FlashAttnBwdSm80INS1_25CollectiveMainloopBwdSm80ILi2ELi2EN4cute5tupleIJNS5_1CILi64EEENS7_ILi128EEENS7_ILi96EEEEEENS_6half_tEfNS_4arch4Sm80ELb1ELb0ELb1ELb1ELb0ELb0ELb0ELb0ELi2ELi2ELi4ELi2ELb0EEENS1_21CollectiveEpilogueBwdISB_SC_SE_Li256ELb1ELb0ELi2EEENS1_25SingleTileBwdLPTSchedulerILb1ELi128ELb0EEEEEEEEEvNT_6ParamsE)
        /*0704*/ 	.word	0x00000000


	//----- nvinfo : EIATTR_MIN_STACK_SIZE
	.align		4
.L_310:
        /*0708*/ 	.byte	0x04, 0x12
        /*070a*/ 	.short	(.L_312 - .L_311)
	.align		4
.L_311:
        /*070c*/ 	.word	index@(_ZN7cutlass13device_kernelIN5flash19enable_sm80_to_sm89INS1_16FlashAttnBwdSm80INS1_25CollectiveMainloopBwdSm80ILi2ELi2EN4cute5tupleIJNS5_1CILi64EEENS7_ILi128EEENS7_ILi96EEEEEENS_6half_tEfNS_4arch4Sm80ELb1ELb0ELb1ELb1ELb1ELb0ELb0ELb0ELi2ELi2ELi4ELi2ELb0EEENS1_21CollectiveEpilogueBwdISB_SC_SE_Li256ELb1ELb0ELi2EEENS1_25SingleTileBwdLPTSchedulerILb1ELi128ELb1EEEEEEEEEvNT_6ParamsE)
        /*0710*/ 	.word	0x00000000


	//----- nvinfo : EIATTR_MIN_STACK_SIZE
	.align		4
.L_312:
        /*0714*/ 	.byte	0x04, 0x12
        /*0716*/ 	.short	(.L_314 - .L_313)
	.align		4
.L_313:
        /*0718*/ 	.word	index@(_ZN7cutlass13device_kernelIN5flash19enable_sm80_to_sm89INS1_16FlashAttnBwdSm80INS1_25CollectiveMainloopBwdSm80ILi2ELi2EN4cute5tupleIJNS5_1CILi64EEENS7_ILi128EEENS7_ILi96EEEEEENS_6half_tEfNS_4arch4Sm80ELb1ELb0ELb1ELb1ELb0ELb0ELb0ELb0ELi2ELi2ELi4ELi2ELb0EEENS1_24CollectiveEpilogueBwdGQAISB_fSE_Li256ELb1ELb0EEENS1_25SingleTileBwdLPTSchedulerILb1ELi128ELb0EEEEEEEEEvNT_6ParamsE)
        /*071c*/ 	.word	0x00000000


	//----- nvinfo : EIATTR_MIN_STACK_SIZE
	.align		4
.L_314:
        /*0720*/ 	.byte	0x04, 0x12
        /*0722*/ 	.short	(.L_316 - .L_315)
	.align		4
.L_315:
        /*0724*/ 	.word	index@(_ZN7cutlass13device_kernelIN5flash32FlashAttnBwdPostprocessConvertdQIN4cute5tupleIJNS3_1CILi128EEENS5_ILi96EEEEEENS_6half_tEfNS_4arch4Sm80ELi256ENS3_8TiledMMAINS3_8MMA_AtomIJNS3_28SM80_16x8x16_F32F16F16F32_TNEEEENS3_6LayoutINS4_IJNS5_ILi4EEENS5_ILi2EEENS5_ILi1EEEEEENS4_IJSJ_SH_NS5_ILi0EEEEEEEENS4_IJNS5_ILi64EEENS5_ILi32EEENS5_ILi16EEEEEEEELb0EEEEEvNT_6ParamsE)
        /*0728*/ 	.word	0x00000000


	//----- nvinfo : EIATTR_MIN_STACK_SIZE
	.align		4
.L_316:
        /*072c*/ 	.byte	0x04, 0x12
        /*072e*/ 	.short	(.L_318 - .L_317)
	.align		4
.L_317:
        /*0730*/ 	.word	index@(_ZN7cutlass13device_kernelIN5flash32FlashAttnBwdPostprocessConvertdQIN4cute5tupleIJNS3_1CILi64EEENS5_ILi96EEEEEENS_6half_tEfNS_4arch4Sm80ELi256ENS3_8TiledMMAINS3_8MMA_AtomIJNS3_28SM80_16x8x16_F32F16F16F32_TNEEEENS3_6LayoutINS4_IJNS5_ILi2EEENS5_ILi4EEENS5_ILi1EEEEEENS4_IJSJ_SH_NS5_ILi0EEEEEEEENS4_IJNS5_ILi32EEESO_NS5_ILi16EEEEEEEELb0EEEEEvNT_6ParamsE)
        /*0734*/ 	.word	0x00000000


	//----- nvinfo : EIATTR_MIN_STACK_SIZE
	.align		4
.L_318:
        /*0738*/ 	.byte	0x04, 0x12
        /*073a*/ 	.short	(.L_320 - .L_319)
	.align		4
.L_319:
        /*073c*/ 	.word	index@(_ZN7cutlass13device_kernelIN5flash19enable_sm80_to_sm89INS1_16FlashAttnBwdSm80INS1_25CollectiveMainloopBwdSm80ILi2ELi2EN4cute5tupleIJNS5_1CILi64EEENS7_ILi128EEENS7_ILi96EEEEEENS_6half_tEfNS_4arch4Sm80ELb1ELb0ELb1ELb1ELb1ELb0ELb0ELb0ELi2ELi2ELi4ELi2ELb0EEENS1_24CollectiveEpilogueBwdGQAISB_fSE_Li256ELb1ELb1EEENS1_25SingleTileBwdLPTSchedulerILb1ELi128ELb1EEEEEEEEEvNT_6ParamsE)
        /*0740*/ 	.word	0x00000000


	//----- nvinfo : EIATTR_MIN_STACK_SIZE
	.align		4
.L_320:
        /*0744*/ 	.byte	0x04, 0x12
        /*0746*/ 	.short	(.L_322 - .L_321)
	.align		4
.L_321:
        /*0748*/ 	.word	index@(_ZN7cutlass13device_kernelIN5flash22FlashAttnBwdPreprocessIN4cute5tupleIJNS3_1CILi64EEENS5_ILi96EEEEEENS_6half_tEfNS_4arch4Sm80ELb1ELb1EEEEEvNT_6ParamsE)
        /*074c*/ 	.word	0x00000000
.L_322:


//--------------------- .nv.compat                --------------------------
	.section	.nv.compat,"",@"SHT_CUDA_COMPAT_INFO"
	.align	4
        /*0000*/ 	.byte	0x02, 0x09, 0x01, 0x00, 0x02, 0x02, 0x01, 0x00, 0x02, 0x05, 0x05, 0x00, 0x03, 0x07, 0x01, 0x01
        /*0010*/ 	.byte	0x02, 0x03, 0x00, 0x00, 0x02, 0x06, 0x01, 0x00, 0x04, 0x0b, 0x08, 0x00, 0x00, 0x00, 0x00, 0x00
        /*0020*/ 	.byte	0x00, 0x00, 0x00, 0x00


//--------------------- .nv.info._ZN7cutlass13device_kernelIN5flash19enable_sm80_to_sm89INS1_16FlashAttnBwdSm80INS1_25CollectiveMainloopBwdSm80ILi2ELi1EN4cute5tupleIJNS5_1CILi64EEENS7_ILi128EEENS7_ILi96EEEEEENS_6half_tEfNS_4arch4Sm80ELb0ELb0ELb1ELb0ELb0ELb0ELb0ELb0ELi2ELi2ELi4ELi2ELb1EEENS1_21CollectiveEpilogueBwdISB_SC_SE_Li256ELb0ELb0ELi2EEENS1_19SingleTileSchedulerILb0ELb0ELb0ELi128EEEEEEEEEvNT_6ParamsE --------------------------
	.section	.nv.info._ZN7cutlass13device_kernelIN5flash19enable_sm80_to_sm89INS1_16FlashAttnBwdSm80INS1_25CollectiveMainloopBwdSm80ILi2ELi1EN4cute5tupleIJNS5_1CILi64EEENS7_ILi128EEENS7_ILi96EEEEEENS_6half_tEfNS_4arch4Sm80ELb0ELb0ELb1ELb0ELb0ELb0ELb0ELb0ELi2ELi2ELi4ELi2ELb1EEENS1_21CollectiveEpilogueBwdISB_SC_SE_Li256ELb0ELb0ELi2EEENS1_19SingleTileSchedulerILb0ELb0ELb0ELi128EEEEEEEEEvNT_6ParamsE,"",@"SHT_CUDA_INFO"
	.sectionflags	@""
	.align	4


	//----- nvinfo : EIATTR_CUDA_API_VERSION
	.align		4
        /*0000*/ 	.byte	0x04, 0x37
        /*0002*/ 	.short	(.L_324 - .L_323)
.L_323:
        /*0004*/ 	.word	0x00000082


	//----- nvinfo : EIATTR_KPARAM_INFO
	.align		4
.L_324:
        /*0008*/ 	.byte	0x04, 0x17
        /*000a*/ 	.short	(.L_326 - .L_325)
.L_325:
        /*000c*/ 	.word	0x00000000
        /*0010*/ 	.short	0x0000
        /*0012*/ 	.short	0x0000
        /*0014*/ 	.byte	0x00, 0xf0, 0xc1, 0x09


	//----- nvinfo : EIATTR_SPARSE_MMA_MASK
	.align		4
.L_326:
        /*0018*/ 	.byte	0x03, 0x50
        /*001a*/ 	.short	0x0000


	//----- nvinfo : EIATTR_MAXREG_COUNT
	.align		4
        /*001c*/ 	.byte	0x03, 0x1b
        /*001e*/ 	.short	0x00ff


	//----- nvinfo : EIATTR_MERCURY_ISA_VERSION
	.align		4
        /*0020*/ 	.byte	0x03, 0x5f
        /*0022*/ 	.short	0x0101


	//----- nvinfo : EIATTR_EXIT_INSTR_OFFSETS
	.align		4
        /*0024*/ 	.byte	0x04, 0x1c
        /*0026*/ 	.short	(.L_328 - .L_327)


	//   ....[0]....
.L_327:
        /*0028*/ 	.word	0x00000010


	//----- nvinfo : EIATTR_MAX_THREADS
	.align		4
.L_328:
        /*002c*/ 	.byte	0x04, 0x05
        /*002e*/ 	.short	(.L_330 - .L_329)
.L_329:
        /*0030*/ 	.word	0x00000100
        /*0034*/ 	.word	0x00000001
        /*0038*/ 	.word	0x00000001


	//----- nvinfo : EIATTR_CBANK_PARAM_SIZE
	.align		4
.L_330:
        /*003c*/ 	.byte	0x03, 0x19
        /*003e*/ 	.short	0x0270


	//----- nvinfo : EIATTR_PARAM_CBANK
	.align		4
        /*0040*/ 	.byte	0x04, 0x0a
        /*0042*/ 	.short	(.L_332 - .L_331)
	.align		4
.L_331:
        /*0044*/ 	.word	index@(.nv.constant0._ZN7cutlass13device_kernelIN5flash19enable_sm80_to_sm89INS1_16FlashAttnBwdSm80INS1_25CollectiveMainloopBwdSm80ILi2ELi1EN4cute5tupleIJNS5_1CILi64EEENS7_ILi128EEENS7_ILi96EEEEEENS_6half_tEfNS_4arch4Sm80ELb0ELb0ELb1ELb0ELb0ELb0ELb0ELb0ELi2ELi2ELi4ELi2ELb1EEENS1_21CollectiveEpilogueBwdISB_SC_SE_Li256ELb0ELb0ELi2EEENS1_19SingleTileSchedulerILb0ELb0ELb0ELi128EEEEEEEEEvNT_6ParamsE)
        /*0048*/ 	.short	0x0210
        /*004a*/ 	.short	0x0270


	//----- nvinfo : EIATTR_SW_WAR
	.align		4
.L_332:
        /*004c*/ 	.byte	0x04, 0x36
        /*004e*/ 	.short	(.L_334 - .L_333)
.L_333:
        /*0050*/ 	.word	0x00000008
.L_334:


//--------------------- .nv.info._ZN7cutlass13device_kernelIN5flash19enable_sm80_to_sm89INS1_16FlashAttnBwdSm80INS1_25CollectiveMainloopBwdSm80ILi2ELi1EN4cute5tupleIJNS5_1CILi64EEENS7_ILi128EEENS7_ILi96EEEEEENS_6half_tEfNS_4arch4Sm80ELb0ELb0ELb1ELb0ELb1ELb0ELb0ELb0ELi2ELi2ELi4ELi2ELb1EEENS1_21CollectiveEpilogueBwdISB_SC_SE_Li256ELb0ELb0ELi2EEENS1_19SingleTileSchedulerILb0ELb0ELb0ELi128EEEEEEEEEvNT_6ParamsE --------------------------
	.section	.nv.info._ZN7cutlass13device_kernelIN5flash19enable_sm80_to_sm89INS1_16FlashAttnBwdSm80INS1_25CollectiveMainloopBwdSm80ILi2ELi1EN4cute5tupleIJNS5_1CILi64EEENS7_ILi128EEENS7_ILi96EEEEEENS_6half_tEfNS_4arch4Sm80ELb0ELb0ELb1ELb0ELb1ELb0ELb0ELb0ELi2ELi2ELi4ELi2ELb1EEENS1_21CollectiveEpilogueBwdISB_SC_SE_Li256ELb0ELb0ELi2EEENS1_19SingleTileSchedulerILb0ELb0ELb0ELi128EEEEEEEEEvNT_6ParamsE,"",@"SHT_CUDA_INFO"
	.sectionflags	@""
	.align	4


	//----- nvinfo : EIATTR_CUDA_API_VERSION
	.align		4
        /*0000*/ 	.byte	0x04, 0x37
        /*0002*/ 	.short	(.L_336 - .L_335)
.L_335:
        /*0004*/ 	.word	0x00000082


	//----- nvinfo : EIATTR_KPARAM_INFO
	.align		4
.L_336:
        /*0008*/ 	.byte	0x04, 0x17
        /*000a*/ 	.short	(.L_338 - .L_337)
.L_337:
        /*000c*/ 	.word	0x00000000
        /*0010*/ 	.short	0x0000
        /*0012*/ 	.short	0x0000
        /*0014*/ 	.byte	0x00, 0xf0, 0xc1, 0x09


	//----- nvinfo : EIATTR_SPARSE_MMA_MASK
	.align		4
.L_338:
        /*0018*/ 	.byte	0x03, 0x50
        /*001a*/ 	.short	0x0000


	//----- nvinfo : EIATTR_MAXREG_COUNT
	.align		4
        /*001c*/ 	.byte	0x03, 0x1b
        /*001e*/ 	.short	0x00ff


	//----- nvinfo : EIATTR_MERCURY_ISA_VERSION
	.align		4
        /*0020*/ 	.byte	0x03, 0x5f
        /*0022*/ 	.short	0x0101


	//----- nvinfo : EIATTR_EXIT_INSTR_OFFSETS
	.align		4
        /*0024*/ 	.byte	0x04, 0x1c
        /*0026*/ 	.short	(.L_340 - .L_339)


	//   ....[0]....
.L_339:
        /*0028*/ 	.word	0x00000010


	//----- nvinfo : EIATTR_MAX_THREADS
	.align		4
.L_340:
        /*002c*/ 	.byte	0x04, 0x05
        /*002e*/ 	.short	(.L_342 - .L_341)
.L_341:
        /*0030*/ 	.word	0x00000100
        /*0034*/ 	.word	0x00000001
        /*0038*/ 	.word	0x00000001


	//----- nvinfo : EIATTR_CBANK_PARAM_SIZE
	.align		4
.L_342:
        /*003c*/ 	.byte	0x03, 0x19
        /*003e*/ 	.short	0x0270


	//----- nvinfo : EIATTR_PARAM_CBANK
	.align		4
        /*0040*/ 	.byte	0x04, 0x0a
        /*0042*/ 	.short	(.L_344 - .L_343)
	.align		4
.L_343:
        /*0044*/ 	.word	index@(.nv.constant0._ZN7cutlass13device_kernelIN5flash19enable_sm80_to_sm89INS1_16FlashAttnBwdSm80INS1_25CollectiveMainloopBwdSm80ILi2ELi1EN4cute5tupleIJNS5_1CILi64EEENS7_ILi128EEENS7_ILi96EEEEEENS_6half_tEfNS_4arch4Sm80ELb0ELb0ELb1ELb0ELb1ELb0ELb0ELb0ELi2ELi2ELi4ELi2ELb1EEENS1_21CollectiveEpilogueBwdISB_SC_SE_Li256ELb0ELb0ELi2EEENS1_19SingleTileSchedulerILb0ELb0ELb0ELi128EEEEEEEEEvNT_6ParamsE)
        /*0048*/ 	.short	0x0210
        /*004a*/ 	.short	0x0270


	//----- nvinfo : EIATTR_SW_WAR
	.align		4
.L_344:
        /*004c*/ 	.byte	0x04, 0x36
        /*004e*/ 	.short	(.L_346 - .L_345)
.L_345:
        /*0050*/ 	.word	0x00000008
.L_346:


//--------------------- .nv.info._ZN7cutlass13device_kernelIN5flash19enable_sm80_to_sm89INS1_16FlashAttnBwdSm80INS1_25CollectiveMainloopBwdSm80ILi2ELi1EN4cute5tupleIJNS5_1CILi64EEENS7_ILi128EEENS7_ILi96EEEEEENS_6half_tEfNS_4arch4Sm80ELb0ELb0ELb1ELb0ELb0ELb0ELb0ELb0ELi2ELi2ELi4ELi2ELb1EEENS1_24CollectiveEpilogueBwdGQAISB_fSE_Li256ELb0ELb0EEENS1_19SingleTileSchedulerILb0ELb0ELb0ELi128EEEEEEEEEvNT_6ParamsE --------------------------
	.section	.nv.info._ZN7cutlass13device_kernelIN5flash19enable_sm80_to_sm89INS1_16FlashAttnBwdSm80INS1_25CollectiveMainloopBwdSm80ILi2ELi1EN4cute5tupleIJNS5_1CILi64EEENS7_ILi128EEENS7_ILi96EEEEEENS_6half_tEfNS_4arch4Sm80ELb0ELb0ELb1ELb0ELb0ELb0ELb0ELb0ELi2ELi2ELi4ELi2ELb1EEENS1_24CollectiveEpilogueBwdGQAISB_fSE_Li256ELb0ELb0EEENS1_19SingleTileSchedulerILb0ELb0ELb0ELi128EEEEEEEEEvNT_6ParamsE,"",@"SHT_CUDA_INFO"
	.sectionflags	@""
	.align	4


	//----- nvinfo : EIATTR_CUDA_API_VERSION
	.align		4
        /*0000*/ 	.byte	0x04, 0x37
        /*0002*/ 	.short	(.L_348 - .L_347)
.L_347:
        /*0004*/ 	.word	0x00000082


	//----- nvinfo : EIATTR_KPARAM_INFO
	.align		4
.L_348:
        /*0008*/ 	.byte	0x04, 0x17
        /*000a*/ 	.short	(.L_350 - .L_349)
.L_349:
        /*000c*/ 	.word	0x00000000
        /*0010*/ 	.short	0x0000
        /*0012*/ 	.short	0x0000
        /*0014*/ 	.byte	0x00, 0xf0, 0xe1, 0x09


	//----- nvinfo : EIATTR_SPARSE_MMA_MASK
	.align		4
.L_350:
        /*0018*/ 	.byte	0x03, 0x50
        /*001a*/ 	.short	0x0000


	//----- nvinfo : EIATTR_MAXREG_COUNT
	.align		4
        /*001c*/ 	.byte	0x03, 0x1b
        /*001e*/ 	.short	0x00ff


	//----- nvinfo : EIATTR_MERCURY_ISA_VERSION
	.align		4
        /*0020*/ 	.byte	0x03, 0x5f
        /*0022*/ 	.short	0x0101


	//----- nvinfo : EIATTR_EXIT_INSTR_OFFSETS
	.align		4
        /*0024*/ 	.byte	0x04, 0x1c
        /*0026*/ 	.short	(.L_352 - .L_351)


	//   ....[0]....
.L_351:
        /*0028*/ 	.word	0x00000010


	//----- nvinfo : EIATTR_MAX_THREADS
	.align		4
.L_352:
        /*002c*/ 	.byte	0x04, 0x05
        /*002e*/ 	.short	(.L_354 - .L_353)
.L_353:
        /*0030*/ 	.word	0x00000100
        /*0034*/ 	.word	0x00000001
        /*0038*/ 	.word	0x00000001


	//----- nvinfo : EIATTR_CBANK_PARAM_SIZE
	.align		4
.L_354:
        /*003c*/ 	.byte	0x03, 0x19
        /*003e*/ 	.short	0x0278


	//----- nvinfo : EIATTR_PARAM_CBANK
	.align		4
        /*0040*/ 	.byte	0x04, 0x0a
        /*0042*/ 	.short	(.L_356 - .L_355)
	.align		4
.L_355:
        /*0044*/ 	.word	index@(.nv.constant0._ZN7cutlass13device_kernelIN5flash19enable_sm80_to_sm89INS1_16FlashAttnBwdSm80INS1_25CollectiveMainloopBwdSm80ILi2ELi1EN4cute5tupleIJNS5_1CILi64EEENS7_ILi128EEENS7_ILi96EEEEEENS_6half_tEfNS_4arch4Sm80ELb0ELb0ELb1ELb0ELb0ELb0ELb0ELb0ELi2ELi2ELi4ELi2ELb1EEENS1_24CollectiveEpilogueBwdGQAISB_fSE_Li256ELb0ELb0EEENS1_19SingleTileSchedulerILb0ELb0ELb0ELi128EEEEEEEEEvNT_6ParamsE)
        /*0048*/ 	.short	0x0210
        /*004a*/ 	.short	0x0278


	//----- nvinfo : EIATTR_SW_WAR
	.align		4
.L_356:
        /*004c*/ 	.byte	0x04, 0x36
        /*004e*/ 	.short	(.L_358 - .L_357)
.L_357:
        /*0050*/ 	.word	0x00000008
.L_358:


//--------------------- .nv.info._ZN7cutlass13device_kernelIN5flash19enable_sm80_to_sm89INS1_16FlashAttnBwdSm80INS1_25CollectiveMainloopBwdSm80ILi2ELi1EN4cute5tupleIJNS5_1CILi64EEENS7_ILi128EEENS7_ILi96EEEEEENS_6half_tEfNS_4arch4Sm80ELb0ELb0ELb1ELb0ELb1ELb0ELb0ELb0ELi2ELi2ELi4ELi2ELb1EEENS1_24CollectiveEpilogueBwdGQAISB_fSE_Li256ELb0ELb1EEENS1_19SingleTileSchedulerILb0ELb0ELb0ELi128EEEEEEEEEvNT_6ParamsE --------------------------
	.section	.nv.info._ZN7cutlass13device_kernelIN5flash19enable_sm80_to_sm89INS1_16FlashAttnBwdSm80INS1_25CollectiveMainloopBwdSm80ILi2ELi1EN4cute5tupleIJNS5_1CILi64EEENS7_ILi128EEENS7_ILi96EEEEEENS_6half_tEfNS_4arch4Sm80ELb0ELb0ELb1ELb0ELb1ELb0ELb0ELb0ELi2ELi2ELi4ELi2ELb1EEENS1_24CollectiveEpilogueBwdGQAISB_fSE_Li256ELb0ELb1EEENS1_19SingleTileSchedulerILb0ELb0ELb0ELi128EEEEEEEEEvNT_6ParamsE,"",@"SHT_CUDA_INFO"
	.sectionflags	@""
	.align	4


	//----- nvinfo : EIATTR_CUDA_API_VERSION
	.align		4
        /*0000*/ 	.byte	0x04, 0x37
        /*0002*/ 	.short	(.L_360 - .L_359)
.L_359:
        /*0004*/ 	.word	0x00000082


	//----- nvinfo : EIATTR_KPARAM_INFO
	.align		4
.L_360:
        /*0008*/ 	.byte	0x04, 0x17
        /*000a*/ 	.short	(.L_362 - .L_361)
.L_361:
        /*000c*/ 	.word	0x00000000
        /*0010*/ 	.short	0x0000
        /*0012*/ 	.short	0x0000
        /*0014*/ 	.byte	0x00, 0xf0, 0xe1, 0x09


	//----- nvinfo : EIATTR_SPARSE_MMA_MASK
	.align		4
.L_362:
        /*0018*/ 	.byte	0x03, 0x50
        /*001a*/ 	.short	0x0000


	//----- nvinfo : EIATTR_MAXREG_COUNT
	.align		4
        /*001c*/ 	.byte	0x03, 0x1b
        /*001e*/ 	.short	0x00ff


	//----- nvinfo : EIATTR_MERCURY_ISA_VERSION
	.align		4
        /*0020*/ 	.byte	0x03, 0x5f
        /*0022*/ 	.short	0x0101


	//----- nvinfo : EIATTR_EXIT_INSTR_OFFSETS
	.align		4
        /*0024*/ 	.byte	0x04, 0x1c
        /*0026*/ 	.short	(.L_364 - .L_363)


	//   ....[0]....
.L_363:
        /*0028*/ 	.word	0x00000010


	//----- nvinfo : EIATTR_MAX_THREADS
	.align		4
.L_364:
        /*002c*/ 	.byte	0x04, 0x05
        /*002e*/ 	.short	(.L_366 - .L_365)
.L_365:
        /*0030*/ 	.word	0x00000100
        /*0034*/ 	.word	0x00000001
        /*0038*/ 	.word	0x00000001


	//----- nvinfo : EIATTR_CBANK_PARAM_SIZE
	.align		4
.L_366:
        /*003c*/ 	.byte	0x03, 0x19
        /*003e*/ 	.short	0x0278


	//----- nvinfo : EIATTR_PARAM_CBANK
	.align		4
        /*0040*/ 	.byte	0x04, 0x0a
        /*0042*/ 	.short	(.L_368 - .L_367)
	.align		4
.L_367:
        /*0044*/ 	.word	index@(.nv.constant0._ZN7cutlass13device_kernelIN5flash19enable_sm80_to_sm89INS1_16FlashAttnBwdSm80INS1_25CollectiveMainloopBwdSm80ILi2ELi1EN4cute5tupleIJNS5_1CILi64EEENS7_ILi128EEENS7_ILi96EEEEEENS_6half_tEfNS_4arch4Sm80ELb0ELb0ELb1ELb0ELb1ELb0ELb0ELb0ELi2ELi2ELi4ELi2ELb1EEENS1_24CollectiveEpilogueBwdGQAISB_fSE_Li256ELb0ELb1EEENS1_19SingleTileSchedulerILb0ELb0ELb0ELi128EEEEEEEEEvNT_6ParamsE)
        /*0048*/ 	.short	0x0210
        /*004a*/ 	.short	0x0278


	//----- nvinfo : EIATTR_SW_WAR
	.align		4
.L_368:
        /*004c*/ 	.byte	0x04, 0x36
        /*004e*/ 	.short	(.L_370 - .L_369)
.L_369:
        /*0050*/ 	.word	0x00000008
.L_370:


//--------------------- .nv.info._ZN7cutlass13device_kernelIN5flash19enable_sm80_to_sm89INS1_16FlashAttnBwdSm80INS1_25CollectiveMainloopBwdSm80ILi2ELi1EN4cute5tupleIJNS5_1CILi64EEENS7_ILi128EEENS7_ILi96EEEEEENS_6half_tEfNS_4arch4Sm80ELb0ELb0ELb1ELb1ELb0ELb0ELb0ELb0ELi2ELi2ELi4ELi2ELb1EEENS1_21CollectiveEpilogueBwdISB_SC_SE_Li256ELb1ELb0ELi2EEENS1_19SingleTileSchedulerILb1ELb0ELb0ELi128EEEEEEEEEvNT_6ParamsE --------------------------
	.section	.nv.info._ZN7cutlass13device_kernelIN5flash19enable_sm80_to_sm89INS1_16FlashAttnBwdSm80INS1_25CollectiveMainloopBwdSm80ILi2ELi1EN4cute5tupleIJNS5_1CILi64EEENS7_ILi128EEENS7_ILi96EEEEEENS_6half_tEfNS_4arch4Sm80ELb0ELb0ELb1ELb1ELb0ELb0ELb0ELb0ELi2ELi2ELi4ELi2ELb1EEENS1_21CollectiveEpilogueBwdISB_SC_SE_Li256ELb1ELb0ELi2EEENS1_19SingleTileSchedulerILb1ELb0ELb0ELi128EEEEEEEEEvNT_6ParamsE,"",@"SHT_CUDA_INFO"
	.sectionflags	@""
	.align	4


	//----- nvinfo : EIATTR_CUDA_API_VERSION
	.align		4
        /*0000*/ 	.byte	0x04, 0x37
        /*0002*/ 	.short	(.L_372 - .L_371)
.L_371:
        /*0004*/ 	.word	0x00000082


	//----- nvinfo : EIATTR_KPARAM_INFO
	.align		4
.L_372:
        /*0008*/ 	.byte	0x04, 0x17
        /*000a*/ 	.short	(.L_374 - .L_373)
.L_373:
        /*000c*/ 	.word	0x00000000
        /*0010*/ 	.short	0x0000
        /*0012*/ 	.short	0x0000
        /*0014*/ 	.byte	0x00, 0xf0, 0xc1, 0x09


	//----- nvinfo : EIATTR_SPARSE_MMA_MASK
	.align		4
.L_374:
        /*0018*/ 	.byte	0x03, 0x50
        /*001a*/ 	.short	0x0000


	//----- nvinfo : EIATTR_MAXREG_COUNT
	.align		4
        /*001c*/ 	.byte	0x03, 0x1b
        /*001e*/ 	.short	0x00ff


	//----- nvinfo : EIATTR_MERCURY_ISA_VERSION
	.align		4
        /*0020*/ 	.byte	0x03, 0x5f
        /*0022*/ 	.short	0x0101


	//----- nvinfo : EIATTR_EXIT_INSTR_OFFSETS
	.align		4
        /*0024*/ 	.byte	0x04, 0x1c
        /*0026*/ 	.short	(.L_376 - .L_375)


	//   ....[0]....
.L_375:
        /*0028*/ 	.word	0x00000010


	//----- nvinfo : EIATTR_MAX_THREADS
	.align		4
.L_376:
        /*002c*/ 	.byte	0x04, 0x05
        /*002e*/ 	.short	(.L_378 - .L_377)
.L_377:
        /*0030*/ 	.word	0x00000100
        /*0034*/ 	.word	0x00000001
        /*0038*/ 	.word	0x00000001


	//----- nvinfo : EIATTR_CBANK_PARAM_SIZE
	.align		4
.L_378:
        /*003c*/ 	.byte	0x03, 0x19
        /*003e*/ 	.short	0x0270


	//----- nvinfo : EIATTR_PARAM_CBANK
	.align		4
        /*0040*/ 	.byte	0x04, 0x0a
        /*0042*/ 	.short	(.L_380 - .L_379)
	.align		4
.L_379:
        /*0044*/ 	.word	index@(.nv.constant0._ZN7cutlass13device_kernelIN5flash19enable_sm80_to_sm89INS1_16FlashAttnBwdSm80INS1_25CollectiveMainloopBwdSm80ILi2ELi1EN4cute5tupleIJNS5_1CILi64EEENS7_ILi128EEENS7_ILi96EEEEEENS_6half_tEfNS_4arch4Sm80ELb0ELb0ELb1ELb1ELb0ELb0ELb0ELb0ELi2ELi2ELi4ELi2ELb1EEENS1_21CollectiveEpilogueBwdISB_SC_SE_Li256ELb1ELb0ELi2EEENS1_19SingleTileSchedulerILb1ELb0ELb0ELi128EEEEEEEEEvNT_6ParamsE)
        /*0048*/ 	.short	0x0210
        /*004a*/ 	.short	0x0270


	//----- nvinfo : EIATTR_SW_WAR
	.align		4
.L_380:
        /*004c*/ 	.byte	0x04, 0x36
        /*004e*/ 	.short	(.L_382 - .L_381)
.L_381:
        /*0050*/ 	.word	0x00000008
.L_382:


//--------------------- .nv.info._ZN7cutlass13device_kernelIN5flash19enable_sm80_to_sm89INS1_16FlashAttnBwdSm80INS1_25CollectiveMainloopBwdSm80ILi2ELi1EN4cute5tupleIJNS5_1CILi64EEENS7_ILi128EEENS7_ILi96EEEEEENS_6half_tEfNS_4arch4Sm80ELb0ELb0ELb1ELb1ELb1ELb0ELb0ELb0ELi2ELi2ELi4ELi2ELb1EEENS1_21CollectiveEpilogueBwdISB_SC_SE_Li256ELb1ELb0ELi2EEENS1_19SingleTileSchedulerILb1ELb0ELb0ELi128EEEEEEEEEvNT_6ParamsE --------------------------
	.section	.nv.info._ZN7cutlass13device_kernelIN5flash19enable_sm80_to_sm89INS1_16FlashAttnBwdSm80INS1_25CollectiveMainloopBwdSm80ILi2ELi1EN4cute5tupleIJNS5_1CILi64EEENS7_ILi128EEENS7_ILi96EEEEEENS_6half_tEfNS_4arch4Sm80ELb0ELb0ELb1ELb1ELb1ELb0ELb0ELb0ELi2ELi2ELi4ELi2ELb1EEENS1_21CollectiveEpilogueBwdISB_SC_SE_Li256ELb1ELb0ELi2EEENS1_19SingleTileSchedulerILb1ELb0ELb0ELi128EEEEEEEEEvNT_6ParamsE,"",@"SHT_CUDA_INFO"
	.sectionflags	@""
	.align	4


	//----- nvinfo : EIATTR_CUDA_API_VERSION
	.align		4
        /*0000*/ 	.byte	0x04, 0x37
        /*0002*/ 	.short	(.L_384 - .L_383)
.L_383:
        /*0004*/ 	.word	0x00000082


	//----- nvinfo : EIATTR_KPARAM_INFO
	.align		4
.L_384:
        /*0008*/ 	.byte	0x04, 0x17
        /*000a*/ 	.short	(.L_386 - .L_385)
.L_385:
        /*000c*/ 	.word	0x00000000
        /*0010*/ 	.short	0x0000
        /*0012*/ 	.short	0x0000
        /*0014*/ 	.byte	0x00, 0xf0, 0xc1, 0x09


	//----- nvinfo : EIATTR_SPARSE_MMA_MASK
	.align		4
.L_386:
        /*0018*/ 	.byte	0x03, 0x50
        /*001a*/ 	.short	0x0000


	//----- nvinfo : EIATTR_MAXREG_COUNT
	.align		4
        /*001c*/ 	.byte	0x03, 0x1b
        /*001e*/ 	.short	0x00ff


	//----- nvinfo : EIATTR_MERCURY_ISA_VERSION
	.align		4
        /*0020*/ 	.byte	0x03, 0x5f
        /*0022*/ 	.short	0x0101


	//----- nvinfo : EIATTR_EXIT_INSTR_OFFSETS
	.align		4
        /*0024*/ 	.byte	0x04, 0x1c
        /*0026*/ 	.short	(.L_388 - .L_387)


	//   ....[0]....
.L_387:
        /*0028*/ 	.word	0x00000010


	//----- nvinfo : EIATTR_MAX_THREADS
	.align		4
.L_388:
        /*002c*/ 	.byte	0x04, 0x05
        /*002e*/ 	.short	(.L_390 - .L_389)
.L_389:
        /*0030*/ 	.word	0x00000100
        /*0034*/ 	.word	0x00000001
        /*0038*/ 	.word	0x00000001


	//----- nvinfo : EIATTR_CBANK_PARAM_SIZE
	.align		4
.L_390:
        /*003c*/ 	.byte	0x03, 0x19
        /*003e*/ 	.short	0x0270


	//----- nvinfo : EIATTR_PARAM_CBANK
	.align		4
        /*0040*/ 	.byte	0x04, 0x0a
        /*0042*/ 	.short	(.L_392 - .L_391)
	.align		4
.L_391:
        /*0044*/ 	.word	index@(.nv.constant0._ZN7cutlass13device_kernelIN5flash19enable_sm80_to_sm89INS1_16FlashAttnBwdSm80INS1_25CollectiveMainloopBwdSm80ILi2ELi1EN4cute5tupleIJNS5_1CILi64EEENS7_ILi128EEENS7_ILi96EEEEEENS_6half_tEfNS_4arch4Sm80ELb0ELb0ELb1ELb1ELb1ELb0ELb0ELb0ELi2ELi2ELi4ELi2ELb1EEENS1_21CollectiveEpilogueBwdISB_SC_SE_Li256ELb1ELb0ELi2EEENS1_19SingleTileSchedulerILb1ELb0ELb0ELi128EEEEEEEEEvNT_6ParamsE)
        /*0048*/ 	.short	0x0210
        /*004a*/ 	.short	0x0270


	//----- nvinfo : EIATTR_SW_WAR
	.align		4
.L_392:
        /*004c*/ 	.byte	0x04, 0x36
        /*004e*/ 	.short	(.L_394 - .L_393)
.L_393:
        /*0050*/ 	.word	0x00000008
.L_394:


//--------------------- .nv.info._ZN7cutlass13device_kernelIN5flash19enable_sm80_to_sm89INS1_16FlashAttnBwdSm80INS1_25CollectiveMainloopBwdSm80ILi2ELi1EN4cute5tupleIJNS5_1CILi64EEENS7_ILi128EEENS7_ILi96EEEEEENS_6half_tEfNS_4arch4Sm80ELb0ELb0ELb1ELb1ELb0ELb0ELb0ELb0ELi2ELi2ELi4ELi2ELb1EEENS1_24CollectiveEpilogueBwdGQAISB_fSE_Li256ELb1ELb0EEENS1_19SingleTileSchedulerILb1ELb0ELb0ELi128EEEEEEEEEvNT_6ParamsE --------------------------
	.section	.nv.info._ZN7cutlass13device_kernelIN5flash19enable_sm80_to_sm89INS1_16FlashAttnBwdSm80INS1_25CollectiveMainloopBwdSm80ILi2ELi1EN4cute5tupleIJNS5_1CILi64EEENS7_ILi128EEENS7_ILi96EEEEEENS_6half_tEfNS_4arch4Sm80ELb0ELb0ELb1ELb1ELb0ELb0ELb0ELb0ELi2ELi2ELi4ELi2ELb1EEENS1_24CollectiveEpilogueBwdGQAISB_fSE_Li256ELb1ELb0EEENS1_19SingleTileSchedulerILb1ELb0ELb0ELi128EEEEEEEEEvNT_6ParamsE,"",@"SHT_CUDA_INFO"
	.sectionflags	@""
	.align	4


	//----- nvinfo : EIATTR_CUDA_API_VERSION
	.align		4
        /*0000*/ 	.byte	0x04, 0x37
        /*0002*/ 	.short	(.L_396 - .L_395)
.L_395:
        /*0004*/ 	.word	0x00000082


	//----- nvinfo : EIATTR_KPARAM_INFO
	.align		4
.L_396:
        /*0008*/ 	.byte	0x04, 0x17
        /*000a*/ 	.short	(.L_398 - .L_397)
.L_397:
        /*000c*/ 	.word	0x00000000
        /*0010*/ 	.short	0x0000
        /*0012*/ 	.short	0x0000
        /*0014*/ 	.byte	0x00, 0xf0, 0xe1, 0x09


	//----- nvinfo : EIATTR_SPARSE_MMA_MASK
	.align		4
.L_398:
        /*0018*/ 	.byte	0x03, 0x50
        /*001a*/ 	.short	0x0000


	//----- nvinfo : EIATTR_MAXREG_COUNT
	.align		4
        /*001c*/ 	.byte	0x03, 0x1b
        /*001e*/ 	.short	0x00ff


	//----- nvinfo : EIATTR_MERCURY_ISA_VERSION
	.align		4
        /*0020*/ 	.byte	0x03, 0x5f
        /*0022*/ 	.short	0x0101


	//----- nvinfo : EIATTR_EXIT_INSTR_OFFSETS
	.align		4
        /*0024*/ 	.byte	0x04, 0x1c
        /*0026*/ 	.short	(.L_400 - .L_399)


	//   ....[0]....
.L_399:
        /*0028*/ 	.word	0x00000010


	//----- nvinfo : EIATTR_MAX_THREADS
	.align		4
.L_400:
        /*002c*/ 	.byte	0x04, 0x05
        /*002e*/ 	.short	(.L_402 - .L_401)
.L_401:
        /*0030*/ 	.word	0x00000100
        /*0034*/ 	.word	0x00000001
        /*0038*/ 	.word	0x00000001


	//----- nvinfo : EIATTR_CBANK_PARAM_SIZE
	.align		4
.L_402:
        /*003c*/ 	.byte	0x03, 0x19
        /*003e*/ 	.short	0x0278


	//----- nvinfo : EIATTR_PARAM_CBANK
	.align		4
        /*0040*/ 	.byte	0x04, 0x0a
        /*0042*/ 	.short	(.L_404 - .L_403)
	.align		4
.L_403:
        /*0044*/ 	.word	index@(.nv.constant0._ZN7cutlass13device_kernelIN5flash19enable_sm80_to_sm89INS1_16FlashAttnBwdSm80INS1_25CollectiveMainloopBwdSm80ILi2ELi1EN4cute5tupleIJNS5_1CILi64EEENS7_ILi128EEENS7_ILi96EEEEEENS_6half_tEfNS_4arch4Sm80ELb0ELb0ELb1ELb1ELb0ELb0ELb0ELb0ELi2ELi2ELi4ELi2ELb1EEENS1_24CollectiveEpilogueBwdGQAISB_fSE_Li256ELb1ELb0EEENS1_19SingleTileSchedulerILb1ELb0ELb0ELi128EEEEEEEEEvNT_6ParamsE)
        /*0048*/ 	.short	0x0210
        /*004a*/ 	.short	0x0278


	//----- nvinfo : EIATTR_SW_WAR
	.align		4
.L_404:
        /*004c*/ 	.byte	0x04, 0x36
        /*004e*/ 	.short	(.L_406 - .L_405)
.L_405:
        /*0050*/ 	.word	0x00000008
.L_406:


//--------------------- .nv.info._ZN7cutlass13device_kernelIN5flash19enable_sm80_to_sm89INS1_16FlashAttnBwdSm80INS1_25CollectiveMainloopBwdSm80ILi2ELi1EN4cute5tupleIJNS5_1CILi64EEENS7_ILi128EEENS7_ILi96EEEEEENS_6half_tEfNS_4arch4Sm80ELb0ELb0ELb1ELb1ELb1ELb0ELb0ELb0ELi2ELi2ELi4ELi2ELb1EEENS1_24CollectiveEpilogueBwdGQAISB_fSE_Li256ELb1ELb1EEENS1_19SingleTileSchedulerILb1ELb0ELb0ELi128EEEEEEEEEvNT_6ParamsE --------------------------
	.section	.nv.info._ZN7cutlass13device_kernelIN5flash19enable_sm80_to_sm89INS1_16FlashAttnBwdSm80INS1_25CollectiveMainloopBwdSm80ILi2ELi1EN4cute5tupleIJNS5_1CILi64EEENS7_ILi128EEENS7_ILi96EEEEEENS_6half_tEfNS_4arch4Sm80ELb0ELb0ELb1ELb1ELb1ELb0ELb0ELb0ELi2ELi2ELi4ELi2ELb1EEENS1_24CollectiveEpilogueBwdGQAISB_fSE_Li256ELb1ELb1EEENS1_19SingleTileSchedulerILb1ELb0ELb0ELi128EEEEEEEEEvNT_6ParamsE,"",@"SHT_CUDA_INFO"
	.sectionflags	@""
	.align	4


	//----- nvinfo : EIATTR_CUDA_API_VERSION
	.align		4
        /*0000*/ 	.byte	0x04, 0x37
        /*0002*/ 	.short	(.L_408 - .L_407)
.L_407:
        /*0004*/ 	.word	0x00000082


	//----- nvinfo : EIATTR_KPARAM_INFO
	.align		4
.L_408:
        /*0008*/ 	.byte	0x04, 0x17
        /*000a*/ 	.short	(.L_410 - .L_409)
.L_409:
        /*000c*/ 	.word	0x00000000
        /*0010*/ 	.short	0x0000
        /*0012*/ 	.short	0x0000
        /*0014*/ 	.byte	0x00, 0xf0, 0xe1, 0x09


	//----- nvinfo : EIATTR_SPARSE_MMA_MASK
	.align		4
.L_410:
        /*0018*/ 	.byte	0x03, 0x50
        /*001a*/ 	.short	0x0000


	//----- nvinfo : EIATTR_MAXREG_COUNT
	.align		4
        /*001c*/ 	.byte	0x03, 0x1b
        /*001e*/ 	.short	0x00ff


	//----- nvinfo : EIATTR_MERCURY_ISA_VERSION
	.align		4
        /*0020*/ 	.byte	0x03, 0x5f
        /*0022*/ 	.short	0x0101


	//----- nvinfo : EIATTR_EXIT_INSTR_OFFSETS
	.align		4
        /*0024*/ 	.byte	0x04, 0x1c
        /*0026*/ 	.short	(.L_412 - .L_411)


	//   ....[0]....
.L_411:
        /*0028*/ 	.word	0x00000010


	//----- nvinfo : EIATTR_MAX_THREADS
	.align		4
.L_412:
        /*002c*/ 	.byte	0x04, 0x05
        /*002e*/ 	.short	(.L_414 - .L_413)
.L_413:
        /*0030*/ 	.word	0x00000100
        /*0034*/ 	.word	0x00000001
        /*0038*/ 	.word	0x00000001


	//----- nvinfo : EIATTR_CBANK_PARAM_SIZE
	.align		4
.L_414:
        /*003c*/ 	.byte	0x03, 0x19
        /*003e*/ 	.short	0x0278


	//----- nvinfo : EIATTR_PARAM_CBANK
	.align		4
        /*0040*/ 	.byte	0x04, 0x0a
        /*0042*/ 	.short	(.L_416 - .L_415)
	.align		4
.L_415:
        /*0044*/ 	.word	index@(.nv.constant0._ZN7cutlass13device_kernelIN5flash19enable_sm80_to_sm89INS1_16FlashAttnBwdSm80INS1_25CollectiveMainloopBwdSm80ILi2ELi1EN4cute5tupleIJNS5_1CILi64EEENS7_ILi128EEENS7_ILi96EEEEEENS_6half_tEfNS_4arch4Sm80ELb0ELb0ELb1ELb1ELb1ELb0ELb0ELb0ELi2ELi2ELi4ELi2ELb1EEENS1_24CollectiveEpilogueBwdGQAISB_fSE_Li256ELb1ELb1EEENS1_19SingleTileSchedulerILb1ELb0ELb0ELi128EEEEEEEEEvNT_6ParamsE)
        /*0048*/ 	.short	0x0210
        /*004a*/ 	.short	0x0278


	//----- nvinfo : EIATTR_SW_WAR
	.align		4
.L_416:
        /*004c*/ 	.byte	0x04, 0x36
        /*004e*/ 	.short	(.L_418 - .L_417)
.L_417:
        /*0050*/ 	.word	0x00000008
.L_418:


//--------------------- .nv.info._ZN7cutlass13device_kernelIN5flash19enable_sm80_to_sm89INS1_16FlashAttnBwdSm80INS1_25CollectiveMainloopBwdSm80ILi2ELi1EN4cute5tupleIJNS5_1CILi64EEENS7_ILi128EEENS7_ILi96EEEEEENS_6half_tEfNS_4arch4Sm80ELb0ELb1ELb1ELb0ELb0ELb0ELb0ELb0ELi2ELi2ELi4ELi2ELb1EEENS1_21CollectiveEpilogueBwdISB_SC_SE_Li256ELb0ELb0ELi2EEENS1_19SingleTileSchedulerILb0ELb0ELb0ELi128EEEEEEEEEvNT_6ParamsE --------------------------
	.section	.nv.info._ZN7cutlass13device_kernelIN5flash19enable_sm80_to_sm89INS1_16FlashAttnBwdSm80INS1_25CollectiveMainloopBwdSm80ILi2ELi1EN4cute5tupleIJNS5_1CILi64EEENS7_ILi128EEENS7_ILi96EEEEEENS_6half_tEfNS_4arch4Sm80ELb0ELb1ELb1ELb0ELb0ELb0ELb0ELb0ELi2ELi2ELi4ELi2ELb1EEENS1_21CollectiveEpilogueBwdISB_SC_SE_Li256ELb0ELb0ELi2EEENS1_19SingleTileSchedulerILb0ELb0ELb0ELi128EEEEEEEEEvNT_6ParamsE,"",@"SHT_CUDA_INFO"
	.sectionflags	@""
	.align	4


	//----- nvinfo : EIATTR_CUDA_API_VERSION
	.align		4
        /*0000*/ 	.byte	0x04, 0x37
        /*0002*/ 	.short	(.L_420 - .L_419)
.L_419:
        /*0004*/ 	.word	0x00000082


	//----- nvinfo : EIATTR_KPARAM_INFO
	.align		4
.L_420:
        /*0008*/ 	.byte	0x04, 0x17
        /*000a*/ 	.short	(.L_422 - .L_421)
.L_421:
        /*000c*/ 	.word	0x00000000
        /*0010*/ 	.short	0x0000
        /*0012*/ 	.short	0x0000
        /*0014*/ 	.byte	0x00, 0xf0, 0xc1, 0x09


	//----- nvinfo : EIATTR_SPARSE_MMA_MASK
	.align		4
.L_422:
        /*0018*/ 	.byte	0x03, 0x50
        /*001a*/ 	.short	0x0000


	//----- nvinfo : EIATTR_MAXREG_COUNT
	.align		4
        /*001c*/ 	.byte	0x03, 0x1b
        /*001e*/ 	.short	0x00ff


	//----- nvinfo : EIATTR_MERCURY_ISA_VERSION
	.align		4
        /*0020*/ 	.byte	0x03, 0x5f
        /*0022*/ 	.short	0x0101


	//----- nvinfo : EIATTR_EXIT_INSTR_OFFSETS
	.align		4
        /*0024*/ 	.byte	0x04, 0x1c
        /*0026*/ 	.short	(.L_424 - .L_423)


	//   ....[0]....
.L_423:
        /*0028*/ 	.word	0x00000010


	//----- nvinfo : EIATTR_MAX_THREADS
	.align		4
.L_424:
        /*002c*/ 	.byte	0x04, 0x05
        /*002e*/ 	.short	(.L_426 - .L_425)
.L_425:
        /*0030*/ 	.word	0x00000100
        /*0034*/ 	.word	0x00000001
        /*0038*/ 	.word	0x00000001


	//----- nvinfo : EIATTR_CBANK_PARAM_SIZE
	.align		4
.L_426:
        /*003c*/ 	.byte	0x03, 0x19
        /*003e*/ 	.short	0x0270


	//----- nvinfo : EIATTR_PARAM_CBANK
	.align		4
        /*0040*/ 	.byte	0x04, 0x0a
        /*0042*/ 	.short	(.L_428 - .L_427)
	.align		4
.L_427:
        /*0044*/ 	.word	index@(.nv.constant0._ZN7cutlass13device_kernelIN5flash19enable_sm80_to_sm89INS1_16FlashAttnBwdSm80INS1_25CollectiveMainloopBwdSm80ILi2ELi1EN4cute5tupleIJNS5_1CILi64EEENS7_ILi128EEENS7_ILi96EEEEEENS_6half_tEfNS_4arch4Sm80ELb0ELb1ELb1ELb0ELb0ELb0ELb0ELb0ELi2ELi2ELi4ELi2ELb1EEENS1_21CollectiveEpilogueBwdISB_SC_SE_Li256ELb0ELb0ELi2EEENS1_19SingleTileSchedulerILb0ELb0ELb0ELi128EEEEEEEEEvNT_6ParamsE)
        /*0048*/ 	.short	0x0210
        /*004a*/ 	.short	0x0270


	//----- nvinfo : EIATTR_SW_WAR
	.align		4
.L_428:
        /*004c*/ 	.byte	0x04, 0x36
        /*004e*/ 	.short	(.L_430 - .L_429)
.L_429:
        /*0050*/ 	.word	0x00000008
.L_430:


//--------------------- .nv.info._ZN7cutlass13device_kernelIN5flash19enable_sm80_to_sm89INS1_16FlashAttnBwdSm80INS1_25CollectiveMainloopBwdSm80ILi2ELi1EN4cute5tupleIJNS5_1CILi64EEENS7_ILi128EEENS7_ILi96EEEEEENS_6half_tEfNS_4arch4Sm80ELb0ELb1ELb1ELb0ELb1ELb0ELb0ELb0ELi2ELi2ELi4ELi2ELb1EEENS1_21CollectiveEpilogueBwdISB_SC_SE_Li256ELb0ELb0ELi2EEENS1_19SingleTileSchedulerILb0ELb0ELb0ELi128EEEEEEEEEvNT_6ParamsE --------------------------
	.section	.nv.info._ZN7cutlass13device_kernelIN5flash19enable_sm80_to_sm89INS1_16FlashAttnBwdSm80INS1_25CollectiveMainloopBwdSm80ILi2ELi1EN4cute5tupleIJNS5_1CILi64EEENS7_ILi128EEENS7_ILi96EEEEEENS_6half_tEfNS_4arch4Sm80ELb0ELb1ELb1ELb0ELb1ELb0ELb0ELb0ELi2ELi2ELi4ELi2ELb1EEENS1_21CollectiveEpilogueBwdISB_SC_SE_Li256ELb0ELb0ELi2EEENS1_19SingleTileSchedulerILb0ELb0ELb0ELi128EEEEEEEEEvNT_6ParamsE,"",@"SHT_CUDA_INFO"
	.sectionflags	@""
	.align	4


	//----- nvinfo : EIATTR_CUDA_API_VERSION
	.align		4
        /*0000*/ 	.byte	0x04, 0x37
        /*0002*/ 	.short	(.L_432 - .L_431)
.L_431:
        /*0004*/ 	.word	0x00000082


	//----- nvinfo : EIATTR_KPARAM_INFO
	.align		4
.L_432:
        /*0008*/ 	.byte	0x04, 0x17
        /*000a*/ 	.short	(.L_434 - .L_433)
.L_433:
        /*000c*/ 	.word	0x00000000
        /*0010*/ 	.short	0x0000
        /*0012*/ 	.short	0x0000
        /*0014*/ 	.byte	0x00, 0xf0, 0xc1, 0x09


	//----- nvinfo : EIATTR_SPARSE_MMA_MASK
	.align		4
.L_434:
        /*0018*/ 	.byte	0x03, 0x50
        /*001a*/ 	.short	0x0000


	//----- nvinfo : EIATTR_MAXREG_COUNT
	.align		4
        /*001c*/ 	.byte	0x03, 0x1b
        /*001e*/ 	.short	0x00ff


	//----- nvinfo : EIATTR_MERCURY_ISA_VERSION
	.align		4
        /*0020*/ 	.byte	0x03, 0x5f
        /*0022*/ 	.short	0x0101


	//----- nvinfo : EIATTR_EXIT_INSTR_OFFSETS
	.align		4
        /*0024*/ 	.byte	0x04, 0x1c
        /*0026*/ 	.short	(.L_436 - .L_435)


	//   ....[0]....
.L_435:
        /*0028*/ 	.word	0x00000010


	//----- nvinfo : EIATTR_MAX_THREADS
	.align		4
.L_436:
        /*002c*/ 	.byte	0x04, 0x05
        /*002e*/ 	.short	(.L_438 - .L_437)
.L_437:
        /*0030*/ 	.word	0x00000100
        /*0034*/ 	.word	0x00000001
        /*0038*/ 	.word	0x00000001


	//----- nvinfo : EIATTR_CBANK_PARAM_SIZE
	.align		4
.L_438:
        /*003c*/ 	.byte	0x03, 0x19
        /*003e*/ 	.short	0x0270


	//----- nvinfo : EIATTR_PARAM_CBANK
	.align		4
        /*0040*/ 	.byte	0x04, 0x0a
        /*0042*/ 	.short	(.L_440 - .L_439)
	.align		4
.L_439:
        /*0044*/ 	.word	index@(.nv.constant0._ZN7cutlass13device_kernelIN5flash19enable_sm80_to_sm89INS1_16FlashAttnBwdSm80INS1_25CollectiveMainloopBwdSm80ILi2ELi1EN4cute5tupleIJNS5_1CILi64EEENS7_ILi128EEENS7_ILi96EEEEEENS_6half_tEfNS_4arch4Sm80ELb0ELb1ELb1ELb0ELb1ELb0ELb0ELb0ELi2ELi2ELi4ELi2ELb1EEENS1_21CollectiveEpilogueBwdISB_SC_SE_Li256ELb0ELb0ELi2EEENS1_19SingleTileSchedulerILb0ELb0ELb0ELi128EEEEEEEEEvNT_6ParamsE)
        /*0048*/ 	.short	0x0210
        /*004a*/ 	.short	0x0270


	//----- nvinfo : EIATTR_SW_WAR
	.align		4
.L_440:
        /*004c*/ 	.byte	0x04, 0x36
        /*004e*/ 	.short	(.L_442 - .L_441)
.L_441:
        /*0050*/ 	.word	0x00000008
.L_442:


//--------------------- .nv.info._ZN7cutlass13device_kernelIN5flash19enable_sm80_to_sm89INS1_16FlashAttnBwdSm80INS1_25CollectiveMainloopBwdSm80ILi2ELi1EN4cute5tupleIJNS5_1CILi64EEENS7_ILi128EEENS7_ILi96EEEEEENS_6half_tEfNS_4arch4Sm80ELb0ELb1ELb1ELb0ELb0ELb0ELb0ELb0ELi2ELi2ELi4ELi2ELb1EEENS1_24CollectiveEpilogueBwdGQAISB_fSE_Li256ELb0ELb0EEENS1_19SingleTileSchedulerILb0ELb0ELb0ELi128EEEEEEEEEvNT_6ParamsE --------------------------
	.section	.nv.info._ZN7cutlass13device_kernelIN5flash19enable_sm80_to_sm89INS1_16FlashAttnBwdSm80INS1_25CollectiveMainloopBwdSm80ILi2ELi1EN4cute5tupleIJNS5_1CILi64EEENS7_ILi128EEENS7_ILi96EEEEEENS_6half_tEfNS_4arch4Sm80ELb0ELb1ELb1ELb0ELb0ELb0ELb0ELb0ELi2ELi2ELi4ELi2ELb1EEENS1_24CollectiveEpilogueBwdGQAISB_fSE_Li256ELb0ELb0EEENS1_19SingleTileSchedulerILb0ELb0ELb0ELi128EEEEEEEEEvNT_6ParamsE,"",@"SHT_CUDA_INFO"
	.sectionflags	@""
	.align	4


	//----- nvinfo : EIATTR_CUDA_API_VERSION
	.align		4
        /*0000*/ 	.byte	0x04, 0x37
        /*0002*/ 	.short	(.L_444 - .L_443)
.L_443:
        /*0004*/ 	.word	0x00000082


	//----- nvinfo : EIATTR_KPARAM_INFO
	.align		4
.L_444:
        /*0008*/ 	.byte	0x04, 0x17
        /*000a*/ 	.short	(.L_446 - .L_445)
.L_445:
        /*000c*/ 	.word	0x00000000
        /*0010*/ 	.short	0x0000
        /*0012*/ 	.short	0x0000
        /*0014*/ 	.byte	0x00, 0xf0, 0xe1, 0x09


	//----- nvinfo : EIATTR_SPARSE_MMA_MASK
	.align		4
.L_446:
        /*0018*/ 	.byte	0x03, 0x50
        /*001a*/ 	.short	0x0000


	//----- nvinfo : EIATTR_MAXREG_COUNT
	.align		4
        /*001c*/ 	.byte	0x03, 0x1b
        /*001e*/ 	.short	0x00ff


	//----- nvinfo : EIATTR_MERCURY_ISA_VERSION
	.align		4
        /*0020*/ 	.byte	0x03, 0x5f
        /*0022*/ 	.short	0x0101


	//----- nvinfo : EIATTR_EXIT_INSTR_OFFSETS
	.align		4
        /*0024*/ 	.byte	0x04, 0x1c
        /*0026*/ 	.short	(.L_448 - .L_447)


	//   ....[0]....
.L_447:
        /*0028*/ 	.word	0x00000010


	//----- nvinfo : EIATTR_MAX_THREADS
	.align		4
.L_448:
        /*002c*/ 	.byte	0x04, 0x05
        /*002e*/ 	.short	(.L_450 - .L_449)
.L_449:
        /*0030*/ 	.word	0x00000100
        /*0034*/ 	.word	0x00000001
        /*0038*/ 	.word	0x00000001


	//----- nvinfo : EIATTR_CBANK_PARAM_SIZE
	.align		4
.L_450:
        /*003c*/ 	.byte	0x03, 0x19
        /*003e*/ 	.short	0x0278


	//----- nvinfo : EIATTR_PARAM_CBANK
	.align		4
        /*0040*/ 	.byte	0x04, 0x0a
        /*0042*/ 	.short	(.L_452 - .L_451)
	.align		4
.L_451:
        /*0044*/ 	.word	index@(.nv.constant0._ZN7cutlass13device_kernelIN5flash19enable_sm80_to_sm89INS1_16FlashAttnBwdSm80INS1_25CollectiveMainloopBwdSm80ILi2ELi1EN4cute5tupleIJNS5_1CILi64EEENS7_ILi128EEENS7_ILi96EEEEEENS_6half_tEfNS_4arch4Sm80ELb0ELb1ELb1ELb0ELb0ELb0ELb0ELb0ELi2ELi2ELi4ELi2ELb1EEENS1_24CollectiveEpilogueBwdGQAISB_fSE_Li256ELb0ELb0EEENS1_19SingleTileSchedulerILb0ELb0ELb0ELi128EEEEEEEEEvNT_6ParamsE)
        /*0048*/ 	.short	0x0210
        /*004a*/ 	.short	0x0278


	//----- nvinfo : EIATTR_SW_WAR
	.align		4
.L_452:
        /*004c*/ 	.byte	0x04, 0x36
        /*004e*/ 	.short	(.L_454 - .L_453)
.L_453:
        /*0050*/ 	.word	0x00000008
.L_454:


//--------------------- .nv.info._ZN7cutlass13device_kernelIN5flash19enable_sm80_to_sm89INS1_16FlashAttnBwdSm80INS1_25CollectiveMainloopBwdSm80ILi2ELi1EN4cute5tupleIJNS5_1CILi64EEENS7_ILi128EEENS7_ILi96EEEEEENS_6half_tEfNS_4arch4Sm80ELb0ELb1ELb1ELb0ELb1ELb0ELb0ELb0ELi2ELi2ELi4ELi2ELb1EEENS1_24CollectiveEpilogueBwdGQAISB_fSE_Li256ELb0ELb1EEENS1_19SingleTileSchedulerILb0ELb0ELb0ELi128EEEEEEEEEvNT_6ParamsE --------------------------
	.section	.nv.info._ZN7cutlass13device_kernelIN5flash19enable_sm80_to_sm89INS1_16FlashAttnBwdSm80INS1_25CollectiveMainloopBwdSm80ILi2ELi1EN4cute5tupleIJNS5_1CILi64EEENS7_ILi128EEENS7_ILi96EEEEEENS_6half_tEfNS_4arch4Sm80ELb0ELb1ELb1ELb0ELb1ELb0ELb0ELb0ELi2ELi2ELi4ELi2ELb1EEENS1_24CollectiveEpilogueBwdGQAISB_fSE_Li256ELb0ELb1EEENS1_19SingleTileSchedulerILb0ELb0ELb0ELi128EEEEEEEEEvNT_6ParamsE,"",@"SHT_CUDA_INFO"
	.sectionflags	@""
	.align	4


	//----- nvinfo : EIATTR_CUDA_API_VERSION
	.align		4
        /*0000*/ 	.byte	0x04, 0x37
        /*0002*/ 	.short	(.L_456 - .L_455)
.L_455:
        /*0004*/ 	.word	0x00000082


	//----- nvinfo : EIATTR_KPARAM_INFO
	.align		4
.L_456:
        /*0008*/ 	.byte	0x04, 0x17
        /*000a*/ 	.short	(.L_458 - .L_457)
.L_457:
        /*000c*/ 	.word	0x00000000
        /*0010*/ 	.short	0x0000
        /*0012*/ 	.short	0x0000
        /*0014*/ 	.byte	0x00, 0xf0, 0xe1, 0x09


	//----- nvinfo : EIATTR_SPARSE_MMA_MASK
	.align		4
.L_458:
        /*0018*/ 	.byte	0x03, 0x50
        /*001a*/ 	.short	0x0000


	//----- nvinfo : EIATTR_MAXREG_COUNT
	.align		4
        /*001c*/ 	.byte	0x03, 0x1b
        /*001e*/ 	.short	0x00ff


	//----- nvinfo : EIATTR_MERCURY_ISA_VERSION
	.align		4
        /*0020*/ 	.byte	0x03, 0x5f
        /*0022*/ 	.short	0x0101


	//----- nvinfo : EIATTR_EXIT_INSTR_OFFSETS
	.align		4
        /*0024*/ 	.byte	0x04, 0x1c
        /*0026*/ 	.short	(.L_460 - .L_459)


	//   ....[0]....
.L_459:
        /*0028*/ 	.word	0x00000010


	//----- nvinfo : EIATTR_MAX_THREADS
	.align		4
.L_460:
        /*002c*/ 	.byte	0x04, 0x05
        /*002e*/ 	.short	(.L_462 - .L_461)
.L_461:
        /*0030*/ 	.word	0x00000100
        /*0034*/ 	.word	0x00000001
        /*0038*/ 	.word	0x00000001


	//----- nvinfo : EIATTR_CBANK_PARAM_SIZE
	.align		4
.L_462:
        /*003c*/ 	.byte	0x03, 0x19
        /*003e*/ 	.short	0x0278


	//----- nvinfo : EIATTR_PARAM_CBANK
	.align		4
        /*0040*/ 	.byte	0x04, 0x0a
        /*0042*/ 	.short	(.L_464 - .L_463)
	.align		4
.L_463:
        /*0044*/ 	.word	index@(.nv.constant0._ZN7cutlass13device_kernelIN5flash19enable_sm80_to_sm89INS1_16FlashAttnBwdSm80INS1_25CollectiveMainloopBwdSm80ILi2ELi1EN4cute5tupleIJNS5_1CILi64EEENS7_ILi128EEENS7_ILi96EEEEEENS_6half_tEfNS_4arch4Sm80ELb0ELb1ELb1ELb0ELb1ELb0ELb0ELb0ELi2ELi2ELi4ELi2ELb1EEENS1_24CollectiveEpilogueBwdGQAISB_fSE_Li256ELb0ELb1EEENS1_19SingleTileSchedulerILb0ELb0ELb0ELi128EEEEEEEEEvNT_6ParamsE)
        /*0048*/ 	.short	0x0210
        /*004a*/ 	.short	0x0278


	//----- nvinfo : EIATTR_SW_WAR
	.align		4
.L_464:
        /*004c*/ 	.byte	0x04, 0x36
        /*004e*/ 	.short	(.L_466 - .L_465)
.L_465:
        /*0050*/ 	.word	0x00000008
.L_466:


//--------------------- .nv.info._ZN7cutlass13device_kernelIN5flash19enable_sm80_to_sm89INS1_16FlashAttnBwdSm80INS1_25CollectiveMainloopBwdSm80ILi2ELi1EN4cute5tupleIJNS5_1CILi64EEENS7_ILi128EEENS7_ILi96EEEEEENS_6half_tEfNS_4arch4Sm80ELb0ELb1ELb1ELb1ELb0ELb0ELb0ELb0ELi2ELi2ELi4ELi2ELb1EEENS1_21CollectiveEpilogueBwdISB_SC_SE_Li256ELb1ELb0ELi2EEENS1_19SingleTileSchedulerILb1ELb0ELb0ELi128EEEEEEEEEvNT_6ParamsE --------------------------
	.section	.nv.info._ZN7cutlass13device_kernelIN5flash19enable_sm80_to_sm89INS1_16FlashAttnBwdSm80INS1_25CollectiveMainloopBwdSm80ILi2ELi1EN4cute5tupleIJNS5_1CILi64EEENS7_ILi128EEENS7_ILi96EEEEEENS_6half_tEfNS_4arch4Sm80ELb0ELb1ELb1ELb1ELb0ELb0ELb0ELb0ELi2ELi2ELi4ELi2ELb1EEENS1_21CollectiveEpilogueBwdISB_SC_SE_Li256ELb1ELb0ELi2EEENS1_19SingleTileSchedulerILb1ELb0ELb0ELi128EEEEEEEEEvNT_6ParamsE,"",@"SHT_CUDA_INFO"
	.sectionflags	@""
	.align	4


	//----- nvinfo : EIATTR_CUDA_API_VERSION
	.align		4
        /*0000*/ 	.byte	0x04, 0x37
        /*0002*/ 	.short	(.L_468 - .L_467)
.L_467:
        /*0004*/ 	.word	0x00000082


	//----- nvinfo : EIATTR_KPARAM_INFO
	.align		4
.L_468:
        /*0008*/ 	.byte	0x04, 0x17
        /*000a*/ 	.short	(.L_470 - .L_469)
.L_469:
        /*000c*/ 	.word	0x00000000
        /*0010*/ 	.short	0x0000
        /*0012*/ 	.short	0x0000
        /*0014*/ 	.byte	0x00, 0xf0, 0xc1, 0x09


	//----- nvinfo : EIATTR_SPARSE_MMA_MASK
	.align		4
.L_470:
        /*0018*/ 	.byte	0x03, 0x50
        /*001a*/ 	.short	0x0000


	//----- nvinfo : EIATTR_MAXREG_COUNT
	.align		4
        /*001c*/ 	.byte	0x03, 0x1b
        /*001e*/ 	.short	0x00ff


	//----- nvinfo : EIATTR_MERCURY_ISA_VERSION
	.align		4
        /*0020*/ 	.byte	0x03, 0x5f
        /*0022*/ 	.short	0x0101


	//----- nvinfo : EIATTR_EXIT_INSTR_OFFSETS
	.align		4
        /*0024*/ 	.byte	0x04, 0x1c
        /*0026*/ 	.short	(.L_472 - .L_471)


	//   ....[0]....
.L_471:
        /*0028*/ 	.word	0x00000010


	//----- nvinfo : EIATTR_MAX_THREADS
	.align		4
.L_472:
        /*002c*/ 	.byte	0x04, 0x05
        /*002e*/ 	.short	(.L_474 - .L_473)
.L_473:
        /*0030*/ 	.word	0x00000100
        /*0034*/ 	.word	0x00000001
        /*0038*/ 	.word	0x00000001


	//----- nvinfo : EIATTR_CBANK_PARAM_SIZE
	.align		4
.L_474:
        /*003c*/ 	.byte	0x03, 0x19
        /*003e*/ 	.short	0x0270


	//----- nvinfo : EIATTR_PARAM_CBANK
	.align		4
        /*0040*/ 	.byte	0x04, 0x0a
        /*0042*/ 	.short	(.L_476 - .L_475)
	.align		4
.L_475:
        /*0044*/ 	.word	index@(.nv.constant0._ZN7cutlass13device_kernelIN5flash19enable_sm80_to_sm89INS1_16FlashAttnBwdSm80INS1_25CollectiveMainloopBwdSm80ILi2ELi1EN4cute5tupleIJNS5_1CILi64EEENS7_ILi128EEENS7_ILi96EEEEEENS_6half_tEfNS_4arch4Sm80ELb0ELb1ELb1ELb1ELb0ELb0ELb0ELb0ELi2ELi2ELi4ELi2ELb1EEENS1_21CollectiveEpilogueBwdISB_SC_SE_Li256ELb1ELb0ELi2EEENS1_19SingleTileSchedulerILb1ELb0ELb0ELi128EEEEEEEEEvNT_6ParamsE)
        /*0048*/ 	.short	0x0210
        /*004a*/ 	.short	0x0270


	//----- nvinfo : EIATTR_SW_WAR
	.align		4
.L_476:
        /*004c*/ 	.byte	0x04, 0x36
        /*004e*/ 	.short	(.L_478 - .L_477)
.L_477:
        /*0050*/ 	.word	0x00000008
.L_478:


//--------------------- .nv.info._ZN7cutlass13device_kernelIN5flash19enable_sm80_to_sm89INS1_16FlashAttnBwdSm80INS1_25CollectiveMainloopBwdSm80ILi2ELi1EN4cute5tupleIJNS5_1CILi64EEENS7_ILi128EEENS7_ILi96EEEEEENS_6half_tEfNS_4arch4Sm80ELb0ELb1ELb1ELb1ELb1ELb0ELb0ELb0ELi2ELi2ELi4ELi2ELb1EEENS1_21CollectiveEpilogueBwdISB_SC_SE_Li256ELb1ELb0ELi2EEENS1_19SingleTileSchedulerILb1ELb0ELb0ELi128EEEEEEEEEvNT_6ParamsE --------------------------
	.section	.nv.info._ZN7cutlass13device_kernelIN5flash19enable_sm80_to_sm89INS1_16FlashAttnBwdSm80INS1_25CollectiveMainloopBwdSm80ILi2ELi1EN4cute5tupleIJNS5_1CILi64EEENS7_ILi128EEENS7_ILi96EEEEEENS_6half_tEfNS_4arch4Sm80ELb0ELb1ELb1ELb1ELb1ELb0ELb0ELb0ELi2ELi2ELi4ELi2ELb1EEENS1_21CollectiveEpilogueBwdISB_SC_SE_Li256ELb1ELb0ELi2EEENS1_19SingleTileSchedulerILb1ELb0ELb0ELi128EEEEEEEEEvNT_6ParamsE,"",@"SHT_CUDA_INFO"
	.sectionflags	@""
	.align	4


	//----- nvinfo : EIATTR_CUDA_API_VERSION
	.align		4
        /*0000*/ 	.byte	0x04, 0x37
        /*0002*/ 	.short	(.L_480 - .L_479)
.L_479:
        /*0004*/ 	.word	0x00000082


	//----- nvinfo : EIATTR_KPARAM_INFO
	.align		4
.L_480:
        /*0008*/ 	.byte	0x04, 0x17
        /*000a*/ 	.short	(.L_482 - .L_481)
.L_481:
        /*000c*/ 	.word	0x00000000
        /*0010*/ 	.short	0x0000
        /*0012*/ 	.short	0x0000
        /*0014*/ 	.byte	0x00, 0xf0, 0xc1, 0x09


	//----- nvinfo : EIATTR_SPARSE_MMA_MASK
	.align		4
.L_482:
        /*0018*/ 	.byte	0x03, 0x50
        /*001a*/ 	.short	0x0000


	//----- nvinfo : EIATTR_MAXREG_COUNT
	.align		4
        /*001c*/ 	.byte	0x03, 0x1b
        /*001e*/ 	.short	0x00ff


	//----- nvinfo : EIATTR_MERCURY_ISA_VERSION
	.align		4
        /*0020*/ 	.byte	0x03, 0x5f
        /*0022*/ 	.short	0x0101


	//----- nvinfo : EIATTR_EXIT_INSTR_OFFSETS
	.align		4
        /*0024*/ 	.byte	0x04, 0x1c
        /*0026*/ 	.short	(.L_484 - .L_483)


	//   ....[0]....
.L_483:
        /*0028*/ 	.word	0x00000010


	//----- nvinfo : EIATTR_MAX_THREADS
	.align		4
.L_484:
        /*002c*/ 	.byte	0x04, 0x05
        /*002e*/ 	.short	(.L_486 - .L_485)
.L_485:
        /*0030*/ 	.word	0x00000100
        /*0034*/ 	.word	0x00000001
        /*0038*/ 	.word	0x00000001


	//----- nvinfo : EIATTR_CBANK_PARAM_SIZE
	.align		4
.L_486:
        /*003c*/ 	.byte	0x03, 0x19
        /*003e*/ 	.short	0x0270


	//----- nvinfo : EIATTR_PARAM_CBANK
	.align		4
        /*0040*/ 	.byte	0x04, 0x0a
        /*0042*/ 	.short	(.L_488 - .L_487)
	.align		4
.L_487:
        /*0044*/ 	.word	index@(.nv.constant0._ZN7cutlass13device_kernelIN5flash19enable_sm80_to_sm89INS1_16FlashAttnBwdSm80INS1_25CollectiveMainloopBwdSm80ILi2ELi1EN4cute5tupleIJNS5_1CILi64EEENS7_ILi128EEENS7_ILi96EEEEEENS_6half_tEfNS_4arch4Sm80ELb0ELb1ELb1ELb1ELb1ELb0ELb0ELb0ELi2ELi2ELi4ELi2ELb1EEENS1_21CollectiveEpilogueBwdISB_SC_SE_Li256ELb1ELb0ELi2EEENS1_19SingleTileSchedulerILb1ELb0ELb0ELi128EEEEEEEEEvNT_6ParamsE)
        /*0048*/ 	.short	0x0210
        /*004a*/ 	.short	0x0270


	//----- nvinfo : EIATTR_SW_WAR
	.align		4
.L_488:
        /*004c*/ 	.byte	0x04, 0x36
        /*004e*/ 	.short	(.L_490 - .L_489)
.L_489:
        /*0050*/ 	.word	0x00000008
.L_490:


//--------------------- .nv.info._ZN7cutlass13device_kernelIN5flash19enable_sm80_to_sm89INS1_16FlashAttnBwdSm80INS1_25CollectiveMainloopBwdSm80ILi2ELi1EN4cute5tupleIJNS5_1CILi64EEENS7_ILi128EEENS7_ILi96EEEEEENS_6half_tEfNS_4arch4Sm80ELb0ELb1ELb1ELb1ELb0ELb0ELb0ELb0ELi2ELi2ELi4ELi2ELb1EEENS1_24CollectiveEpilogueBwdGQAISB_fSE_Li256ELb1ELb0EEENS1_19SingleTileSchedulerILb1ELb0ELb0ELi128EEEEEEEEEvNT_6ParamsE --------------------------
	.section	.nv.info._ZN7cutlass13device_kernelIN5flash19enable_sm80_to_sm89INS1_16FlashAttnBwdSm80INS1_25CollectiveMainloopBwdSm80ILi2ELi1EN4cute5tupleIJNS5_1CILi64EEENS7_ILi128EEENS7_ILi96EEEEEENS_6half_tEfNS_4arch4Sm80ELb0ELb1ELb1ELb1ELb0ELb0ELb0ELb0ELi2ELi2ELi4ELi2ELb1EEENS1_24CollectiveEpilogueBwdGQAISB_fSE_Li256ELb1ELb0EEENS1_19SingleTileSchedulerILb1ELb0ELb0ELi128EEEEEEEEEvNT_6ParamsE,"",@"SHT_CUDA_INFO"
	.sectionflags	@""
	.align	4


	//----- nvinfo : EIATTR_CUDA_API_VERSION
	.align		4
        /*0000*/ 	.byte	0x04, 0x37
        /*0002*/ 	.short	(.L_492 - .L_491)
.L_491:
        /*0004*/ 	.word	0x00000082


	//----- nvinfo : EIATTR_KPARAM_INFO
	.align		4
.L_492:
        /*0008*/ 	.byte	0x04, 0x17
        /*000a*/ 	.short	(.L_494 - .L_493)
.L_493:
        /*000c*/ 	.word	0x00000000
        /*0010*/ 	.short	0x0000
        /*0012*/ 	.short	0x0000
        /*0014*/ 	.byte	0x00, 0xf0, 0xe1, 0x09


	//----- nvinfo : EIATTR_SPARSE_MMA_MASK
	.align		4
.L_494:
        /*0018*/ 	.byte	0x03, 0x50
        /*001a*/ 	.short	0x0000


	//----- nvinfo : EIATTR_MAXREG_COUNT
	.align		4
        /*001c*/ 	.byte	0x03, 0x1b
        /*001e*/ 	.short	0x00ff


	//----- nvinfo : EIATTR_MERCURY_ISA_VERSION
	.align		4
        /*0020*/ 	.byte	0x03, 0x5f
        /*0022*/ 	.short	0x0101


	//----- nvinfo : EIATTR_EXIT_INSTR_OFFSETS
	.align		4
        /*0024*/ 	.byte	0x04, 0x1c
        /*0026*/ 	.short	(.L_496 - .L_495)


	//   ....[0]....
.L_495:
        /*0028*/ 	.word	0x00000010


	//----- nvinfo : EIATTR_MAX_THREADS
	.align		4
.L_496:
        /*002c*/ 	.byte	0x04, 0x05
        /*002e*/ 	.short	(.L_498 - .L_497)
.L_497:
        /*0030*/ 	.word	0x00000100
        /*0034*/ 	.word	0x00000001
        /*0038*/ 	.word	0x00000001


	//----- nvinfo : EIATTR_CBANK_PARAM_SIZE
	.align		4
.L_498:
        /*003c*/ 	.byte	0x03, 0x19
        /*003e*/ 	.short	0x0278


	//----- nvinfo : EIATTR_PARAM_CBANK
	.align		4
        /*0040*/ 	.byte	0x04, 0x0a
        /*0042*/ 	.short	(.L_500 - .L_499)
	.align		4
.L_499:
        /*0044*/ 	.word	index@(.nv.constant0._ZN7cutlass13device_kernelIN5flash19enable_sm80_to_sm89INS1_16FlashAttnBwdSm80INS1_25CollectiveMainloopBwdSm80ILi2ELi1EN4cute5tupleIJNS5_1CILi64EEENS7_ILi128EEENS7_ILi96EEEEEENS_6half_tEfNS_4arch4Sm80ELb0ELb1ELb1ELb1ELb0ELb0ELb0ELb0ELi2ELi2ELi4ELi2ELb1EEENS1_24CollectiveEpilogueBwdGQAISB_fSE_Li256ELb1ELb0EEENS1_19SingleTileSchedulerILb1ELb0ELb0ELi128EEEEEEEEEvNT_6ParamsE)
        /*0048*/ 	.short	0x0210
        /*004a*/ 	.short	0x0278


	//----- nvinfo : EIATTR_SW_WAR
	.align		4
.L_500:
        /*004c*/ 	.byte	0x04, 0x36
        /*004e*/ 	.short	(.L_502 - .L_501)
.L_501:
        /*0050*/ 	.word	0x00000008
.L_502:


//--------------------- .nv.info._ZN7cutlass13device_kernelIN5flash19enable_sm80_to_sm89INS1_16FlashAttnBwdSm80INS1_25CollectiveMainloopBwdSm80ILi2ELi1EN4cute5tupleIJNS5_1CILi64EEENS7_ILi128EEENS7_ILi96EEEEEENS_6half_tEfNS_4arch4Sm80ELb0ELb1ELb1ELb1ELb1ELb0ELb0ELb0ELi2ELi2ELi4ELi2ELb1EEENS1_24CollectiveEpilogueBwdGQAISB_fSE_Li256ELb1ELb1EEENS1_19SingleTileSchedulerILb1ELb0ELb0ELi128EEEEEEEEEvNT_6ParamsE --------------------------
	.section	.nv.info._ZN7cutlass13device_kernelIN5flash19enable_sm80_to_sm89INS1_16FlashAttnBwdSm80INS1_25CollectiveMainloopBwdSm80ILi2ELi1EN4cute5tupleIJNS5_1CILi64EEENS7_ILi128EEENS7_ILi96EEEEEENS_6half_tEfNS_4arch4Sm80ELb0ELb1ELb1ELb1ELb1ELb0ELb0ELb0ELi2ELi2ELi4ELi2ELb1EEENS1_24CollectiveEpilogueBwdGQAISB_fSE_Li256ELb1ELb1EEENS1_19SingleTileSchedulerILb1ELb0ELb0ELi128EEEEEEEEEvNT_6ParamsE,"",@"SHT_CUDA_INFO"
	.sectionflags	@""
	.align	4


	//----- nvinfo : EIATTR_CUDA_API_VERSION
	.align		4
        /*0000*/ 	.byte	0x04, 0x37
        /*0002*/ 	.short	(.L_504 - .L_503)
.L_503:
        /*0004*/ 	.word	0x00000082


	//----- nvinfo : EIATTR_KPARAM_INFO
	.align		4
.L_504:
        /*0008*/ 	.byte	0x04, 0x17
        /*000a*/ 	.short	(.L_506 - .L_505)
.L_505:
        /*000c*/ 	.word	0x00000000
        /*0010*/ 	.short	0x0000
        /*0012*/ 	.short	0x0000
        /*0014*/ 	.byte	0x00, 0xf0, 0xe1, 0x09


	//----- nvinfo : EIATTR_SPARSE_MMA_MASK
	.align		4
.L_506:
        /*0018*/ 	.byte	0x03, 0x50
        /*001a*/ 	.short	0x0000


	//----- nvinfo : EIATTR_MAXREG_COUNT
	.align		4
        /*001c*/ 	.byte	0x03, 0x1b
        /*001e*/ 	.short	0x00ff


	//----- nvinfo : EIATTR_MERCURY_ISA_VERSION
	.align		4
        /*0020*/ 	.byte	0x03, 0x5f
        /*0022*/ 	.short	0x0101


	//----- nvinfo : EIATTR_EXIT_INSTR_OFFSETS
	.align		4
        /*0024*/ 	.byte	0x04, 0x1c
        /*0026*/ 	.short	(.L_508 - .L_507)


	//   ....[0]....
.L_507:
        /*0028*/ 	.word	0x00000010


	//----- nvinfo : EIATTR_MAX_THREADS
	.align		4
.L_508:
        /*002c*/ 	.byte	0x04, 0x05
        /*002e*/ 	.short	(.L_510 - .L_509)
.L_509:
        /*0030*/ 	.word	0x00000100
        /*0034*/ 	.word	0x00000001
        /*0038*/ 	.word	0x00000001


	//----- nvinfo : EIATTR_CBANK_PARAM_SIZE
	.align		4
.L_510:
        /*003c*/ 	.byte	0x03, 0x19
        /*003e*/ 	.short	0x0278


	//----- nvinfo : EIATTR_PARAM_CBANK
	.align		4
        /*0040*/ 	.byte	0x04, 0x0a
        /*0042*/ 	.short	(.L_512 - .L_511)
	.align		4
.L_511:
        /*0044*/ 	.word	index@(.nv.constant0._ZN7cutlass13device_kernelIN5flash19enable_sm80_to_sm89INS1_16FlashAttnBwdSm80INS1_25CollectiveMainloopBwdSm80ILi2ELi1EN4cute5tupleIJNS5_1CILi64EEENS7_ILi128EEENS7_ILi96EEEEEENS_6half_tEfNS_4arch4Sm80ELb0ELb1ELb1ELb1ELb1ELb0ELb0ELb0ELi2ELi2ELi4ELi2ELb1EEENS1_24CollectiveEpilogueBwdGQAISB_fSE_Li256ELb1ELb1EEENS1_19SingleTileSchedulerILb1ELb0ELb0ELi128EEEEEEEEEvNT_6ParamsE)
        /*0048*/ 	.short	0x0210
        /*004a*/ 	.short	0x0278


	//----- nvinfo : EIATTR_SW_WAR
	.align		4
.L_512:
        /*004c*/ 	.byte	0x04, 0x36
        /*004e*/ 	.short	(.L_514 - .L_513)
.L_513:
        /*0050*/ 	.word	0x00000008
.L_514:


//--------------------- .nv.info._ZN7cutlass13device_kernelIN5flash19enable_sm80_to_sm89INS1_16FlashAttnBwdSm80INS1_25CollectiveMainloopBwdSm80ILi2ELi1EN4cute5tupleIJNS5_1CILi64EEENS7_ILi128EEENS7_ILi96EEEEEENS_6half_tEfNS_4arch4Sm80ELb1ELb0ELb1ELb0ELb0ELb0ELb0ELb0ELi2ELi2ELi4ELi2ELb1EEENS1_21CollectiveEpilogueBwdISB_SC_SE_Li256ELb0ELb0ELi2EEENS1_25SingleTileBwdLPTSchedulerILb0ELi128ELb0EEEEEEEEEvNT_6ParamsE --------------------------
	.section	.nv.info._ZN7cutlass13device_kernelIN5flash19enable_sm80_to_sm89INS1_16FlashAttnBwdSm80INS1_25CollectiveMainloopBwdSm80ILi2ELi1EN4cute5tupleIJNS5_1CILi64EEENS7_ILi128EEENS7_ILi96EEEEEENS_6half_tEfNS_4arch4Sm80ELb1ELb0ELb1ELb0ELb0ELb0ELb0ELb0ELi2ELi2ELi4ELi2ELb1EEENS1_21CollectiveEpilogueBwdISB_SC_SE_Li256ELb0ELb0ELi2EEENS1_25SingleTileBwdLPTSchedulerILb0ELi128ELb0EEEEEEEEEvNT_6ParamsE,"",@"SHT_CUDA_INFO"
	.sectionflags	@""
	.align	4


	//----- nvinfo : EIATTR_CUDA_API_VERSION
	.align		4
        /*0000*/ 	.byte	0x04, 0x37
        /*0002*/ 	.short	(.L_516 - .L_515)
.L_515:
        /*0004*/ 	.word	0x00000082


	//----- nvinfo : EIATTR_KPARAM_INFO
	.align		4
.L_516:
        /*0008*/ 	.byte	0x04, 0x17
        /*000a*/ 	.short	(.L_518 - .L_517)
.L_517:
        /*000c*/ 	.word	0x00000000
        /*0010*/ 	.short	0x0000
        /*0012*/ 	.short	0x0000
        /*0014*/ 	.byte	0x00, 0xf0, 0x21, 0x0a


	//----- nvinfo : EIATTR_SPARSE_MMA_MASK
	.align		4
.L_518:
        /*0018*/ 	.byte	0x03, 0x50
        /*001a*/ 	.short	0x0000


	//----- nvinfo : EIATTR_MAXREG_COUNT
	.align		4
        /*001c*/ 	.byte	0x03, 0x1b
        /*001e*/ 	.short	0x00ff


	//----- nvinfo : EIATTR_MERCURY_ISA_VERSION
	.align		4
        /*0020*/ 	.byte	0x03, 0x5f
        /*0022*/ 	.short	0x0101


	//----- nvinfo : EIATTR_EXIT_INSTR_OFFSETS
	.align		4
        /*0024*/ 	.byte	0x04, 0x1c
        /*0026*/ 	.short	(.L_520 - .L_519)


	//   ....[0]....
.L_519:
        /*0028*/ 	.word	0x00000010


	//----- nvinfo : EIATTR_MAX_THREADS
	.align		4
.L_520:
        /*002c*/ 	.byte	0x04, 0x05
        /*002e*/ 	.short	(.L_522 - .L_521)
.L_521:
        /*0030*/ 	.word	0x00000100
        /*0034*/ 	.word	0x00000001
        /*0038*/ 	.word	0x00000001


	//----- nvinfo : EIATTR_CBANK_PARAM_SIZE
	.align		4
.L_522:
        /*003c*/ 	.byte	0x03, 0x19
        /*003e*/ 	.short	0x0288


	//----- nvinfo : EIATTR_PARAM_CBANK
	.align		4
        /*0040*/ 	.byte	0x04, 0x0a
        /*0042*/ 	.short	(.L_524 - .L_523)
	.align		4
.L_523:
        /*0044*/ 	.word	index@(.nv.constant0._ZN7cutlass13device_kernelIN5flash19enable_sm80_to_sm89INS1_16FlashAttnBwdSm80INS1_25CollectiveMainloopBwdSm80ILi2ELi1EN4cute5tupleIJNS5_1CILi64EEENS7_ILi128EEENS7_ILi96EEEEEENS_6half_tEfNS_4arch4Sm80ELb1ELb0ELb1ELb0ELb0ELb0ELb0ELb0ELi2ELi2ELi4ELi2ELb1EEENS1_21CollectiveEpilogueBwdISB_SC_SE_Li256ELb0ELb0ELi2EEENS1_25SingleTileBwdLPTSchedulerILb0ELi128ELb0EEEEEEEEEvNT_6ParamsE)
        /*0048*/ 	.short	0x0210
        /*004a*/ 	.short	0x0288


	//----- nvinfo : EIATTR_SW_WAR
	.align		4
.L_524:
        /*004c*/ 	.byte	0x04, 0x36
        /*004e*/ 	.short	(.L_526 - .L_525)
.L_525:
        /*0050*/ 	.word	0x00000008
.L_526:


//--------------------- .nv.info._ZN7cutlass13device_kernelIN5flash19enable_sm80_to_sm89INS1_16FlashAttnBwdSm80INS1_25CollectiveMainloopBwdSm80ILi2ELi1EN4cute5tupleIJNS5_1CILi64EEENS7_ILi128EEENS7_ILi96EEEEEENS_6half_tEfNS_4arch4Sm80ELb1ELb0ELb1ELb0ELb1ELb0ELb0ELb0ELi2ELi2ELi4ELi2ELb1EEENS1_21CollectiveEpilogueBwdISB_SC_SE_Li256ELb0ELb0ELi2EEENS1_25SingleTileBwdLPTSchedulerILb0ELi128ELb1EEEEEEEEEvNT_6ParamsE --------------------------
	.section	.nv.info._ZN7cutlass13device_kernelIN5flash19enable_sm80_to_sm89INS1_16FlashAttnBwdSm80INS1_25CollectiveMainloopBwdSm80ILi2ELi1EN4cute5tupleIJNS5_1CILi64EEENS7_ILi128EEENS7_ILi96EEEEEENS_6half_tEfNS_4arch4Sm80ELb1ELb0ELb1ELb0ELb1ELb0ELb0ELb0ELi2ELi2ELi4ELi2ELb1EEENS1_21CollectiveEpilogueBwdISB_SC_SE_Li256ELb0ELb0ELi2EEENS1_25SingleTileBwdLPTSchedulerILb0ELi128ELb1EEEEEEEEEvNT_6ParamsE,"",@"SHT_CUDA_INFO"
	.sectionflags	@""
	.align	4


	//----- nvinfo : EIATTR_CUDA_API_VERSION
	.align		4
        /*0000*/ 	.byte	0x04, 0x37
        /*0002*/ 	.short	(.L_528 - .L_527)
.L_527:
        /*0004*/ 	.word	0x00000082


	//----- nvinfo : EIATTR_KPARAM_INFO
	.align		4
.L_528:
        /*0008*/ 	.byte	0x04, 0x17
        /*000a*/ 	.short	(.L_530 - .L_529)
.L_529:
        /*000c*/ 	.word	0x00000000
        /*0010*/ 	.short	0x0000
        /*0012*/ 	.short	0x0000
        /*0014*/ 	.byte	0x00, 0xf0, 0x21, 0x0a


	//----- nvinfo : EIATTR_SPARSE_MMA_MASK
	.align		4
.L_530:
        /*0018*/ 	.byte	0x03, 0x50
        /*001a*/ 	.short	0x0000


	//----- nvinfo : EIATTR_MAXREG_COUNT
	.align		4
        /*001c*/ 	.byte	0x03, 0x1b
        /*001e*/ 	.short	0x00ff


	//----- nvinfo : EIATTR_MERCURY_ISA_VERSION
	.align		4
        /*0020*/ 	.byte	0x03, 0x5f
        /*0022*/ 	.short	0x0101


	//----- nvinfo : EIATTR_EXIT_INSTR_OFFSETS
	.align		4
        /*0024*/ 	.byte	0x04, 0x1c
        /*0026*/ 	.short	(.L_532 - .L_531)


	//   ....[0]....
.L_531:
        /*0028*/ 	.word	0x00000010


	//----- nvinfo : EIATTR_MAX_THREADS
	.align		4
.L_532:
        /*002c*/ 	.byte	0x04, 0x05
        /*002e*/ 	.short	(.L_534 - .L_533)
.L_533:
        /*0030*/ 	.word	0x00000100
        /*0034*/ 	.word	0x00000001
        /*0038*/ 	.word	0x00000001


	//----- nvinfo : EIATTR_CBANK_PARAM_SIZE
	.align		4
.L_534:
        /*003c*/ 	.byte	0x03, 0x19
        /*003e*/ 	.short	0x0288


	//----- nvinfo : EIATTR_PARAM_CBANK
	.align		4
        /*0040*/ 	.byte	0x04, 0x0a
        /*0042*/ 	.short	(.L_536 - .L_535)
	.align		4
.L_535:
        /*0044*/ 	.word	index@(.nv.constant0._ZN7cutlass13device_kernelIN5flash19enable_sm80_to_sm89INS1_16FlashAttnBwdSm80INS1_25CollectiveMainloopBwdSm80ILi2ELi1EN4cute5tupleIJNS5_1CILi64EEENS7_ILi128EEENS7_ILi96EEEEEENS_6half_tEfNS_4arch4Sm80ELb1ELb0ELb1ELb0ELb1ELb0ELb0ELb0ELi2ELi2ELi4ELi2ELb1EEENS1_21CollectiveEpilogueBwdISB_SC_SE_Li256ELb0ELb0ELi2EEENS1_25SingleTileBwdLPTSchedulerILb0ELi128ELb1EEEEEEEEEvNT_6ParamsE)
        /*0048*/ 	.short	0x0210
        /*004a*/ 	.short	0x0288


	//----- nvinfo : EIATTR_SW_WAR
	.align		4
.L_536:
        /*004c*/ 	.byte	0x04, 0x36
        /*004e*/ 	.short	(.L_538 - .L_537)
.L_537:
        /*0050*/ 	.word	0x00000008
.L_538:


//--------------------- .nv.info._ZN7cutlass13device_kernelIN5flash19enable_sm80_to_sm89INS1_16FlashAttnBwdSm80INS1_25CollectiveMainloopBwdSm80ILi2ELi1EN4cute5tupleIJNS5_1CILi64EEENS7_ILi128EEENS7_ILi96EEEEEENS_6half_tEfNS_4arch4Sm80ELb1ELb0ELb1ELb0ELb0ELb0ELb0ELb0ELi2ELi2ELi4ELi2ELb1EEENS1_24CollectiveEpilogueBwdGQAISB_fSE_Li256ELb0ELb0EEENS1_25SingleTileBwdLPTSchedulerILb0ELi128ELb0EEEEEEEEEvNT_6ParamsE --------------------------
	.section	.nv.info._ZN7cutlass13device_kernelIN5flash19enable_sm80_to_sm89INS1_16FlashAttnBwdSm80INS1_25CollectiveMainloopBwdSm80ILi2ELi1EN4cute5tupleIJNS5_1CILi64EEENS7_ILi128EEENS7_ILi96EEEEEENS_6half_tEfNS_4arch4Sm80ELb1ELb0ELb1ELb0ELb0ELb0ELb0ELb0ELi2ELi2ELi4ELi2ELb1EEENS1_24CollectiveEpilogueBwdGQAISB_fSE_Li256ELb0ELb0EEENS1_25SingleTileBwdLPTSchedulerILb0ELi128ELb0EEEEEEEEEvNT_6ParamsE,"",@"SHT_CUDA_INFO"
	.sectionflags	@""
	.align	4


	//----- nvinfo : EIATTR_CUDA_API_VERSION
	.align		4
        /*0000*/ 	.byte	0x04, 0x37
        /*0002*/ 	.short	(.L_540 - .L_539)
.L_539:
        /*0004*/ 	.word	0x00000082


	//----- nvinfo : EIATTR_KPARAM_INFO
	.align		4
.L_540:
        /*0008*/ 	.byte	0x04, 0x17
        /*000a*/ 	.short	(.L_542 - .L_541)
.L_541:
        /*000c*/ 	.word	0x00000000
        /*0010*/ 	.short	0x0000
        /*0012*/ 	.short	0x0000
        /*0014*/ 	.byte	0x00, 0xf0, 0x41, 0x0a


	//----- nvinfo : EIATTR_SPARSE_MMA_MASK
	.align		4
.L_542:
        /*0018*/ 	.byte	0x03, 0x50
        /*001a*/ 	.short	0x0000


	//----- nvinfo : EIATTR_MAXREG_COUNT
	.align		4
        /*001c*/ 	.byte	0x03, 0x1b
        /*001e*/ 	.short	0x00ff


	//----- nvinfo : EIATTR_MERCURY_ISA_VERSION
	.align		4
        /*0020*/ 	.byte	0x03, 0x5f
        /*0022*/ 	.short	0x0101


	//----- nvinfo : EIATTR_EXIT_INSTR_OFFSETS
	.align		4
        /*0024*/ 	.byte	0x04, 0x1c
        /*0026*/ 	.short	(.L_544 - .L_543)


	//   ....[0]....
.L_543:
        /*0028*/ 	.word	0x00000010


	//----- nvinfo : EIATTR_MAX_THREADS
	.align		4
.L_544:
        /*002c*/ 	.byte	0x04, 0x05
        /*002e*/ 	.short	(.L_546 - .L_545)
.L_545:
        /*0030*/ 	.word	0x00000100
        /*0034*/ 	.word	0x00000001
        /*0038*/ 	.word	0x00000001


	//----- nvinfo : EIATTR_CBANK_PARAM_SIZE
	.align		4
.L_546:
        /*003c*/ 	.byte	0x03, 0x19
        /*003e*/ 	.short	0x0290


	//----- nvinfo : EIATTR_PARAM_CBANK
	.align		4
        /*0040*/ 	.byte	0x04, 0x0a
        /*0042*/ 	.short	(.L_548 - .L_547)
	.align		4
.L_547:
        /*0044*/ 	.word	index@(.nv.constant0._ZN7cutlass13device_kernelIN5flash19enable_sm80_to_sm89INS1_16FlashAttnBwdSm80INS1_25CollectiveMainloopBwdSm80ILi2ELi1EN4cute5tupleIJNS5_1CILi64EEENS7_ILi128EEENS7_ILi96EEEEEENS_6half_tEfNS_4arch4Sm80ELb1ELb0ELb1ELb0ELb0ELb0ELb0ELb0ELi2ELi2ELi4ELi2ELb1EEENS1_24CollectiveEpilogueBwdGQAISB_fSE_Li256ELb0ELb0EEENS1_25SingleTileBwdLPTSchedulerILb0ELi128ELb0EEEEEEEEEvNT_6ParamsE)
        /*0048*/ 	.short	0x0210
        /*004a*/ 	.short	0x0290


	//----- nvinfo : EIATTR_SW_WAR
	.align		4
.L_548:
        /*004c*/ 	.byte	0x04, 0x36
        /*004e*/ 	.short	(.L_550 - .L_549)
.L_549:
        /*0050*/ 	.word	0x00000008
.L_550:


//--------------------- .nv.info._ZN7cutlass13device_kernelIN5flash19enable_sm80_to_sm89INS1_16FlashAttnBwdSm80INS1_25CollectiveMainloopBwdSm80ILi2ELi1EN4cute5tupleIJNS5_1CILi64EEENS7_ILi128EEENS7_ILi96EEEEEENS_6half_tEfNS_4arch4Sm80ELb1ELb0ELb1ELb0ELb1ELb0ELb0ELb0ELi2ELi2ELi4ELi2ELb1EEENS1_24CollectiveEpilogueBwdGQAISB_fSE_Li256ELb0ELb1EEENS1_25SingleTileBwdLPTSchedulerILb0ELi128ELb1EEEEEEEEEvNT_6ParamsE --------------------------
	.section	.nv.info._ZN7cutlass13device_kernelIN5flash19enable_sm80_to_sm89INS1_16FlashAttnBwdSm80INS1_25CollectiveMainloopBwdSm80ILi2ELi1EN4cute5tupleIJNS5_1CILi64EEENS7_ILi128EEENS7_ILi96EEEEEENS_6half_tEfNS_4arch4Sm80ELb1ELb0ELb1ELb0ELb1ELb0ELb0ELb0ELi2ELi2ELi4ELi2ELb1EEENS1_24CollectiveEpilogueBwdGQAISB_fSE_Li256ELb0ELb1EEENS1_25SingleTileBwdLPTSchedulerILb0ELi128ELb1EEEEEEEEEvNT_6ParamsE,"",@"SHT_CUDA_INFO"
	.sectionflags	@""
	.align	4


	//----- nvinfo : EIATTR_CUDA_API_VERSION
	.align		4
        /*0000*/ 	.byte	0x04, 0x37
        /*0002*/ 	.short	(.L_552 - .L_551)
.L_551:
        /*0004*/ 	.word	0x00000082


	//----- nvinfo : EIATTR_KPARAM_INFO
	.align		4
.L_552:
        /*0008*/ 	.byte	0x04, 0x17
        /*000a*/ 	.short	(.L_554 - .L_553)
.L_553:
        /*000c*/ 	.word	0x00000000
        /*0010*/ 	.short	0x0000
        /*0012*/ 	.short	0x0000
        /*0014*/ 	.byte	0x00, 0xf0, 0x41, 0x0a


	//----- nvinfo : EIATTR_SPARSE_MMA_MASK
	.align		4
.L_554:
        /*0018*/ 	.byte	0x03, 0x50
        /*001a*/ 	.short	0x0000


	//----- nvinfo : EIATTR_MAXREG_COUNT
	.align		4
        /*001c*/ 	.byte	0x03, 0x1b
        /*001e*/ 	.short	0x00ff


	//----- nvinfo : EIATTR_MERCURY_ISA_VERSION
	.align		4
        /*0020*/ 	.byte	0x03, 0x5f
        /*0022*/ 	.short	0x0101


	//----- nvinfo : EIATTR_EXIT_INSTR_OFFSETS
	.align		4
        /*0024*/ 	.byte	0x04, 0x1c
        /*0026*/ 	.short	(.L_556 - .L_555)


	//   ....[0]....
.L_555:
        /*0028*/ 	.word	0x00000010


	//----- nvinfo : EIATTR_MAX_THREADS
	.align		4
.L_556:
        /*002c*/ 	.byte	0x04, 0x05
        /*002e*/ 	.short	(.L_558 - .L_557)
.L_557:
        /*0030*/ 	.word	0x00000100
        /*0034*/ 	.word	0x00000001
        /*0038*/ 	.word	0x00000001


	//----- nvinfo : EIATTR_CBANK_PARAM_SIZE
	.align		4
.L_558:
        /*003c*/ 	.byte	0x03, 0x19
        /*003e*/ 	.short	0x0290


	//----- nvinfo : EIATTR_PARAM_CBANK
	.align		4
        /*0040*/ 	.byte	0x04, 0x0a
        /*0042*/ 	.short	(.L_560 - .L_559)
	.align		4
.L_559:
        /*0044*/ 	.word	index@(.nv.constant0._ZN7cutlass13device_kernelIN5flash19enable_sm80_to_sm89INS1_16FlashAttnBwdSm80INS1_25CollectiveMainloopBwdSm80ILi2ELi1EN4cute5tupleIJNS5_1CILi64EEENS7_ILi128EEENS7_ILi96EEEEEENS_6half_tEfNS_4arch4Sm80ELb1ELb0ELb1ELb0ELb1ELb0ELb0ELb0ELi2ELi2ELi4ELi2ELb1EEENS1_24CollectiveEpilogueBwdGQAISB_fSE_Li256ELb0ELb1EEENS1_25SingleTileBwdLPTSchedulerILb0ELi128ELb1EEEEEEEEEvNT_6ParamsE)
        /*0048*/ 	.short	0x0210
        /*004a*/ 	.short	0x0290


	//----- nvinfo : EIATTR_SW_WAR
	.align		4
.L_560:
        /*004c*/ 	.byte	0x04, 0x36
        /*004e*/ 	.short	(.L_562 - .L_561)
.L_561:
        /*0050*/ 	.word	0x00000008
.L_562:


//--------------------- .nv.info._ZN7cutlass13device_kernelIN5flash19enable_sm80_to_sm89INS1_16FlashAttnBwdSm80INS1_25CollectiveMainloopBwdSm80ILi2ELi1EN4cute5tupleIJNS5_1CILi64EEENS7_ILi128EEENS7_ILi96EEEEEENS_6half_tEfNS_4arch4Sm80ELb1ELb0ELb1ELb1ELb0ELb0ELb0ELb0ELi2ELi2ELi4ELi2ELb1EEENS1_21CollectiveEpilogueBwdISB_SC_SE_Li256ELb1ELb0ELi2EEENS1_25SingleTileBwdLPTSchedulerILb1ELi128ELb0EEEEEEEEEvNT_6ParamsE --------------------------
	.section	.nv.info._ZN7cutlass13device_kernelIN5flash19enable_sm80_to_sm89INS1_16FlashAttnBwdSm80INS1_25CollectiveMainloopBwdSm80ILi2ELi1EN4cute5tupleIJNS5_1CILi64EEENS7_ILi128EEENS7_ILi96EEEEEENS_6half_tEfNS_4arch4Sm80ELb1ELb0ELb1ELb1ELb0ELb0ELb0ELb0ELi2ELi2ELi4ELi2ELb1EEENS1_21CollectiveEpilogueBwdISB_SC_SE_Li256ELb1ELb0ELi2EEENS1_25SingleTileBwdLPTSchedulerILb1ELi128ELb0EEEEEEEEEvNT_6ParamsE,"",@"SHT_CUDA_INFO"
	.sectionflags	@""
	.align	4


	//----- nvinfo : EIATTR_CUDA_API_VERSION
	.align		4
        /*0000*/ 	.byte	0x04, 0x37
        /*0002*/ 	.short	(.L_564 - .L_563)
.L_563:
        /*0004*/ 	.word	0x00000082


	//----- nvinfo : EIATTR_KPARAM_INFO
	.align		4
.L_564:
        /*0008*/ 	.byte	0x04, 0x17
        /*000a*/ 	.short	(.L_566 - .L_565)
.L_565:
        /*000c*/ 	.word	0x00000000
        /*0010*/ 	.short	0x0000
        /*0012*/ 	.short	0x0000
        /*0014*/ 	.byte	0x00, 0xf0, 0x21, 0x0a


	//----- nvinfo : EIATTR_SPARSE_MMA_MASK
	.align		4
.L_566:
        /*0018*/ 	.byte	0x03, 0x50
        /*001a*/ 	.short	0x0000


	//----- nvinfo : EIATTR_MAXREG_COUNT
	.align		4
        /*001c*/ 	.byte	0x03, 0x1b
        /*001e*/ 	.short	0x00ff


	//----- nvinfo : EIATTR_MERCURY_ISA_VERSION
	.align		4
        /*0020*/ 	.byte	0x03, 0x5f
        /*0022*/ 	.short	0x0101


	//----- nvinfo : EIATTR_EXIT_INSTR_OFFSETS
	.align		4
        /*0024*/ 	.byte	0x04, 0x1c
        /*0026*/ 	.short	(.L_568 - .L_567)


	//   ....[0]....
.L_567:
        /*0028*/ 	.word	0x00000010


	//----- nvinfo : EIATTR_MAX_THREADS
	.align		4
.L_568:
        /*002c*/ 	.byte	0x04, 0x05
        /*002e*/ 	.short	(.L_570 - .L_569)
.L_569:
        /*0030*/ 	.word	0x00000100
        /*0034*/ 	.word	0x00000001
        /*0038*/ 	.word	0x00000001


	//----- nvinfo : EIATTR_CBANK_PARAM_SIZE
	.align		4
.L_570:
        /*003c*/ 	.byte	0x03, 0x19
        /*003e*/ 	.short	0x0288


	//----- nvinfo : EIATTR_PARAM_CBANK
	.align		4
        /*0040*/ 	.byte	0x04, 0x0a
        /*0042*/ 	.short	(.L_572 - .L_571)
	.align		4
.L_571:
        /*0044*/ 	.word	index@(.nv.constant0._ZN7cutlass13device_kernelIN5flash19enable_sm80_to_sm89INS1_16FlashAttnBwdSm80INS1_25CollectiveMainloopBwdSm80ILi2ELi1EN4cute5tupleIJNS5_1CILi64EEENS7_ILi128EEENS7_ILi96EEEEEENS_6half_tEfNS_4arch4Sm80ELb1ELb0ELb1ELb1ELb0ELb0ELb0ELb0ELi2ELi2ELi4ELi2ELb1EEENS1_21CollectiveEpilogueBwdISB_SC_SE_Li256ELb1ELb0ELi2EEENS1_25SingleTileBwdLPTSchedulerILb1ELi128ELb0EEEEEEEEEvNT_6ParamsE)
        /*0048*/ 	.short	0x0210
        /*004a*/ 	.short	0x0288


	//----- nvinfo : EIATTR_SW_WAR
	.align		4
.L_572:
        /*004c*/ 	.byte	0x04, 0x36
        /*004e*/ 	.short	(.L_574 - .L_573)
.L_573:
        /*0050*/ 	.word	0x00000008
.L_574:


//--------------------- .nv.info._ZN7cutlass13device_kernelIN5flash19enable_sm80_to_sm89INS1_16FlashAttnBwdSm80INS1_25CollectiveMainloopBwdSm80ILi2ELi1EN4cute5tupleIJNS5_1CILi64EEENS7_ILi128EEENS7_ILi96EEEEEENS_6half_tEfNS_4arch4Sm80ELb1ELb0ELb1ELb1ELb1ELb0ELb0ELb0ELi2ELi2ELi4ELi2ELb1EEENS1_21CollectiveEpilogueBwdISB_SC_SE_Li256ELb1ELb0ELi2EEENS1_25SingleTileBwdLPTSchedulerILb1ELi128ELb1EEEEEEEEEvNT_6ParamsE --------------------------
	.section	.nv.info._ZN7cutlass13device_kernelIN5flash19enable_sm80_to_sm89INS1_16FlashAttnBwdSm80INS1_25CollectiveMainloopBwdSm80ILi2ELi1EN4cute5tupleIJNS5_1CILi64EEENS7_ILi128EEENS7_ILi96EEEEEENS_6half_tEfNS_4arch4Sm80ELb1ELb0ELb1ELb1ELb1ELb0ELb0ELb0ELi2ELi2ELi4ELi2ELb1EEENS1_21CollectiveEpilogueBwdISB_SC_SE_Li256ELb1ELb0ELi2EEENS1_25SingleTileBwdLPTSchedulerILb1ELi128ELb1EEEEEEEEEvNT_6ParamsE,"",@"SHT_CUDA_INFO"
	.sectionflags	@""
	.align	4


	//----- nvinfo : EIATTR_CUDA_API_VERSION
	.align		4
        /*0000*/ 	.byte	0x04, 0x37
        /*0002*/ 	.short	(.L_576 - .L_575)
.L_575:
        /*0004*/ 	.word	0x00000082


	//----- nvinfo : EIATTR_KPARAM_INFO
	.align		4
.L_576:
        /*0008*/ 	.byte	0x04, 0x17
        /*000a*/ 	.short	(.L_578 - .L_577)
.L_577:
        /*000c*/ 	.word	0x00000000
        /*0010*/ 	.short	0x0000
        /*0012*/ 	.short	0x0000
        /*0014*/ 	.byte	0x00, 0xf0, 0x21, 0x0a


	//----- nvinfo : EIATTR_SPARSE_MMA_MASK
	.align		4
.L_578:
        /*0018*/ 	.byte	0x03, 0x50
        /*001a*/ 	.short	0x0000


	//----- nvinfo : EIATTR_MAXREG_COUNT
	.align		4
        /*001c*/ 	.byte	0x03, 0x1b
        /*001e*/ 	.short	0x00ff


	//----- nvinfo : EIATTR_MERCURY_ISA_VERSION
	.align		4
        /*0020*/ 	.byte	0x03, 0x5f
        /*0022*/ 	.short	0x0101


	//----- nvinfo : EIATTR_EXIT_INSTR_OFFSETS
	.align		4
        /*0024*/ 	.byte	0x04, 0x1c
        /*0026*/ 	.short	(.L_580 - .L_579)


	//   ....[0]....
.L_579:
        /*0028*/ 	.word	0x00000010


	//----- nvinfo : EIATTR_MAX_THREADS
	.align		4
.L_580:
        /*002c*/ 	.byte	0x04, 0x05
        /*002e*/ 	.short	(.L_582 - .L_581)
.L_581:
        /*0030*/ 	.word	0x00000100
        /*0034*/ 	.word	0x00000001
        /*0038*/ 	.word	0x00000001


	//----- nvinfo : EIATTR_CBANK_PARAM_SIZE
	.align		4
.L_582:
        /*003c*/ 	.byte	0x03, 0x19
        /*003e*/ 	.short	0x0288


	//----- nvinfo : EIATTR_PARAM_CBANK
	.align		4
        /*0040*/ 	.byte	0x04, 0x0a
        /*0042*/ 	.short	(.L_584 - .L_583)
	.align		4
.L_583:
        /*0044*/ 	.word	index@(.nv.constant0._ZN7cutlass13device_kernelIN5flash19enable_sm80_to_sm89INS1_16FlashAttnBwdSm80INS1_25CollectiveMainloopBwdSm80ILi2ELi1EN4cute5tupleIJNS5_1CILi64EEENS7_ILi128EEENS7_ILi96EEEEEENS_6half_tEfNS_4arch4Sm80ELb1ELb0ELb1ELb1ELb1ELb0ELb0ELb0ELi2ELi2ELi4ELi2ELb1EEENS1_21CollectiveEpilogueBwdISB_SC_SE_Li256ELb1ELb0ELi2EEENS1_25SingleTileBwdLPTSchedulerILb1ELi128ELb1EEEEEEEEEvNT_6ParamsE)
        /*0048*/ 	.short	0x0210
        /*004a*/ 	.short	0x0288


	//----- nvinfo : EIATTR_SW_WAR
	.align		4
.L_584:
        /*004c*/ 	.byte	0x04, 0x36
        /*004e*/ 	.short	(.L_586 - .L_585)
.L_585:
        /*0050*/ 	.word	0x00000008
.L_586:


//--------------------- .nv.info._ZN7cutlass13device_kernelIN5flash19enable_sm80_to_sm89INS1_16FlashAttnBwdSm80INS1_25CollectiveMainloopBwdSm80ILi2ELi1EN4cute5tupleIJNS5_1CILi64EEENS7_ILi128EEENS7_ILi96EEEEEENS_6half_tEfNS_4arch4Sm80ELb1ELb0ELb1ELb1ELb0ELb0ELb0ELb0ELi2ELi2ELi4ELi2ELb1EEENS1_24CollectiveEpilogueBwdGQAISB_fSE_Li256ELb1ELb0EEENS1_25SingleTileBwdLPTSchedulerILb1ELi128ELb0EEEEEEEEEvNT_6ParamsE --------------------------
	.section	.nv.info._ZN7cutlass13device_kernelIN5flash19enable_sm80_to_sm89INS1_16FlashAttnBwdSm80INS1_25CollectiveMainloopBwdSm80ILi2ELi1EN4cute5tupleIJNS5_1CILi64EEENS7_ILi128EEENS7_ILi96EEEEEENS_6half_tEfNS_4arch4Sm80ELb1ELb0ELb1ELb1ELb0ELb0ELb0ELb0ELi2ELi2ELi4ELi2ELb1EEENS1_24CollectiveEpilogueBwdGQAISB_fSE_Li256ELb1ELb0EEENS1_25SingleTileBwdLPTSchedulerILb1ELi128ELb0EEEEEEEEEvNT_6ParamsE,"",@"SHT_CUDA_INFO"
	.sectionflags	@""
	.align	4


	//----- nvinfo : EIATTR_CUDA_API_VERSION
	.align		4
        /*0000*/ 	.byte	0x04, 0x37
        /*0002*/ 	.short	(.L_588 - .L_587)
.L_587:
        /*0004*/ 	.word	0x00000082


	//----- nvinfo : EIATTR_KPARAM_INFO
	.align		4
.L_588:
        /*0008*/ 	.byte	0x04, 0x17
        /*000a*/ 	.short	(.L_590 - .L_589)
.L_589:
        /*000c*/ 	.word	0x00000000
        /*0010*/ 	.short	0x0000
        /*0012*/ 	.short	0x0000
        /*0014*/ 	.byte	0x00, 0xf0, 0x41, 0x0a


	//----- nvinfo : EIATTR_SPARSE_MMA_MASK
	.align		4
.L_590:
        /*0018*/ 	.byte	0x03, 0x50
        /*001a*/ 	.short	0x0000


	//----- nvinfo : EIATTR_MAXREG_COUNT
	.align		4
        /*001c*/ 	.byte	0x03, 0x1b
        /*001e*/ 	.short	0x00ff


	//----- nvinfo : EIATTR_MERCURY_ISA_VERSION
	.align		4
        /*0020*/ 	.byte	0x03, 0x5f
        /*0022*/ 	.short	0x0101


	//----- nvinfo : EIATTR_EXIT_INSTR_OFFSETS
	.align		4
        /*0024*/ 	.byte	0x04, 0x1c
        /*0026*/ 	.short	(.L_592 - .L_591)


	//   ....[0]....
.L_591:
        /*0028*/ 	.word	0x00000010


	//----- nvinfo : EIATTR_MAX_THREADS
	.align		4
.L_592:
        /*002c*/ 	.byte	0x04, 0x05
        /*002e*/ 	.short	(.L_594 - .L_593)
.L_593:
        /*0030*/ 	.word	0x00000100
        /*0034*/ 	.word	0x00000001
        /*0038*/ 	.word	0x00000001


	//----- nvinfo : EIATTR_CBANK_PARAM_SIZE
	.align		4
.L_594:
        /*003c*/ 	.byte	0x03, 0x19
        /*003e*/ 	.short	0x0290


	//----- nvinfo : EIATTR_PARAM_CBANK
	.align		4
        /*0040*/ 	.byte	0x04, 0x0a
        /*0042*/ 	.short	(.L_596 - .L_595)
	.align		4
.L_595:
        /*0044*/ 	.word	index@(.nv.constant0._ZN7cutlass13device_kernelIN5flash19enable_sm80_to_sm89INS1_16FlashAttnBwdSm80INS1_25CollectiveMainloopBwdSm80ILi2ELi1EN4cute5tupleIJNS5_1CILi64EEENS7_ILi128EEENS7_ILi96EEEEEENS_6half_tEfNS_4arch4Sm80ELb1ELb0ELb1ELb1ELb0ELb0ELb0ELb0ELi2ELi2ELi4ELi2ELb1EEENS1_24CollectiveEpilogueBwdGQAISB_fSE_Li256ELb1ELb0EEENS1_25SingleTileBwdLPTSchedulerILb1ELi128ELb0EEEEEEEEEvNT_6ParamsE)
        /*0048*/ 	.short	0x0210
        /*004a*/ 	.short	0x0290


	//----- nvinfo : EIATTR_SW_WAR
	.align		4
.L_596:
        /*004c*/ 	.byte	0x04, 0x36
        /*004e*/ 	.short	(.L_598 - .L_597)
.L_597:
        /*0050*/ 	.word	0x00000008
.L_598:


//--------------------- .nv.info._ZN7cutlass13device_kernelIN5flash19enable_sm80_to_sm89INS1_16FlashAttnBwdSm80INS1_25CollectiveMainloopBwdSm80ILi2ELi1EN4cute5tupleIJNS5_1CILi64EEENS7_ILi128EEENS7_ILi96EEEEEENS_6half_tEfNS_4arch4Sm80ELb1ELb0ELb1ELb1ELb1ELb0ELb0ELb0ELi2ELi2ELi4ELi2ELb1EEENS1_24CollectiveEpilogueBwdGQAISB_fSE_Li256ELb1ELb1EEENS1_25SingleTileBwdLPTSchedulerILb1ELi128ELb1EEEEEEEEEvNT_6ParamsE --------------------------
	.section	.nv.info._ZN7cutlass13device_kernelIN5flash19enable_sm80_to_sm89INS1_16FlashAttnBwdSm80INS1_25CollectiveMainloopBwdSm80ILi2ELi1EN4cute5tupleIJNS5_1CILi64EEENS7_ILi128EEENS7_ILi96EEEEEENS_6half_tEfNS_4arch4Sm80ELb1ELb0ELb1ELb1ELb1ELb0ELb0ELb0ELi2ELi2ELi4ELi2ELb1EEENS1_24CollectiveEpilogueBwdGQAISB_fSE_Li256ELb1ELb1EEENS1_25SingleTileBwdLPTSchedulerILb1ELi128ELb1EEEEEEEEEvNT_6ParamsE,"",@"SHT_CUDA_INFO"
	.sectionflags	@""
	.align	4


	//----- nvinfo : EIATTR_CUDA_API_VERSION
	.align		4
        /*0000*/ 	.byte	0x04, 0x37
        /*0002*/ 	.short	(.L_600 - .L_599)
.L_599:
        /*0004*/ 	.word	0x00000082


	//----- nvinfo : EIATTR_KPARAM_INFO
	.align		4
.L_600:
        /*0008*/ 	.byte	0x04, 0x17
        /*000a*/ 	.short	(.L_602 - .L_601)
.L_601:
        /*000c*/ 	.word	0x00000000
        /*0010*/ 	.short	0x0000
        /*0012*/ 	.short	0x0000
        /*0014*/ 	.byte	0x00, 0xf0, 0x41, 0x0a


	//----- nvinfo : EIATTR_SPARSE_MMA_MASK
	.align		4
.L_602:
        /*0018*/ 	.byte	0x03, 0x50
        /*001a*/ 	.short	0x0000


	//----- nvinfo : EIATTR_MAXREG_COUNT
	.align		4
        /*001c*/ 	.byte	0x03, 0x1b
        /*001e*/ 	.short	0x00ff


	//----- nvinfo : EIATTR_MERCURY_ISA_VERSION
	.align		4
        /*0020*/ 	.byte	0x03, 0x5f
        /*0022*/ 	.short	0x0101


	//----- nvinfo : EIATTR_EXIT_INSTR_OFFSETS
	.align		4
        /*0024*/ 	.byte	0x04, 0x1c
        /*0026*/ 	.short	(.L_604 - .L_603)


	//   ....[0]....
.L_603:
        /*0028*/ 	.word	0x00000010


	//----- nvinfo : EIATTR_MAX_THREADS
	.align		4
.L_604:
        /*002c*/ 	.byte	0x04, 0x05
        /*002e*/ 	.short	(.L_606 - .L_605)
.L_605:
        /*0030*/ 	.word	0x00000100
        /*0034*/ 	.word	0x00000001
        /*0038*/ 	.word	0x00000001


	//----- nvinfo : EIATTR_CBANK_PARAM_SIZE
	.align		4
.L_606:
        /*003c*/ 	.byte	0x03, 0x19
        /*003e*/ 	.short	0x0290


	//----- nvinfo : EIATTR_PARAM_CBANK
	.align		4
        /*0040*/ 	.byte	0x04, 0x0a
        /*0042*/ 	.short	(.L_608 - .L_607)
	.align		4
.L_607:
        /*0044*/ 	.word	index@(.nv.constant0._ZN7cutlass13device_kernelIN5flash19enable_sm80_to_sm89INS1_16FlashAttnBwdSm80INS1_25CollectiveMainloopBwdSm80ILi2ELi1EN4cute5tupleIJNS5_1CILi64EEENS7_ILi128EEENS7_ILi96EEEEEENS_6half_tEfNS_4arch4Sm80ELb1ELb0ELb1ELb1ELb1ELb0ELb0ELb0ELi2ELi2ELi4ELi2ELb1EEENS1_24CollectiveEpilogueBwdGQAISB_fSE_Li256ELb1ELb1EEENS1_25SingleTileBwdLPTSchedulerILb1ELi128ELb1EEEEEEEEEvNT_6ParamsE)
        /*0048*/ 	.short	0x0210
        /*004a*/ 	.short	0x0290


	//----- nvinfo : EIATTR_SW_WAR
	.align		4
.L_608:
        /*004c*/ 	.byte	0x04, 0x36
        /*004e*/ 	.short	(.L_610 - .L_609)
.L_609:
        /*0050*/ 	.word	0x00000008
.L_610:


//--------------------- .nv.info._ZN7cutlass13device_kernelIN5flash19enable_sm80_to_sm89INS1_16FlashAttnBwdSm80INS1_25CollectiveMainloopBwdSm80ILi2ELi2EN4cute5tupleIJNS5_1CILi64EEENS7_ILi128EEENS7_ILi96EEEEEENS_6half_tEfNS_4arch4Sm80ELb0ELb0ELb1ELb0ELb0ELb0ELb0ELb0ELi2ELi2ELi4ELi2ELb0EEENS1_21CollectiveEpilogueBwdISB_SC_SE_Li256ELb0ELb0ELi2EEENS1_19SingleTileSchedulerILb0ELb0ELb0ELi128EEEEEEEEEvNT_6ParamsE --------------------------
	.section	.nv.info._ZN7cutlass13device_kernelIN5flash19enable_sm80_to_sm89INS1_16FlashAttnBwdSm80INS1_25CollectiveMainloopBwdSm80ILi2ELi2EN4cute5tupleIJNS5_1CILi64EEENS7_ILi128EEENS7_ILi96EEEEEENS_6half_tEfNS_4arch4Sm80ELb0ELb0ELb1ELb0ELb0ELb0ELb0ELb0ELi2ELi2ELi4ELi2ELb0EEENS1_21CollectiveEpilogueBwdISB_SC_SE_Li256ELb0ELb0ELi2EEENS1_19SingleTileSchedulerILb0ELb0ELb0ELi128EEEEEEEEEvNT_6ParamsE,"",@"SHT_CUDA_INFO"
	.sectionflags	@""
	.align	4


	//----- nvinfo : EIATTR_CUDA_API_VERSION
	.align		4
        /*0000*/ 	.byte	0x04, 0x37
        /*0002*/ 	.short	(.L_612 - .L_611)
.L_611:
        /*0004*/ 	.word	0x00000082


	//----- nvinfo : EIATTR_KPARAM_INFO
	.align		4
.L_612:
        /*0008*/ 	.byte	0x04, 0x17
        /*000a*/ 	.short	(.L_614 - .L_613)
.L_613:
        /*000c*/ 	.word	0x00000000
        /*0010*/ 	.short	0x0000
        /*0012*/ 	.short	0x0000
        /*0014*/ 	.byte	0x00, 0xf0, 0xc1, 0x09


	//----- nvinfo : EIATTR_SPARSE_MMA_MASK
	.align		4
.L_614:
        /*0018*/ 	.byte	0x03, 0x50
        /*001a*/ 	.short	0x0000


	//----- nvinfo : EIATTR_MAXREG_COUNT
	.align		4
        /*001c*/ 	.byte	0x03, 0x1b
        /*001e*/ 	.short	0x00ff


	//----- nvinfo : EIATTR_MERCURY_ISA_VERSION
	.align		4
        /*0020*/ 	.byte	0x03, 0x5f
        /*0022*/ 	.short	0x0101


	//----- nvinfo : EIATTR_EXIT_INSTR_OFFSETS
	.align		4
        /*0024*/ 	.byte	0x04, 0x1c
        /*0026*/ 	.short	(.L_616 - .L_615)


	//   ....[0]....
.L_615:
        /*0028*/ 	.word	0x00000010


	//----- nvinfo : EIATTR_MAX_THREADS
	.align		4
.L_616:
        /*002c*/ 	.byte	0x04, 0x05
        /*002e*/ 	.short	(.L_618 - .L_617)
.L_617:
        /*0030*/ 	.word	0x00000100
        /*0034*/ 	.word	0x00000001
        /*0038*/ 	.word	0x00000001


	//----- nvinfo : EIATTR_CBANK_PARAM_SIZE
	.align		4
.L_618:
        /*003c*/ 	.byte	0x03, 0x19
        /*003e*/ 	.short	0x0270


	//----- nvinfo : EIATTR_PARAM_CBANK
	.align		4
        /*0040*/ 	.byte	0x04, 0x0a
        /*0042*/ 	.short	(.L_620 - .L_619)
	.align		4
.L_619:
        /*0044*/ 	.word	index@(.nv.constant0._ZN7cutlass13device_kernelIN5flash19enable_sm80_to_sm89INS1_16FlashAttnBwdSm80INS1_25CollectiveMainloopBwdSm80ILi2ELi2EN4cute5tupleIJNS5_1CILi64EEENS7_ILi128EEENS7_ILi96EEEEEENS_6half_tEfNS_4arch4Sm80ELb0ELb0ELb1ELb0ELb0ELb0ELb0ELb0ELi2ELi2ELi4ELi2ELb0EEENS1_21CollectiveEpilogueBwdISB_SC_SE_Li256ELb0ELb0ELi2EEENS1_19SingleTileSchedulerILb0ELb0ELb0ELi128EEEEEEEEEvNT_6ParamsE)
        /*0048*/ 	.short	0x0210
        /*004a*/ 	.short	0x0270


	//----- nvinfo : EIATTR_SW_WAR
	.align		4
.L_620:
        /*004c*/ 	.byte	0x04, 0x36
        /*004e*/ 	.short	(.L_622 - .L_621)
.L_621:
        /*0050*/ 	.word	0x00000008
.L_622:


//--------------------- .nv.info._ZN7cutlass13device_kernelIN5flash19enable_sm80_to_sm89INS1_16FlashAttnBwdSm80INS1_25CollectiveMainloopBwdSm80ILi2ELi2EN4cute5tupleIJNS5_1CILi64EEENS7_ILi128EEENS7_ILi96EEEEEENS_6half_tEfNS_4arch4Sm80ELb0ELb0ELb1ELb0ELb1ELb0ELb0ELb0ELi2ELi2ELi4ELi2ELb0EEENS1_21CollectiveEpilogueBwdISB_SC_SE_Li256ELb0ELb0ELi2EEENS1_19SingleTileSchedulerILb0ELb0ELb0ELi128EEEEEEEEEvNT_6ParamsE --------------------------
	.section	.nv.info._ZN7cutlass13device_kernelIN5flash19enable_sm80_to_sm89INS1_16FlashAttnBwdSm80INS1_25CollectiveMainloopBwdSm80ILi2ELi2EN4cute5tupleIJNS5_1CILi64EEENS7_ILi128EEENS7_ILi96EEEEEENS_6half_tEfNS_4arch4Sm80ELb0ELb0ELb1ELb0ELb1ELb0ELb0ELb0ELi2ELi2ELi4ELi2ELb0EEENS1_21CollectiveEpilogueBwdISB_SC_SE_Li256ELb0ELb0ELi2EEENS1_19SingleTileSchedulerILb0ELb0ELb0ELi128EEEEEEEEEvNT_6ParamsE,"",@"SHT_CUDA_INFO"
	.sectionflags	@""
	.align	4


	//----- nvinfo : EIATTR_CUDA_API_VERSION
	.align		4
        /*0000*/ 	.byte	0x04, 0x37
        /*0002*/ 	.short	(.L_624 - .L_623)
.L_623:
        /*0004*/ 	.word	0x00000082


	//----- nvinfo : EIATTR_KPARAM_INFO
	.align		4
.L_624:
        /*0008*/ 	.byte	0x04, 0x17
        /*000a*/ 	.short	(.L_626 - .L_625)
.L_625:
        /*000c*/ 	.word	0x00000000
        /*0010*/ 	.short	0x0000
        /*0012*/ 	.short	0x0000
        /*0014*/ 	.byte	0x00, 0xf0, 0xc1, 0x09


	//----- nvinfo : EIATTR_SPARSE_MMA_MASK
	.align		4
.L_626:
        /*0018*/ 	.byte	0x03, 0x50
        /*001a*/ 	.short	0x0000


	//----- nvinfo : EIATTR_MAXREG_COUNT
	.align		4
        /*001c*/ 	.byte	0x03, 0x1b
        /*001e*/ 	.short	0x00ff


	//----- nvinfo : EIATTR_MERCURY_ISA_VERSION
	.align		4
        /*0020*/ 	.byte	0x03, 0x5f
        /*0022*/ 	.short	0x0101


	//----- nvinfo : EIATTR_EXIT_INSTR_OFFSETS
	.align		4
        /*0024*/ 	.byte	0x04, 0x1c
        /*0026*/ 	.short	(.L_628 - .L_627)


	//   ....[0]....
.L_627:
        /*0028*/ 	.word	0x00000010


	//----- nvinfo : EIATTR_MAX_THREADS
	.align		4
.L_628:
        /*002c*/ 	.byte	0x04, 0x05
        /*002e*/ 	.short	(.L_630 - .L_629)
.L_629:
        /*0030*/ 	.word	0x00000100
        /*0034*/ 	.word	0x00000001
        /*0038*/ 	.word	0x00000001


	//----- nvinfo : EIATTR_CBANK_PARAM_SIZE
	.align		4
.L_630:
        /*003c*/ 	.byte	0x03, 0x19
        /*003e*/ 	.short	0x0270


	//----- nvinfo : EIATTR_PARAM_CBANK
	.align		4
        /*0040*/ 	.byte	0x04, 0x0a
        /*0042*/ 	.short	(.L_632 - .L_631)
	.align		4
.L_631:
        /*0044*/ 	.word	index@(.nv.constant0._ZN7cutlass13device_kernelIN5flash19enable_sm80_to_sm89INS1_16FlashAttnBwdSm80INS1_25CollectiveMainloopBwdSm80ILi2ELi2EN4cute5tupleIJNS5_1CILi64EEENS7_ILi128EEENS7_ILi96EEEEEENS_6half_tEfNS_4arch4Sm80ELb0ELb0ELb1ELb0ELb1ELb0ELb0ELb0ELi2ELi2ELi4ELi2ELb0EEENS1_21CollectiveEpilogueBwdISB_SC_SE_Li256ELb0ELb0ELi2EEENS1_19SingleTileSchedulerILb0ELb0ELb0ELi128EEEEEEEEEvNT_6ParamsE)
        /*0048*/ 	.short	0x0210
        /*004a*/ 	.short	0x0270


	//----- nvinfo : EIATTR_SW_WAR
	.align		4
.L_632:
        /*004c*/ 	.byte	0x04, 0x36
        /*004e*/ 	.short	(.L_634 - .L_633)
.L_633:
        /*0050*/ 	.word	0x00000008
.L_634:


//--------------------- .nv.info._ZN7cutlass13device_kernelIN5flash19enable_sm80_to_sm89INS1_16FlashAttnBwdSm80INS1_25CollectiveMainloopBwdSm80ILi2ELi2EN4cute5tupleIJNS5_1CILi64EEENS7_ILi128EEENS7_ILi96EEEEEENS_6half_tEfNS_4arch4Sm80ELb0ELb0ELb1ELb0ELb0ELb0ELb0ELb0ELi2ELi2ELi4ELi2ELb0EEENS1_24CollectiveEpilogueBwdGQAISB_fSE_Li256ELb0ELb0EEENS1_19SingleTileSchedulerILb0ELb0ELb0ELi128EEEEEEEEEvNT_6ParamsE --------------------------
	.section	.nv.info._ZN7cutlass13device_kernelIN5flash19enable_sm80_to_sm89INS1_16FlashAttnBwdSm80INS1_25CollectiveMainloopBwdSm80ILi2ELi2EN4cute5tupleIJNS5_1CILi64EEENS7_ILi128EEENS7_ILi96EEEEEENS_6half_tEfNS_4arch4Sm80ELb0ELb0ELb1ELb0ELb0ELb0ELb0ELb0ELi2ELi2ELi4ELi2ELb0EEENS1_24CollectiveEpilogueBwdGQAISB_fSE_Li256ELb0ELb0EEENS1_19SingleTileSchedulerILb0ELb0ELb0ELi128EEEEEEEEEvNT_6ParamsE,"",@"SHT_CUDA_INFO"
	.sectionflags	@""
	.align	4


	//----- nvinfo : EIATTR_CUDA_API_VERSION
	.align		4
        /*0000*/ 	.byte	0x04, 0x37
        /*0002*/ 	.short	(.L_636 - .L_635)
.L_635:
        /*0004*/ 	.word	0x00000082


	//----- nvinfo : EIATTR_KPARAM_INFO
	.align		4
.L_636:
        /*0008*/ 	.byte	0x04, 0x17
        /*000a*/ 	.short	(.L_638 - .L_637)
.L_637:
        /*000c*/ 	.word	0x00000000
        /*0010*/ 	.short	0x0000
        /*0012*/ 	.short	0x0000
        /*0014*/ 	.byte	0x00, 0xf0, 0xe1, 0x09


	//----- nvinfo : EIATTR_SPARSE_MMA_MASK
	.align		4
.L_638:
        /*0018*/ 	.byte	0x03, 0x50
        /*001a*/ 	.short	0x0000


	//----- nvinfo : EIATTR_MAXREG_COUNT
	.align		4
        /*001c*/ 	.byte	0x03, 0x1b
        /*001e*/ 	.short	0x00ff


	//----- nvinfo : EIATTR_MERCURY_ISA_VERSION
	.align		4
        /*0020*/ 	.byte	0x03, 0x5f
        /*0022*/ 	.short	0x0101


	//----- nvinfo : EIATTR_EXIT_INSTR_OFFSETS
	.align		4
        /*0024*/ 	.byte	0x04, 0x1c
        /*0026*/ 	.short	(.L_640 - .L_639)


	//   ....[0]....
.L_639:
        /*0028*/ 	.word	0x00000010


	//----- nvinfo : EIATTR_MAX_THREADS
	.align		4
.L_640:
        /*002c*/ 	.byte	0x04, 0x05
        /*002e*/ 	.short	(.L_642 - .L_641)
.L_641:
        /*0030*/ 	.word	0x00000100
        /*0034*/ 	.word	0x00000001
        /*0038*/ 	.word	0x00000001


	//----- nvinfo : EIATTR_CBANK_PARAM_SIZE
	.align		4
.L_642:
        /*003c*/ 	.byte	0x03, 0x19
        /*003e*/ 	.short	0x0278


	//----- nvinfo : EIATTR_PARAM_CBANK
	.align		4
        /*0040*/ 	.byte	0x04, 0x0a
        /*0042*/ 	.short	(.L_644 - .L_643)
	.align		4
.L_643:
        /*0044*/ 	.word	index@(.nv.constant0._ZN7cutlass13device_kernelIN5flash19enable_sm80_to_sm89INS1_16FlashAttnBwdSm80INS1_25CollectiveMainloopBwdSm80ILi2ELi2EN4cute5tupleIJNS5_1CILi64EEENS7_ILi128EEENS7_ILi96EEEEEENS_6half_tEfNS_4arch4Sm80ELb0ELb0ELb1ELb0ELb0ELb0ELb0ELb0ELi2ELi2ELi4ELi2ELb0EEENS1_24CollectiveEpilogueBwdGQAISB_fSE_Li256ELb0ELb0EEENS1_19SingleTileSchedulerILb0ELb0ELb0ELi128EEEEEEEEEvNT_6ParamsE)
        /*0048*/ 	.short	0x0210
        /*004a*/ 	.short	0x0278


	//----- nvinfo : EIATTR_SW_WAR
	.align		4
.L_644:
        /*004c*/ 	.byte	0x04, 0x36
        /*004e*/ 	.short	(.L_646 - .L_645)
.L_645:
        /*0050*/ 	.word	0x00000008
.L_646:


//--------------------- .nv.info._ZN7cutlass13device_kernelIN5flash19enable_sm80_to_sm89INS1_16FlashAttnBwdSm80INS1_25CollectiveMainloopBwdSm80ILi2ELi2EN4cute5tupleIJNS5_1CILi64EEENS7_ILi128EEENS7_ILi96EEEEEENS_6half_tEfNS_4arch4Sm80ELb0ELb0ELb1ELb0ELb1ELb0ELb0ELb0ELi2ELi2ELi4ELi2ELb0EEENS1_24CollectiveEpilogueBwdGQAISB_fSE_Li256ELb0ELb1EEENS1_19SingleTileSchedulerILb0ELb0ELb0ELi128EEEEEEEEEvNT_6ParamsE --------------------------
	.section	.nv.info._ZN7cutlass13device_kernelIN5flash19enable_sm80_to_sm89INS1_16FlashAttnBwdSm80INS1_25CollectiveMainloopBwdSm80ILi2ELi2EN4cute5tupleIJNS5_1CILi64EEENS7_ILi128EEENS7_ILi96EEEEEENS_6half_tEfNS_4arch4Sm80ELb0ELb0ELb1ELb0ELb1ELb0ELb0ELb0ELi2ELi2ELi4ELi2ELb0EEENS1_24CollectiveEpilogueBwdGQAISB_fSE_Li256ELb0ELb1EEENS1_19SingleTileSchedulerILb0ELb0ELb0ELi128EEEEEEEEEvNT_6ParamsE,"",@"SHT_CUDA_INFO"
	.sectionflags	@""
	.align	4


	//----- nvinfo : EIATTR_CUDA_API_VERSION
	.align		4
        /*0000*/ 	.byte	0x04, 0x37
        /*0002*/ 	.short	(.L_648 - .L_647)
.L_647:
        /*0004*/ 	.word	0x00000082


	//----- nvinfo : EIATTR_KPARAM_INFO
	.align		4
.L_648:
        /*0008*/ 	.byte	0x04, 0x17
        /*000a*/ 	.short	(.L_650 - .L_649)
.L_649:
        /*000c*/ 	.word	0x00000000
        /*0010*/ 	.short	0x0000
        /*0012*/ 	.short	0x0000
        /*0014*/ 	.byte	0x00, 0xf0, 0xe1, 0x09


	//----- nvinfo : EIATTR_SPARSE_MMA_MASK
	.align		4
.L_650:
        /*0018*/ 	.byte	0x03, 0x50
        /*001a*/ 	.short	0x0000


	//----- nvinfo : EIATTR_MAXREG_COUNT
	.align		4
        /*001c*/ 	.byte	0x03, 0x1b
        /*001e*/ 	.short	0x00ff


	//----- nvinfo : EIATTR_MERCURY_ISA_VERSION
	.align		4
        /*0020*/ 	.byte	0x03, 0x5f
        /*0022*/ 	.short	0x0101


	//----- nvinfo : EIATTR_EXIT_INSTR_OFFSETS
	.align		4
        /*0024*/ 	.byte	0x04, 0x1c
        /*0026*/ 	.short	(.L_652 - .L_651)


	//   ....[0]....
.L_651:
        /*0028*/ 	.word	0x00000010


	//----- nvinfo : EIATTR_MAX_THREADS
	.align		4
.L_652:
        /*002c*/ 	.byte	0x04, 0x05
        /*002e*/ 	.short	(.L_654 - .L_653)
.L_653:
        /*0030*/ 	.word	0x00000100
        /*0034*/ 	.word	0x00000001
        /*0038*/ 	.word	0x00000001


	//----- nvinfo : EIATTR_CBANK_PARAM_SIZE
	.align		4
.L_654:
        /*003c*/ 	.byte	0x03, 0x19
        /*003e*/ 	.short	0x0278


	//----- nvinfo : EIATTR_PARAM_CBANK
	.align		4
        /*0040*/ 	.byte	0x04, 0x0a
        /*0042*/ 	.short	(.L_656 - .L_655)
	.align		4
.L_655:
        /*0044*/ 	.word	index@(.nv.constant0._ZN7cutlass13device_kernelIN5flash19enable_sm80_to_sm89INS1_16FlashAttnBwdSm80INS1_25CollectiveMainloopBwdSm80ILi2ELi2EN4cute5tupleIJNS5_1CILi64EEENS7_ILi128EEENS7_ILi96EEEEEENS_6half_tEfNS_4arch4Sm80ELb0ELb0ELb1ELb0ELb1ELb0ELb0ELb0ELi2ELi2ELi4ELi2ELb0EEENS1_24CollectiveEpilogueBwdGQAISB_fSE_Li256ELb0ELb1EEENS1_19SingleTileSchedulerILb0ELb0ELb0ELi128EEEEEEEEEvNT_6ParamsE)
        /*0048*/ 	.short	0x0210
        /*004a*/ 	.short	0x0278


	//----- nvinfo : EIATTR_SW_WAR
	.align		4
.L_656:
        /*004c*/ 	.byte	0x04, 0x36
        /*004e*/ 	.short	(.L_658 - .L_657)
.L_657:
        /*0050*/ 	.word	0x00000008
.L_658:


//--------------------- .nv.info._ZN7cutlass13device_kernelIN5flash19enable_sm80_to_sm89INS1_16FlashAttnBwdSm80INS1_25CollectiveMainloopBwdSm80ILi2ELi2EN4cute5tupleIJNS5_1CILi64EEENS7_ILi128EEENS7_ILi96EEEEEENS_6half_tEfNS_4arch4Sm80ELb0ELb0ELb1ELb1ELb0ELb0ELb0ELb0ELi2ELi2ELi4ELi2ELb0EEENS1_21CollectiveEpilogueBwdISB_SC_SE_Li256ELb1ELb0ELi2EEENS1_19SingleTileSchedulerILb1ELb0ELb0ELi128EEEEEEEEEvNT_6ParamsE --------------------------
	.section	.nv.info._ZN7cutlass13device_kernelIN5flash19enable_sm80_to_sm89INS1_16FlashAttnBwdSm80INS1_25CollectiveMainloopBwdSm80ILi2ELi2EN4cute5tupleIJNS5_1CILi64EEENS7_ILi128EEENS7_ILi96EEEEEENS_6half_tEfNS_4arch4Sm80ELb0ELb0ELb1ELb1ELb0ELb0ELb0ELb0ELi2ELi2ELi4ELi2ELb0EEENS1_21CollectiveEpilogueBwdISB_SC_SE_Li256ELb1ELb0ELi2EEENS1_19SingleTileSchedulerILb1ELb0ELb0ELi128EEEEEEEEEvNT_6ParamsE,"",@"SHT_CUDA_INFO"
	.sectionflags	@""
	.align	4


	//----- nvinfo : EIATTR_CUDA_API_VERSION
	.align		4
        /*0000*/ 	.byte	0x04, 0x37
        /*0002*/ 	.short	(.L_660 - .L_659)
.L_659:
        /*0004*/ 	.word	0x00000082


	//----- nvinfo : EIATTR_KPARAM_INFO
	.align		4
.L_660:
        /*0008*/ 	.byte	0x04, 0x17
        /*000a*/ 	.short	(.L_662 - .L_661)
.L_661:
        /*000c*/ 	.word	0x00000000
        /*0010*/ 	.short	0x0000
        /*0012*/ 	.short	0x0000
        /*0014*/ 	.byte	0x00, 0xf0, 0xc1, 0x09


	//----- nvinfo : EIATTR_SPARSE_MMA_MASK
	.align		4
.L_662:
        /*0018*/ 	.byte	0x03, 0x50
        /*001a*/ 	.short	0x0000


	//----- nvinfo : EIATTR_MAXREG_COUNT
	.align		4
        /*001c*/ 	.byte	0x03, 0x1b
        /*001e*/ 	.short	0x00ff


	//----- nvinfo : EIATTR_MERCURY_ISA_VERSION
	.align		4
        /*0020*/ 	.byte	0x03, 0x5f
        /*0022*/ 	.short	0x0101


	//----- nvinfo : EIATTR_EXIT_INSTR_OFFSETS
	.align		4
        /*0024*/ 	.byte	0x04, 0x1c
        /*0026*/ 	.short	(.L_664 - .L_663)


	//   ....[0]....
.L_663:
        /*0028*/ 	.word	0x00000010


	//----- nvinfo : EIATTR_MAX_THREADS
	.align		4
.L_664:
        /*002c*/ 	.byte	0x04, 0x05
        /*002e*/ 	.short	(.L_666 - .L_665)
.L_665:
        /*0030*/ 	.word	0x00000100
        /*0034*/ 	.word	0x00000001
        /*0038*/ 	.word	0x00000001


	//----- nvinfo : EIATTR_CBANK_PARAM_SIZE
	.align		4
.L_666:
        /*003c*/ 	.byte	0x03, 0x19
        /*003e*/ 	.short	0x0270


	//----- nvinfo : EIATTR_PARAM_CBANK
	.align		4
        /*0040*/ 	.byte	0x04, 0x0a
        /*0042*/ 	.short	(.L_668 - .L_667)
	.align		4
.L_667:
        /*0044*/ 	.word	index@(.nv.constant0._ZN7cutlass13device_kernelIN5flash19enable_sm80_to_sm89INS1_16FlashAttnBwdSm80INS1_25CollectiveMainloopBwdSm80ILi2ELi2EN4cute5tupleIJNS5_1CILi64EEENS7_ILi128EEENS7_ILi96EEEEEENS_6half_tEfNS_4arch4Sm80ELb0ELb0ELb1ELb1ELb0ELb0ELb0ELb0ELi2ELi2ELi4ELi2ELb0EEENS1_21CollectiveEpilogueBwdISB_SC_SE_Li256ELb1ELb0ELi2EEENS1_19SingleTileSchedulerILb1ELb0ELb0ELi128EEEEEEEEEvNT_6ParamsE)
        /*0048*/ 	.short	0x0210
        /*004a*/ 	.short	0x0270


	//----- nvinfo : EIATTR_SW_WAR
	.align		4
.L_668:
        /*004c*/ 	.byte	0x04, 0x36
        /*004e*/ 	.short	(.L_670 - .L_669)
.L_669:
        /*0050*/ 	.word	0x00000008
.L_670:


//--------------------- .nv.info._ZN7cutlass13device_kernelIN5flash19enable_sm80_to_sm89INS1_16FlashAttnBwdSm80INS1_25CollectiveMainloopBwdSm80ILi2ELi2EN4cute5tupleIJNS5_1CILi64EEENS7_ILi128EEENS7_ILi96EEEEEENS_6half_tEfNS_4arch4Sm80ELb0ELb0ELb1ELb1ELb1ELb0ELb0ELb0ELi2ELi2ELi4ELi2ELb0EEENS1_21CollectiveEpilogueBwdISB_SC_SE_Li256ELb1ELb0ELi2EEENS1_19SingleTileSchedulerILb1ELb0ELb0ELi128EEEEEEEEEvNT_6ParamsE --------------------------
	.section	.nv.info._ZN7cutlass13device_kernelIN5flash19enable_sm80_to_sm89INS1_16FlashAttnBwdSm80INS1_25CollectiveMainloopBwdSm80ILi2ELi2EN4cute5tupleIJNS5_1CILi64EEENS7_ILi128EEENS7_ILi96EEEEEENS_6half_tEfNS_4arch4Sm80ELb0ELb0ELb1ELb1ELb1ELb0ELb0ELb0ELi2ELi2ELi4ELi2ELb0EEENS1_21CollectiveEpilogueBwdISB_SC_SE_Li256ELb1ELb0ELi2EEENS1_19SingleTileSchedulerILb1ELb0ELb0ELi128EEEEEEEEEvNT_6ParamsE,"",@"SHT_CUDA_INFO"
	.sectionflags	@""
	.align	4


	//----- nvinfo : EIATTR_CUDA_API_VERSION
	.align		4
        /*0000*/ 	.byte	0x04, 0x37
        /*0002*/ 	.short	(.L_672 - .L_671)
.L_671:
        /*0004*/ 	.word	0x00000082


	//----- nvinfo : EIATTR_KPARAM_INFO
	.align		4
.L_672:
        /*0008*/ 	.byte	0x04, 0x17
        /*000a*/ 	.short	(.L_674 - .L_673)
.L_673:
        /*000c*/ 	.word	0x00000000
        /*0010*/ 	.short	0x0000
        /*0012*/ 	.short	0x0000
        /*0014*/ 	.byte	0x00, 0xf0, 0xc1, 0x09


	//----- nvinfo : EIATTR_SPARSE_MMA_MASK
	.align		4
.L_674:
        /*0018*/ 	.byte	0x03, 0x50
        /*001a*/ 	.short	0x0000


	//----- nvinfo : EIATTR_MAXREG_COUNT
	.align		4
        /*001c*/ 	.byte	0x03, 0x1b
        /*001e*/ 	.short	0x00ff


	//----- nvinfo : EIATTR_MERCURY_ISA_VERSION
	.align		4
        /*0020*/ 	.byte	0x03, 0x5f
        /*0022*/ 	.short	0x0101


	//----- nvinfo : EIATTR_EXIT_INSTR_OFFSETS
	.align		4
        /*0024*/ 	.byte	0x04, 0x1c
        /*0026*/ 	.short	(.L_676 - .L_675)


	//   ....[0]....
.L_675:
        /*0028*/ 	.word	0x00000010


	//----- nvinfo : EIATTR_MAX_THREADS
	.align		4
.L_676:
        /*002c*/ 	.byte	0x04, 0x05
        /*002e*/ 	.short	(.L_678 - .L_677)
.L_677:
        /*0030*/ 	.word	0x00000100
        /*0034*/ 	.word	0x00000001
        /*0038*/ 	.word	0x00000001


	//----- nvinfo : EIATTR_CBANK_PARAM_SIZE
	.align		4
.L_678:
        /*003c*/ 	.byte	0x03, 0x19
        /*003e*/ 	.short	0x0270


	//----- nvinfo : EIATTR_PARAM_CBANK
	.align		4
        /*0040*/ 	.byte	0x04, 0x0a
        /*0042*/ 	.short	(.L_680 - .L_679)
	.align		4
.L_679:
        /*0044*/ 	.word	index@(.nv.constant0._ZN7cutlass13device_kernelIN5flash19enable_sm80_to_sm89INS1_16FlashAttnBwdSm80INS1_25CollectiveMainloopBwdSm80ILi2ELi2EN4cute5tupleIJNS5_1CILi64EEENS7_ILi128EEENS7_ILi96EEEEEENS_6half_tEfNS_4arch4Sm80ELb0ELb0ELb1ELb1ELb1ELb0ELb0ELb0ELi2ELi2ELi4ELi2ELb0EEENS1_21CollectiveEpilogueBwdISB_SC_SE_Li256ELb1ELb0ELi2EEENS1_19SingleTileSchedulerILb1ELb0ELb0ELi128EEEEEEEEEvNT_6ParamsE)
        /*0048*/ 	.short	0x0210
        /*004a*/ 	.short	0x0270


	//----- nvinfo : EIATTR_SW_WAR
	.align		4
.L_680:
        /*004c*/ 	.byte	0x04, 0x36
        /*004e*/ 	.short	(.L_682 - .L_681)
.L_681:
        /*0050*/ 	.word	0x00000008
.L_682:


//--------------------- .nv.info._ZN7cutlass13device_kernelIN5flash19enable_sm80_to_sm89INS1_16FlashAttnBwdSm80INS1_25CollectiveMainloopBwdSm80ILi2ELi2EN4cute5tupleIJNS5_1CILi64EEENS7_ILi128EEENS7_ILi96EEEEEENS_6half_tEfNS_4arch4Sm80ELb0ELb0ELb1ELb1ELb0ELb0ELb0ELb0ELi2ELi2ELi4ELi2ELb0EEENS1_24CollectiveEpilogueBwdGQAISB_fSE_Li256ELb1ELb0EEENS1_19SingleTileSchedulerILb1ELb0ELb0ELi128EEEEEEEEEvNT_6ParamsE --------------------------
	.section	.nv.info._ZN7cutlass13device_kernelIN5flash19enable_sm80_to_sm89INS1_16FlashAttnBwdSm80INS1_25CollectiveMainloopBwdSm80ILi2ELi2EN4cute5tupleIJNS5_1CILi64EEENS7_ILi128EEENS7_ILi96EEEEEENS_6half_tEfNS_4arch4Sm80ELb0ELb0ELb1ELb1ELb0ELb0ELb0ELb0ELi2ELi2ELi4ELi2ELb0EEENS1_24CollectiveEpilogueBwdGQAISB_fSE_Li256ELb1ELb0EEENS1_19SingleTileSchedulerILb1ELb0ELb0ELi128EEEEEEEEEvNT_6ParamsE,"",@"SHT_CUDA_INFO"
	.sectionflags	@""
	.align	4


	//----- nvinfo : EIATTR_CUDA_API_VERSION
	.align		4
        /*0000*/ 	.byte	0x04, 0x37
        /*0002*/ 	.short	(.L_684 - .L_683)
.L_683:
        /*0004*/ 	.word	0x00000082


	//----- nvinfo : EIATTR_KPARAM_INFO
	.align		4
.L_684:
        /*0008*/ 	.byte	0x04, 0x17
        /*000a*/ 	.short	(.L_686 - .L_685)
.L_685:
        /*000c*/ 	.word	0x00000000
        /*0010*/ 	.short	0x0000
        /*0012*/ 	.short	0x0000
        /*0014*/ 	.byte	0x00, 0xf0, 0xe1, 0x09


	//----- nvinfo : EIATTR_SPARSE_MMA_MASK
	.align		4
.L_686:
        /*0018*/ 	.byte	0x03, 0x50
        /*001a*/ 	.short	0x0000


	//----- nvinfo : EIATTR_MAXREG_COUNT
	.align		4
        /*001c*/ 	.byte	0x03, 0x1b
        /*001e*/ 	.short	0x00ff


	//----- nvinfo : EIATTR_MERCURY_ISA_VERSION
	.align		4
        /*0020*/ 	.byte	0x03, 0x5f
        /*0022*/ 	.short	0x0101


	//----- nvinfo : EIATTR_EXIT_INSTR_OFFSETS
	.align		4
        /*0024*/ 	.byte	0x04, 0x1c
        /*0026*/ 	.short	(.L_688 - .L_687)


	//   ....[0]....
.L_687:
        /*0028*/ 	.word	0x00000010


	//----- nvinfo : EIATTR_MAX_THREADS
	.align		4
.L_688:
        /*002c*/ 	.byte	0x04, 0x05
        /*002e*/ 	.short	(.L_690 - .L_689)
.L_689:
        /*0030*/ 	.word	0x00000100
        /*0034*/ 	.word	0x00000001
        /*0038*/ 	.word	0x00000001


	//----- nvinfo : EIATTR_CBANK_PARAM_SIZE
	.align		4
.L_690:
        /*003c*/ 	.byte	0x03, 0x19
        /*003e*/ 	.short	0x0278


	//----- nvinfo : EIATTR_PARAM_CBANK
	.align		4
        /*0040*/ 	.byte	0x04, 0x0a
        /*0042*/ 	.short	(.L_692 - .L_691)
	.align		4
.L_691:
        /*0044*/ 	.word	index@(.nv.constant0._ZN7cutlass13device_kernelIN5flash19enable_sm80_to_sm89INS1_16FlashAttnBwdSm80INS1_25CollectiveMainloopBwdSm80ILi2ELi2EN4cute5tupleIJNS5_1CILi64EEENS7_ILi128EEENS7_ILi96EEEEEENS_6half_tEfNS_4arch4Sm80ELb0ELb0ELb1ELb1ELb0ELb0ELb0ELb0ELi2ELi2ELi4ELi2ELb0EEENS1_24CollectiveEpilogueBwdGQAISB_fSE_Li256ELb1ELb0EEENS1_19SingleTileSchedulerILb1ELb0ELb0ELi128EEEEEEEEEvNT_6ParamsE)
        /*0048*/ 	.short	0x0210
        /*004a*/ 	.short	0x0278


	//----- nvinfo : EIATTR_SW_WAR
	.align		4
.L_692:
        /*004c*/ 	.byte	0x04, 0x36
        /*004e*/ 	.short	(.L_694 - .L_693)
.L_693:
        /*0050*/ 	.word	0x00000008
.L_694:


//--------------------- .nv.info._ZN7cutlass13device_kernelIN5flash19enable_sm80_to_sm89INS1_16FlashAttnBwdSm80INS1_25CollectiveMainloopBwdSm80ILi2ELi2EN4cute5tupleIJNS5_1CILi64EEENS7_ILi128EEENS7_ILi96EEEEEENS_6half_tEfNS_4arch4Sm80ELb0ELb0ELb1ELb1ELb1ELb0ELb0ELb0ELi2ELi2ELi4ELi2ELb0EEENS1_24CollectiveEpilogueBwdGQAISB_fSE_Li256ELb1ELb1EEENS1_19SingleTileSchedulerILb1ELb0ELb0ELi128EEEEEEEEEvNT_6ParamsE --------------------------
	.section	.nv.info._ZN7cutlass13device_kernelIN5flash19enable_sm80_to_sm89INS1_16FlashAttnBwdSm80INS1_25CollectiveMainloopBwdSm80ILi2ELi2EN4cute5tupleIJNS5_1CILi64EEENS7_ILi128EEENS7_ILi96EEEEEENS_6half_tEfNS_4arch4Sm80ELb0ELb0ELb1ELb1ELb1ELb0ELb0ELb0ELi2ELi2ELi4ELi2ELb0EEENS1_24CollectiveEpilogueBwdGQAISB_fSE_Li256ELb1ELb1EEENS1_19SingleTileSchedulerILb1ELb0ELb0ELi128EEEEEEEEEvNT_6ParamsE,"",@"SHT_CUDA_INFO"
	.sectionflags	@""
	.align	4


	//----- nvinfo : EIATTR_CUDA_API_VERSION
	.align		4
        /*0000*/ 	.byte	0x04, 0x37
        /*0002*/ 	.short	(.L_696 - .L_695)
.L_695:
        /*0004*/ 	.word	0x00000082


	//----- nvinfo : EIATTR_KPARAM_INFO
	.align		4
.L_696:
        /*0008*/ 	.byte	0x04, 0x17
        /*000a*/ 	.short	(.L_698 - .L_697)
.L_697:
        /*000c*/ 	.word	0x00000000
        /*0010*/ 	.short	0x0000
        /*0012*/ 	.short	0x0000
        /*0014*/ 	.byte	0x00, 0xf0, 0xe1, 0x09


	//----- nvinfo : EIATTR_SPARSE_MMA_MASK
	.align		4
.L_698:
        /*0018*/ 	.byte	0x03, 0x50
        /*001a*/ 	.short	0x0000


	//----- nvinfo : EIATTR_MAXREG_COUNT
	.align		4
        /*001c*/ 	.byte	0x03, 0x1b
        /*001e*/ 	.short	0x00ff


	//----- nvinfo : EIATTR_MERCURY_ISA_VERSION
	.align		4
        /*0020*/ 	.byte	0x03, 0x5f
        /*0022*/ 	.short	0x0101


	//----- nvinfo : EIATTR_EXIT_INSTR_OFFSETS
	.align		4
        /*0024*/ 	.byte	0x04, 0x1c
        /*0026*/ 	.short	(.L_700 - .L_699)


	//   ....[0]....
.L_699:
        /*0028*/ 	.word	0x00000010


	//----- nvinfo : EIATTR_MAX_THREADS
	.align		4
.L_700:
        /*002c*/ 	.byte	0x04, 0x05
        /*002e*/ 	.short	(.L_702 - .L_701)
.L_701:
        /*0030*/ 	.word	0x00000100
        /*0034*/ 	.word	0x00000001
        /*0038*/ 	.word	0x00000001


	//----- nvinfo : EIATTR_CBANK_PARAM_SIZE
	.align		4
.L_702:
        /*003c*/ 	.byte	0x03, 0x19
        /*003e*/ 	.short	0x0278


	//----- nvinfo : EIATTR_PARAM_CBANK
	.align		4
        /*0040*/ 	.byte	0x04, 0x0a
        /*0042*/ 	.short	(.L_704 - .L_703)
	.align		4
.L_703:
        /*0044*/ 	.word	index@(.nv.constant0._ZN7cutlass13device_kernelIN5flash19enable_sm80_to_sm89INS1_16FlashAttnBwdSm80INS1_25CollectiveMainloopBwdSm80ILi2ELi2EN4cute5tupleIJNS5_1CILi64EEENS7_ILi128EEENS7_ILi96EEEEEENS_6half_tEfNS_4arch4Sm80ELb0ELb0ELb1ELb1ELb1ELb0ELb0ELb0ELi2ELi2ELi4ELi2ELb0EEENS1_24CollectiveEpilogueBwdGQAISB_fSE_Li256ELb1ELb1EEENS1_19SingleTileSchedulerILb1ELb0ELb0ELi128EEEEEEEEEvNT_6ParamsE)
        /*0048*/ 	.short	0x0210
        /*004a*/ 	.short	0x0278


	//----- nvinfo : EIATTR_SW_WAR
	.align		4
.L_704:
        /*004c*/ 	.byte	0x04, 0x36
        /*004e*/ 	.short	(.L_706 - .L_705)
.L_705:
        /*0050*/ 	.word	0x00000008
.L_706:


//--------------------- .nv.info._ZN7cutlass13device_kernelIN5flash19enable_sm80_to_sm89INS1_16FlashAttnBwdSm80INS1_25CollectiveMainloopBwdSm80ILi2ELi2EN4cute5tupleIJNS5_1CILi64EEENS7_ILi128EEENS7_ILi96EEEEEENS_6half_tEfNS_4arch4Sm80ELb0ELb1ELb1ELb0ELb0ELb0ELb0ELb0ELi2ELi2ELi4ELi2ELb0EEENS1_21CollectiveEpilogueBwdISB_SC_SE_Li256ELb0ELb0ELi2EEENS1_19SingleTileSchedulerILb0ELb0ELb0ELi128EEEEEEEEEvNT_6ParamsE --------------------------
	.section	.nv.info._ZN7cutlass13device_kernelIN5flash19enable_sm80_to_sm89INS1_16FlashAttnBwdSm80INS1_25CollectiveMainloopBwdSm80ILi2ELi2EN4cute5tupleIJNS5_1CILi64EEENS7_ILi128EEENS7_ILi96EEEEEENS_6half_tEfNS_4arch4Sm80ELb0ELb1ELb1ELb0ELb0ELb0ELb0ELb0ELi2ELi2ELi4ELi2ELb0EEENS1_21CollectiveEpilogueBwdISB_SC_SE_Li256ELb0ELb0ELi2EEENS1_19SingleTileSchedulerILb0ELb0ELb0ELi128EEEEEEEEEvNT_6ParamsE,"",@"SHT_CUDA_INFO"
	.sectionflags	@""
	.align	4


	//----- nvinfo : EIATTR_CUDA_API_VERSION
	.align		4
        /*0000*/ 	.byte	0x04, 0x37
        /*0002*/ 	.short	(.L_708 - .L_707)
.L_707:
        /*0004*/ 	.word	0x00000082


	//----- nvinfo : EIATTR_KPARAM_INFO
	.align		4
.L_708:
        /*0008*/ 	.byte	0x04, 0x17
        /*000a*/ 	.short	(.L_710 - .L_709)
.L_709:
        /*000c*/ 	.word	0x00000000
        /*0010*/ 	.short	0x0000
        /*0012*/ 	.short	0x0000
        /*0014*/ 	.byte	0x00, 0xf0, 0xc1, 0x09


	//----- nvinfo : EIATTR_SPARSE_MMA_MASK
	.align		4
.L_710:
        /*0018*/ 	.byte	0x03, 0x50
        /*001a*/ 	.short	0x0000


	//----- nvinfo : EIATTR_MAXREG_COUNT
	.align		4
        /*001c*/ 	.byte	0x03, 0x1b
        /*001e*/ 	.short	0x00ff


	//----- nvinfo : EIATTR_MERCURY_ISA_VERSION
	.align		4
        /*0020*/ 	.byte	0x03, 0x5f
        /*0022*/ 	.short	0x0101


	//----- nvinfo : EIATTR_EXIT_INSTR_OFFSETS
	.align		4
        /*0024*/ 	.byte	0x04, 0x1c
        /*0026*/ 	.short	(.L_712 - .L_711)


	//   ....[0]....
.L_711:
        /*0028*/ 	.word	0x00000010


	//----- nvinfo : EIATTR_MAX_THREADS
	.align		4
.L_712:
        /*002c*/ 	.byte	0x04, 0x05
        /*002e*/ 	.short	(.L_714 - .L_713)
.L_713:
        /*0030*/ 	.word	0x00000100
        /*0034*/ 	.word	0x00000001
        /*0038*/ 	.word	0x00000001


	//----- nvinfo : EIATTR_CBANK_PARAM_SIZE
	.align		4
.L_714:
        /*003c*/ 	.byte	0x03, 0x19
        /*003e*/ 	.short	0x0270


	//----- nvinfo : EIATTR_PARAM_CBANK
	.align		4
        /*0040*/ 	.byte	0x04, 0x0a
        /*0042*/ 	.short	(.L_716 - .L_715)
	.align		4
.L_715:
        /*0044*/ 	.word	index@(.nv.constant0._ZN7cutlass13device_kernelIN5flash19enable_sm80_to_sm89INS1_16FlashAttnBwdSm80INS1_25CollectiveMainloopBwdSm80ILi2ELi2EN4cute5tupleIJNS5_1CILi64EEENS7_ILi128EEENS7_ILi96EEEEEENS_6half_tEfNS_4arch4Sm80ELb0ELb1ELb1ELb0ELb0ELb0ELb0ELb0ELi2ELi2ELi4ELi2ELb0EEENS1_21CollectiveEpilogueBwdISB_SC_SE_Li256ELb0ELb0ELi2EEENS1_19SingleTileSchedulerILb0ELb0ELb0ELi128EEEEEEEEEvNT_6ParamsE)
        /*0048*/ 	.short	0x0210
        /*004a*/ 	.short	0x0270


	//----- nvinfo : EIATTR_SW_WAR
	.align		4
.L_716:
        /*004c*/ 	.byte	0x04, 0x36
        /*004e*/ 	.short	(.L_718 - .L_717)
.L_717:
        /*0050*/ 	.word	0x00000008
.L_718:


//--------------------- .nv.info._ZN7cutlass13device_kernelIN5flash19enable_sm80_to_sm89INS1_16FlashAttnBwdSm80INS1_25CollectiveMainloopBwdSm80ILi2ELi2EN4cute5tupleIJNS5_1CILi64EEENS7_ILi128EEENS7_ILi96EEEEEENS_6half_tEfNS_4arch4Sm80ELb0ELb1ELb1ELb0ELb1ELb0ELb0ELb0ELi2ELi2ELi4ELi2ELb0EEENS1_21CollectiveEpilogueBwdISB_SC_SE_Li256ELb0ELb0ELi2EEENS1_19SingleTileSchedulerILb0ELb0ELb0ELi128EEEEEEEEEvNT_6ParamsE --------------------------
	.section	.nv.info._ZN7cutlass13device_kernelIN5flash19enable_sm80_to_sm89INS1_16FlashAttnBwdSm80INS1_25CollectiveMainloopBwdSm80ILi2ELi2EN4cute5tupleIJNS5_1CILi64EEENS7_ILi128EEENS7_ILi96EEEEEENS_6half_tEfNS_4arch4Sm80ELb0ELb1ELb1ELb0ELb1ELb0ELb0ELb0ELi2ELi2ELi4ELi2ELb0EEENS1_21CollectiveEpilogueBwdISB_SC_SE_Li256ELb0ELb0ELi2EEENS1_19SingleTileSchedulerILb0ELb0ELb0ELi128EEEEEEEEEvNT_6ParamsE,"",@"SHT_CUDA_INFO"
	.sectionflags	@""
	.align	4


	//----- nvinfo : EIATTR_CUDA_API_VERSION
	.align		4
        /*0000*/ 	.byte	0x04, 0x37
        /*0002*/ 	.short	(.L_720 - .L_719)
.L_719:
        /*0004*/ 	.word	0x00000082


	//----- nvinfo : EIATTR_KPARAM_INFO
	.align		4
.L_720:
        /*0008*/ 	.byte	0x04, 0x17
        /*000a*/ 	.short	(.L_722 - .L_721)
.L_721:
        /*000c*/ 	.word	0x00000000
        /*0010*/ 	.short	0x0000
        /*0012*/ 	.short	0x0000
        /*0014*/ 	.byte	0x00, 0xf0, 0xc1, 0x09


	//----- nvinfo : EIATTR_SPARSE_MMA_MASK
	.align		4
.L_722:
        /*0018*/ 	.byte	0x03, 0x50
        /*001a*/ 	.short	0x0000


	//----- nvinfo : EIATTR_MAXREG_COUNT
	.align		4
        /*001c*/ 	.byte	0x03, 0x1b
        /*001e*/ 	.short	0x00ff


	//----- nvinfo : EIATTR_MERCURY_ISA_VERSION
	.align		4
        /*0020*/ 	.byte	0x03, 0x5f
        /*0022*/ 	.short	0x0101


	//----- nvinfo : EIATTR_EXIT_INSTR_OFFSETS
	.align		4
        /*0024*/ 	.byte	0x04, 0x1c
        /*0026*/ 	.short	(.L_724 - .L_723)


	//   ....[0]....
.L_723:
        /*0028*/ 	.word	0x00000010


	//----- nvinfo : EIATTR_MAX_THREADS
	.align		4
.L_724:
        /*002c*/ 	.byte	0x04, 0x05
        /*002e*/ 	.short	(.L_726 - .L_725)
.L_725:
        /*0030*/ 	.word	0x00000100
        /*0034*/ 	.word	0x00000001
        /*0038*/ 	.word	0x00000001


	//----- nvinfo : EIATTR_CBANK_PARAM_SIZE
	.align		4
.L_726:
        /*003c*/ 	.byte	0x03, 0x19
        /*003e*/ 	.short	0x0270


	//----- nvinfo : EIATTR_PARAM_CBANK
	.align		4
        /*0040*/ 	.byte	0x04, 0x0a
        /*0042*/ 	.short	(.L_728 - .L_727)
	.align		4
.L_727:
        /*0044*/ 	.word	index@(.nv.constant0._ZN7cutlass13device_kernelIN5flash19enable_sm80_to_sm89INS1_16FlashAttnBwdSm80INS1_25CollectiveMainloopBwdSm80ILi2ELi2EN4cute5tupleIJNS5_1CILi64EEENS7_ILi128EEENS7_ILi96EEEEEENS_6half_tEfNS_4arch4Sm80ELb0ELb1ELb1ELb0ELb1ELb0ELb0ELb0ELi2ELi2ELi4ELi2ELb0EEENS1_21CollectiveEpilogueBwdISB_SC_SE_Li256ELb0ELb0ELi2EEENS1_19SingleTileSchedulerILb0ELb0ELb0ELi128EEEEEEEEEvNT_6ParamsE)
        /*0048*/ 	.short	0x0210
        /*004a*/ 	.short	0x0270


	//----- nvinfo : EIATTR_SW_WAR
	.align		4
.L_728:
        /*004c*/ 	.byte	0x04, 0x36
        /*004e*/ 	.short	(.L_730 - .L_729)
.L_729:
        /*0050*/ 	.word	0x00000008
.L_730:


//--------------------- .nv.info._ZN7cutlass13device_kernelIN5flash19enable_sm80_to_sm89INS1_16FlashAttnBwdSm80INS1_25CollectiveMainloopBwdSm80ILi2ELi2EN4cute5tupleIJNS5_1CILi64EEENS7_ILi128EEENS7_ILi96EEEEEENS_6half_tEfNS_4arch4Sm80ELb0ELb1ELb1ELb0ELb0ELb0ELb0ELb0ELi2ELi2ELi4ELi2ELb0EEENS1_24CollectiveEpilogueBwdGQAISB_fSE_Li256ELb0ELb0EEENS1_19SingleTileSchedulerILb0ELb0ELb0ELi128EEEEEEEEEvNT_6ParamsE --------------------------
	.section	.nv.info._ZN7cutlass13device_kernelIN5flash19enable_sm80_to_sm89INS1_16FlashAttnBwdSm80INS1_25CollectiveMainloopBwdSm80ILi2ELi2EN4cute5tupleIJNS5_1CILi64EEENS7_ILi128EEENS7_ILi96EEEEEENS_6half_tEfNS_4arch4Sm80ELb0ELb1ELb1ELb0ELb0ELb0ELb0ELb0ELi2ELi2ELi4ELi2ELb0EEENS1_24CollectiveEpilogueBwdGQAISB_fSE_Li256ELb0ELb0EEENS1_19SingleTileSchedulerILb0ELb0ELb0ELi128EEEEEEEEEvNT_6ParamsE,"",@"SHT_CUDA_INFO"
	.sectionflags	@""
	.align	4


	//----- nvinfo : EIATTR_CUDA_API_VERSION
	.align		4
        /*0000*/ 	.byte	0x04, 0x37
        /*0002*/ 	.short	(.L_732 - .L_731)
.L_731:
        /*0004*/ 	.word	0x00000082


	//----- nvinfo : EIATTR_KPARAM_INFO
	.align		4
.L_732:
        /*0008*/ 	.byte	0x04, 0x17
        /*000a*/ 	.short	(.L_734 - .L_733)
.L_733:
        /*000c*/ 	.word	0x00000000
        /*0010*/ 	.short	0x0000
        /*0012*/ 	.short	0x0000
        /*0014*/ 	.byte	0x00, 0xf0, 0xe1, 0x09


	//----- nvinfo : EIATTR_SPARSE_MMA_MASK
	.align		4
.L_734:
        /*0018*/ 	.byte	0x03, 0x50
        /*001a*/ 	.short	0x0000


	//----- nvinfo : EIATTR_MAXREG_COUNT
	.align		4
        /*001c*/ 	.byte	0x03, 0x1b
        /*001e*/ 	.short	0x00ff


	//----- nvinfo : EIATTR_MERCURY_ISA_VERSION
	.align		4
        /*0020*/ 	.byte	0x03, 0x5f
        /*0022*/ 	.short	0x0101


	//----- nvinfo : EIATTR_EXIT_INSTR_OFFSETS
	.align		4
        /*0024*/ 	.byte	0x04, 0x1c
        /*0026*/ 	.short	(.L_736 - .L_735)


	//   ....[0]....
.L_735:
        /*0028*/ 	.word	0x00000010


	//----- nvinfo : EIATTR_MAX_THREADS
	.align		4
.L_736:
        /*002c*/ 	.byte	0x04, 0x05
        /*002e*/ 	.short	(.L_738 - .L_737)
.L_737:
        /*0030*/ 	.word	0x00000100
        /*0034*/ 	.word	0x00000001
        /*0038*/ 	.word	0x00000001


	//----- nvinfo : EIATTR_CBANK_PARAM_SIZE
	.align		4
.L_738:
        /*003c*/ 	.byte	0x03, 0x19
        /*003e*/ 	.short	0x0278


	//----- nvinfo : EIATTR_PARAM_CBANK
	.align		4
        /*0040*/ 	.byte	0x04, 0x0a
        /*0042*/ 	.short	(.L_740 - .L_739)
	.align		4
.L_739:
        /*0044*/ 	.word	index@(.nv.constant0._ZN7cutlass13device_kernelIN5flash19enable_sm80_to_sm89INS1_16FlashAttnBwdSm80INS1_25CollectiveMainloopBwdSm80ILi2ELi2EN4cute5tupleIJNS5_1CILi64EEENS7_ILi128EEENS7_ILi96EEEEEENS_6half_tEfNS_4arch4Sm80ELb0ELb1ELb1ELb0ELb0ELb0ELb0ELb0ELi2ELi2ELi4ELi2ELb0EEENS1_24CollectiveEpilogueBwdGQAISB_fSE_Li256ELb0ELb0EEENS1_19SingleTileSchedulerILb0ELb0ELb0ELi128EEEEEEEEEvNT_6ParamsE)
        /*0048*/ 	.short	0x0210
        /*004a*/ 	.short	0x0278


	//----- nvinfo : EIATTR_SW_WAR
	.align		4
.L_740:
        /*004c*/ 	.byte	0x04, 0x36
        /*004e*/ 	.short	(.L_742 - .L_741)
.L_741:
        /*0050*/ 	.word	0x00000008
.L_742:


//--------------------- .nv.info._ZN7cutlass13device_kernelIN5flash19enable_sm80_to_sm89INS1_16FlashAttnBwdSm80INS1_25CollectiveMainloopBwdSm80ILi2ELi2EN4cute5tupleIJNS5_1CILi64EEENS7_ILi128EEENS7_ILi96EEEEEENS_6half_tEfNS_4arch4Sm80ELb0ELb1ELb1ELb0ELb1ELb0ELb0ELb0ELi2ELi2ELi4ELi2ELb0EEENS1_24CollectiveEpilogueBwdGQAISB_fSE_Li256ELb0ELb1EEENS1_19SingleTileSchedulerILb0ELb0ELb0ELi128EEEEEEEEEvNT_6ParamsE --------------------------
	.section	.nv.info._ZN7cutlass13device_kernelIN5flash19enable_sm80_to_sm89INS1_16FlashAttnBwdSm80INS1_25CollectiveMainloopBwdSm80ILi2ELi2EN4cute5tupleIJNS5_1CILi64EEENS7_ILi128EEENS7_ILi96EEEEEENS_6half_tEfNS_4arch4Sm80ELb0ELb1ELb1ELb0ELb1ELb0ELb0ELb0ELi2ELi2ELi4ELi2ELb0EEENS1_24CollectiveEpilogueBwdGQAISB_fSE_Li256ELb0ELb1EEENS1_19SingleTileSchedulerILb0ELb0ELb0ELi128EEEEEEEEEvNT_6ParamsE,"",@"SHT_CUDA_INFO"
	.sectionflags	@""
	.align	4


	//----- nvinfo : EIATTR_CUDA_API_VERSION
	.align		4
        /*0000*/ 	.byte	0x04, 0x37
        /*0002*/ 	.short	(.L_744 - .L_743)
.L_743:
        /*0004*/ 	.word	0x00000082


	//----- nvinfo : EIATTR_KPARAM_INFO
	.align		4
.L_744:
        /*0008*/ 	.byte	0x04, 0x17
        /*000a*/ 	.short	(.L_746 - .L_745)
.L_745:
        /*000c*/ 	.word	0x00000000
        /*0010*/ 	.short	0x0000
        /*0012*/ 	.short	0x0000
        /*0014*/ 	.byte	0x00, 0xf0, 0xe1, 0x09


	//----- nvinfo : EIATTR_SPARSE_MMA_MASK
	.align		4
.L_746:
        /*0018*/ 	.byte	0x03, 0x50
        /*001a*/ 	.short	0x0000


	//----- nvinfo : EIATTR_MAXREG_COUNT
	.align		4
        /*001c*/ 	.byte	0x03, 0x1b
        /*001e*/ 	.short	0x00ff


	//----- nvinfo : EIATTR_MERCURY_ISA_VERSION
	.align		4
        /*0020*/ 	.byte	0x03, 0x5f
        /*0022*/ 	.short	0x0101


	//----- nvinfo : EIATTR_EXIT_INSTR_OFFSETS
	.align		4
        /*0024*/ 	.byte	0x04, 0x1c
        /*0026*/ 	.short	(.L_748 - .L_747)


	//   ....[0]....
.L_747:
        /*0028*/ 	.word	0x00000010


	//----- nvinfo : EIATTR_MAX_THREADS
	.align		4
.L_748:
        /*002c*/ 	.byte	0x04, 0x05
        /*002e*/ 	.short	(.L_750 - .L_749)
.L_749:
        /*0030*/ 	.word	0x00000100
        /*0034*/ 	.word	0x00000001
        /*0038*/ 	.word	0x00000001


	//----- nvinfo : EIATTR_CBANK_PARAM_SIZE
	.align		4
.L_750:
        /*003c*/ 	.byte	0x03, 0x19
        /*003e*/ 	.short	0x0278


	//----- nvinfo : EIATTR_PARAM_CBANK
	.align		4
        /*0040*/ 	.byte	0x04, 0x0a
        /*0042*/ 	.short	(.L_752 - .L_751)
	.align		4
.L_751:
        /*0044*/ 	.word	index@(.nv.constant0._ZN7cutlass13device_kernelIN5flash19enable_sm80_to_sm89INS1_16FlashAttnBwdSm80INS1_25CollectiveMainloopBwdSm80ILi2ELi2EN4cute5tupleIJNS5_1CILi64EEENS7_ILi128EEENS7_ILi96EEEEEENS_6half_tEfNS_4arch4Sm80ELb0ELb1ELb1ELb0ELb1ELb0ELb0ELb0ELi2ELi2ELi4ELi2ELb0EEENS1_24CollectiveEpilogueBwdGQAISB_fSE_Li256ELb0ELb1EEENS1_19SingleTileSchedulerILb0ELb0ELb0ELi128EEEEEEEEEvNT_6ParamsE)
        /*0048*/ 	.short	0x0210
        /*004a*/ 	.short	0x0278


	//----- nvinfo : EIATTR_SW_WAR
	.align		4
.L_752:
        /*004c*/ 	.byte	0x04, 0x36
        /*004e*/ 	.short	(.L_754 - .L_753)
.L_753:
        /*0050*/ 	.word	0x00000008
.L_754:


//--------------------- .nv.info._ZN7cutlass13device_kernelIN5flash19enable_sm80_to_sm89INS1_16FlashAttnBwdSm80INS1_25CollectiveMainloopBwdSm80ILi2ELi2EN4cute5tupleIJNS5_1CILi64EEENS7_ILi128EEENS7_ILi96EEEEEENS_6half_tEfNS_4arch4Sm80ELb0ELb1ELb1ELb1ELb0ELb0ELb0ELb0ELi2ELi2ELi4ELi2ELb0EEENS1_21CollectiveEpilogueBwdISB_SC_SE_Li256ELb1ELb0ELi2EEENS1_19SingleTileSchedulerILb1ELb0ELb0ELi128EEEEEEEEEvNT_6ParamsE --------------------------
	.section	.nv.info._ZN7cutlass13device_kernelIN5flash19enable_sm80_to_sm89INS1_16FlashAttnBwdSm80INS1_25CollectiveMainloopBwdSm80ILi2ELi2EN4cute5tupleIJNS5_1CILi64EEENS7_ILi128EEENS7_ILi96EEEEEENS_6half_tEfNS_4arch4Sm80ELb0ELb1ELb1ELb1ELb0ELb0ELb0ELb0ELi2ELi2ELi4ELi2ELb0EEENS1_21CollectiveEpilogueBwdISB_SC_SE_Li256ELb1ELb0ELi2EEENS1_19SingleTileSchedulerILb1ELb0ELb0ELi128EEEEEEEEEvNT_6ParamsE,"",@"SHT_CUDA_INFO"
	.sectionflags	@""
	.align	4


	//----- nvinfo : EIATTR_CUDA_API_VERSION
	.align		4
        /*0000*/ 	.byte	0x04, 0x37
        /*0002*/ 	.short	(.L_756 - .L_755)
.L_755:
        /*0004*/ 	.word	0x00000082


	//----- nvinfo : EIATTR_KPARAM_INFO
	.align		4
.L_756:
        /*0008*/ 	.byte	0x04, 0x17
        /*000a*/ 	.short	(.L_758 - .L_757)
.L_757:
        /*000c*/ 	.word	0x00000000
        /*0010*/ 	.short	0x0000
        /*0012*/ 	.short	0x0000
        /*0014*/ 	.byte	0x00, 0xf0, 0xc1, 0x09


	//----- nvinfo : EIATTR_SPARSE_MMA_MASK
	.align		4
.L_758:
        /*0018*/ 	.byte	0x03, 0x50
        /*001a*/ 	.short	0x0000


	//----- nvinfo : EIATTR_MAXREG_COUNT
	.align		4
        /*001c*/ 	.byte	0x03, 0x1b
        /*001e*/ 	.short	0x00ff


	//----- nvinfo : EIATTR_MERCURY_ISA_VERSION
	.align		4
        /*0020*/ 	.byte	0x03, 0x5f
        /*0022*/ 	.short	0x0101


	//----- nvinfo : EIATTR_EXIT_INSTR_OFFSETS
	.align		4
        /*0024*/ 	.byte	0x04, 0x1c
        /*0026*/ 	.short	(.L_760 - .L_759)


	//   ....[0]....
.L_759:
        /*0028*/ 	.word	0x00000010


	//----- nvinfo : EIATTR_MAX_THREADS
	.align		4
.L_760:
        /*002c*/ 	.byte	0x04, 0x05
        /*002e*/ 	.short	(.L_762 - .L_761)
.L_761:
        /*0030*/ 	.word	0x00000100
        /*0034*/ 	.word	0x00000001
        /*0038*/ 	.word	0x00000001


	//----- nvinfo : EIATTR_CBANK_PARAM_SIZE
	.align		4
.L_762:
        /*003c*/ 	.byte	0x03, 0x19
        /*003e*/ 	.short	0x0270


	//----- nvinfo : EIATTR_PARAM_CBANK
	.align		4
        /*0040*/ 	.byte	0x04, 0x0a
        /*0042*/ 	.short	(.L_764 - .L_763)
	.align		4
.L_763:
        /*0044*/ 	.word	index@(.nv.constant0._ZN7cutlass13device_kernelIN5flash19enable_sm80_to_sm89INS1_16FlashAttnBwdSm80INS1_25CollectiveMainloopBwdSm80ILi2ELi2EN4cute5tupleIJNS5_1CILi64EEENS7_ILi128EEENS7_ILi96EEEEEENS_6half_tEfNS_4arch4Sm80ELb0ELb1ELb1ELb1ELb0ELb0ELb0ELb0ELi2ELi2ELi4ELi2ELb0EEENS1_21CollectiveEpilogueBwdISB_SC_SE_Li256ELb1ELb0ELi2EEENS1_19SingleTileSchedulerILb1ELb0ELb0ELi128EEEEEEEEEvNT_6ParamsE)
        /*0048*/ 	.short	0x0210
        /*004a*/ 	.short	0x0270


	//----- nvinfo : EIATTR_SW_WAR
	.align		4
.L_764:
        /*004c*/ 	.byte	0x04, 0x36
        /*004e*/ 	.short	(.L_766 - .L_765)
.L_765:
        /*0050*/ 	.word	0x00000008
.L_766:


//--------------------- .nv.info._ZN7cutlass13device_kernelIN5flash19enable_sm80_to_sm89INS1_16FlashAttnBwdSm80INS1_25CollectiveMainloopBwdSm80ILi2ELi2EN4cute5tupleIJNS5_1CILi64EEENS7_ILi128EEENS7_ILi96EEEEEENS_6half_tEfNS_4arch4Sm80ELb0ELb1ELb1ELb1ELb1ELb0ELb0ELb0ELi2ELi2ELi4ELi2ELb0EEENS1_21CollectiveEpilogueBwdISB_SC_SE_Li256ELb1ELb0ELi2EEENS1_19SingleTileSchedulerILb1ELb0ELb0ELi128EEEEEEEEEvNT_6ParamsE --------------------------
	.section	.nv.info._ZN7cutlass13device_kernelIN5flash19enable_sm80_to_sm89INS1_16FlashAttnBwdSm80INS1_25CollectiveMainloopBwdSm80ILi2ELi2EN4cute5tupleIJNS5_1CILi64EEENS7_ILi128EEENS7_ILi96EEEEEENS_6half_tEfNS_4arch4Sm80ELb0ELb1ELb1ELb1ELb1ELb0ELb0ELb0ELi2ELi2ELi4ELi2ELb0EEENS1_21CollectiveEpilogueBwdISB_SC_SE_Li256ELb1ELb0ELi2EEENS1_19SingleTileSchedulerILb1ELb0ELb0ELi128EEEEEEEEEvNT_6ParamsE,"",@"SHT_CUDA_INFO"
	.sectionflags	@""
	.align	4


	//----- nvinfo : EIATTR_CUDA_API_VERSION
	.align		4
        /*0000*/ 	.byte	0x04, 0x37
        /*0002*/ 	.short	(.L_768 - .L_767)
.L_767:
        /*0004*/ 	.word	0x00000082


	//----- nvinfo : EIATTR_KPARAM_INFO
	.align		4
.L_768:
        /*0008*/ 	.byte	0x04, 0x17
        /*000a*/ 	.short	(.L_770 - .L_769)
.L_769:
        /*000c*/ 	.word	0x00000000
        /*0010*/ 	.short	0x0000
        /*0012*/ 	.short	0x0000
        /*0014*/ 	.byte	0x00, 0xf0, 0xc1, 0x09


	//----- nvinfo : EIATTR_SPARSE_MMA_MASK
	.align		4
.L_770:
        /*0018*/ 	.byte	0x03, 0x50
        /*001a*/ 	.short	0x0000


	//----- nvinfo : EIATTR_MAXREG_COUNT
	.align		4
        /*001c*/ 	.byte	0x03, 0x1b
        /*001e*/ 	.short	0x00ff


	//----- nvinfo : EIATTR_MERCURY_ISA_VERSION
	.align		4
        /*0020*/ 	.byte	0x03, 0x5f
        /*0022*/ 	.short	0x0101


	//----- nvinfo : EIATTR_EXIT_INSTR_OFFSETS
	.align		4
        /*0024*/ 	.byte	0x04, 0x1c
        /*0026*/ 	.short	(.L_772 - .L_771)


	//   ....[0]....
.L_771:
        /*0028*/ 	.word	0x00000010


	//----- nvinfo : EIATTR_MAX_THREADS
	.align		4
.L_772:
        /*002c*/ 	.byte	0x04, 0x05
        /*002e*/ 	.short	(.L_774 - .L_773)
.L_773:
        /*0030*/ 	.word	0x00000100
        /*0034*/ 	.word	0x00000001
        /*0038*/ 	.word	0x00000001


	//----- nvinfo : EIATTR_CBANK_PARAM_SIZE
	.align		4
.L_774:
        /*003c*/ 	.byte	0x03, 0x19
        /*003e*/ 	.short	0x0270


	//----- nvinfo : EIATTR_PARAM_CBANK
	.align		4
        /*0040*/ 	.byte	0x04, 0x0a
        /*0042*/ 	.short	(.L_776 - .L_775)
	.align		4
.L_775:
        /*0044*/ 	.word	index@(.nv.constant0._ZN7cutlass13device_kernelIN5flash19enable_sm80_to_sm89INS1_16FlashAttnBwdSm80INS1_25CollectiveMainloopBwdSm80ILi2ELi2EN4cute5tupleIJNS5_1CILi64EEENS7_ILi128EEENS7_ILi96EEEEEENS_6half_tEfNS_4arch4Sm80ELb0ELb1ELb1ELb1ELb1ELb0ELb0ELb0ELi2ELi2ELi4ELi2ELb0EEENS1_21CollectiveEpilogueBwdISB_SC_SE_Li256ELb1ELb0ELi2EEENS1_19SingleTileSchedulerILb1ELb0ELb0ELi128EEEEEEEEEvNT_6ParamsE)
        /*0048*/ 	.short	0x0210
        /*004a*/ 	.short	0x0270


	//----- nvinfo : EIATTR_SW_WAR
	.align		4
.L_776:
        /*004c*/ 	.byte	0x04, 0x36
        /*004e*/ 	.short	(.L_778 - .L_777)
.L_777:
        /*0050*/ 	.word	0x00000008
.L_778:


//--------------------- .nv.info._ZN7cutlass13device_kernelIN5flash19enable_sm80_to_sm89INS1_16FlashAttnBwdSm80INS1_25CollectiveMainloopBwdSm80ILi2ELi2EN4cute5tupleIJNS5_1CILi64EEENS7_ILi128EEENS7_ILi96EEEEEENS_6half_tEfNS_4arch4Sm80ELb0ELb1ELb1ELb1ELb0ELb0ELb0ELb0ELi2ELi2ELi4ELi2ELb0EEENS1_24CollectiveEpilogueBwdGQAISB_fSE_Li256ELb1ELb0EEENS1_19SingleTileSchedulerILb1ELb0ELb0ELi128EEEEEEEEEvNT_6ParamsE --------------------------
	.section	.nv.info._ZN7cutlass13device_kernelIN5flash19enable_sm80_to_sm89INS1_16FlashAttnBwdSm80INS1_25CollectiveMainloopBwdSm80ILi2ELi2EN4cute5tupleIJNS5_1CILi64EEENS7_ILi128EEENS7_ILi96EEEEEENS_6half_tEfNS_4arch4Sm80ELb0ELb1ELb1ELb1ELb0ELb0ELb0ELb0ELi2ELi2ELi4ELi2ELb0EEENS1_24CollectiveEpilogueBwdGQAISB_fSE_Li256ELb1ELb0EEENS1_19SingleTileSchedulerILb1ELb0ELb0ELi128EEEEEEEEEvNT_6ParamsE,"",@"SHT_CUDA_INFO"
	.sectionflags	@""
	.align	4


	//----- nvinfo : EIATTR_CUDA_API_VERSION
	.align		4
        /*0000*/ 	.byte	0x04, 0x37
        /*0002*/ 	.short	(.L_780 - .L_779)
.L_779:
        /*0004*/ 	.word	0x00000082


	//----- nvinfo : EIATTR_KPARAM_INFO
	.align		4
.L_780:
        /*0008*/ 	.byte	0x04, 0x17
        /*000a*/ 	.short	(.L_782 - .L_781)
.L_781:
        /*000c*/ 	.word	0x00000000
        /*0010*/ 	.short	0x0000
        /*0012*/ 	.short	0x0000
        /*0014*/ 	.byte	0x00, 0xf0, 0xe1, 0x09


	//----- nvinfo : EIATTR_SPARSE_MMA_MASK
	.align		4
.L_782:
        /*0018*/ 	.byte	0x03, 0x50
        /*001a*/ 	.short	0x0000


	//----- nvinfo : EIATTR_MAXREG_COUNT
	.align		4
        /*001c*/ 	.byte	0x03, 0x1b
        /*001e*/ 	.short	0x00ff


	//----- nvinfo : EIATTR_MERCURY_ISA_VERSION
	.align		4
        /*0020*/ 	.byte	0x03, 0x5f
        /*0022*/ 	.short	0x0101


	//----- nvinfo : EIATTR_EXIT_INSTR_OFFSETS
	.align		4
        /*0024*/ 	.byte	0x04, 0x1c
        /*0026*/ 	.short	(.L_784 - .L_783)


	//   ....[0]....
.L_783:
        /*0028*/ 	.word	0x00000010


	//----- nvinfo : EIATTR_MAX_THREADS
	.align		4
.L_784:
        /*002c*/ 	.byte	0x04, 0x05
        /*002e*/ 	.short	(.L_786 - .L_785)
.L_785:
        /*0030*/ 	.word	0x00000100
        /*0034*/ 	.word	0x00000001
        /*0038*/ 	.word	0x00000001


	//----- nvinfo : EIATTR_CBANK_PARAM_SIZE
	.align		4
.L_786:
        /*003c*/ 	.byte	0x03, 0x19
        /*003e*/ 	.short	0x0278


	//----- nvinfo : EIATTR_PARAM_CBANK
	.align		4
        /*0040*/ 	.byte	0x04, 0x0a
        /*0042*/ 	.short	(.L_788 - .L_787)
	.align		4
.L_787:
        /*0044*/ 	.word	index@(.nv.constant0._ZN7cutlass13device_kernelIN5flash19enable_sm80_to_sm89INS1_16FlashAttnBwdSm80INS1_25CollectiveMainloopBwdSm80ILi2ELi2EN4cute5tupleIJNS5_1CILi64EEENS7_ILi128EEENS7_ILi96EEEEEENS_6half_tEfNS_4arch4Sm80ELb0ELb1ELb1ELb1ELb0ELb0ELb0ELb0ELi2ELi2ELi4ELi2ELb0EEENS1_24CollectiveEpilogueBwdGQAISB_fSE_Li256ELb1ELb0EEENS1_19SingleTileSchedulerILb1ELb0ELb0ELi128EEEEEEEEEvNT_6ParamsE)
        /*0048*/ 	.short	0x0210
        /*004a*/ 	.short	0x0278


	//----- nvinfo : EIATTR_SW_WAR
	.align		4
.L_788:
        /*004c*/ 	.byte	0x04, 0x36
        /*004e*/ 	.short	(.L_790 - .L_789)
.L_789:
        /*0050*/ 	.word	0x00000008
.L_790:


//--------------------- .nv.info._ZN7cutlass13device_kernelIN5flash19enable_sm80_to_sm89INS1_16FlashAttnBwdSm80INS1_25CollectiveMainloopBwdSm80ILi2ELi2EN4cute5tupleIJNS5_1CILi64EEENS7_ILi128EEENS7_ILi96EEEEEENS_6half_tEfNS_4arch4Sm80ELb0ELb1ELb1ELb1ELb1ELb0ELb0ELb0ELi2ELi2ELi4ELi2ELb0EEENS1_24CollectiveEpilogueBwdGQAISB_fSE_Li256ELb1ELb1EEENS1_19SingleTileSchedulerILb1ELb0ELb0ELi128EEEEEEEEEvNT_6ParamsE --------------------------
	.section	.nv.info._ZN7cutlass13device_kernelIN5flash19enable_sm80_to_sm89INS1_16FlashAttnBwdSm80INS1_25CollectiveMainloopBwdSm80ILi2ELi2EN4cute5tupleIJNS5_1CILi64EEENS7_ILi128EEENS7_ILi96EEEEEENS_6half_tEfNS_4arch4Sm80ELb0ELb1ELb1ELb1ELb1ELb0ELb0ELb0ELi2ELi2ELi4ELi2ELb0EEENS1_24CollectiveEpilogueBwdGQAISB_fSE_Li256ELb1ELb1EEENS1_19SingleTileSchedulerILb1ELb0ELb0ELi128EEEEEEEEEvNT_6ParamsE,"",@"SHT_CUDA_INFO"
	.sectionflags	@""
	.align	4


	//----- nvinfo : EIATTR_CUDA_API_VERSION
	.align		4
        /*0000*/ 	.byte	0x04, 0x37
        /*0002*/ 	.short	(.L_792 - .L_791)
.L_791:
        /*0004*/ 	.word	0x00000082


	//----- nvinfo : EIATTR_KPARAM_INFO
	.align		4
.L_792:
        /*0008*/ 	.byte	0x04, 0x17
        /*000a*/ 	.short	(.L_794 - .L_793)
.L_793:
        /*000c*/ 	.word	0x00000000
        /*0010*/ 	.short	0x0000
        /*0012*/ 	.short	0x0000
        /*0014*/ 	.byte	0x00, 0xf0, 0xe1, 0x09


	//----- nvinfo : EIATTR_SPARSE_MMA_MASK
	.align		4
.L_794:
        /*0018*/ 	.byte	0x03, 0x50
        /*001a*/ 	.short	0x0000


	//----- nvinfo : EIATTR_MAXREG_COUNT
	.align		4
        /*001c*/ 	.byte	0x03, 0x1b
        /*001e*/ 	.short	0x00ff


	//----- nvinfo : EIATTR_MERCURY_ISA_VERSION
	.align		4
        /*0020*/ 	.byte	0x03, 0x5f
        /*0022*/ 	.short	0x0101


	//----- nvinfo : EIATTR_EXIT_INSTR_OFFSETS
	.align		4
        /*0024*/ 	.byte	0x04, 0x1c
        /*0026*/ 	.short	(.L_796 - .L_795)


	//   ....[0]....
.L_795:
        /*0028*/ 	.word	0x00000010


	//----- nvinfo : EIATTR_MAX_THREADS
	.align		4
.L_796:
        /*002c*/ 	.byte	0x04, 0x05
        /*002e*/ 	.short	(.L_798 - .L_797)
.L_797:
        /*0030*/ 	.word	0x00000100
        /*0034*/ 	.word	0x00000001
        /*0038*/ 	.word	0x00000001


	//----- nvinfo : EIATTR_CBANK_PARAM_SIZE
	.align		4
.L_798:
        /*003c*/ 	.byte	0x03, 0x19
        /*003e*/ 	.short	0x0278


	//----- nvinfo : EIATTR_PARAM_CBANK
	.align		4
        /*0040*/ 	.byte	0x04, 0x0a
        /*0042*/ 	.short	(.L_800 - .L_799)
	.align		4
.L_799:
        /*0044*/ 	.word	index@(.nv.constant0._ZN7cutlass13device_kernelIN5flash19enable_sm80_to_sm89INS1_16FlashAttnBwdSm80INS1_25CollectiveMainloopBwdSm80ILi2ELi2EN4cute5tupleIJNS5_1CILi64EEENS7_ILi128EEENS7_ILi96EEEEEENS_6half_tEfNS_4arch4Sm80ELb0ELb1ELb1ELb1ELb1ELb0ELb0ELb0ELi2ELi2ELi4ELi2ELb0EEENS1_24CollectiveEpilogueBwdGQAISB_fSE_Li256ELb1ELb1EEENS1_19SingleTileSchedulerILb1ELb0ELb0ELi128EEEEEEEEEvNT_6ParamsE)
        /*0048*/ 	.short	0x0210
        /*004a*/ 	.short	0x0278


	//----- nvinfo : EIATTR_SW_WAR
	.align		4
.L_800:
        /*004c*/ 	.byte	0x04, 0x36
        /*004e*/ 	.short	(.L_802 - .L_801)
.L_801:
        /*0050*/ 	.word	0x00000008
.L_802:


//--------------------- .nv.info._ZN7cutlass13device_kernelIN5flash19enable_sm80_to_sm89INS1_16FlashAttnBwdSm80INS1_25CollectiveMainloopBwdSm80ILi2ELi2EN4cute5tupleIJNS5_1CILi64EEENS7_ILi128EEENS7_ILi96EEEEEENS_6half_tEfNS_4arch4Sm80ELb1ELb0ELb1ELb0ELb0ELb0ELb0ELb0ELi2ELi2ELi4ELi2ELb0EEENS1_21CollectiveEpilogueBwdISB_SC_SE_Li256ELb0ELb0ELi2EEENS1_25SingleTileBwdLPTSchedulerILb0ELi128ELb0EEEEEEEEEvNT_6ParamsE --------------------------
	.section	.nv.info._ZN7cutlass13device_kernelIN5flash19enable_sm80_to_sm89INS1_16FlashAttnBwdSm80INS1_25CollectiveMainloopBwdSm80ILi2ELi2EN4cute5tupleIJNS5_1CILi64EEENS7_ILi128EEENS7_ILi96EEEEEENS_6half_tEfNS_4arch4Sm80ELb1ELb0ELb1ELb0ELb0ELb0ELb0ELb0ELi2ELi2ELi4ELi2ELb0EEENS1_21CollectiveEpilogueBwdISB_SC_SE_Li256ELb0ELb0ELi2EEENS1_25SingleTileBwdLPTSchedulerILb0ELi128ELb0EEEEEEEEEvNT_6ParamsE,"",@"SHT_CUDA_INFO"
	.sectionflags	@""
	.align	4


	//----- nvinfo : EIATTR_CUDA_API_VERSION
	.align		4
        /*0000*/ 	.byte	0x04, 0x37
        /*0002*/ 	.short	(.L_804 - .L_803)
.L_803:
        /*0004*/ 	.word	0x00000082


	//----- nvinfo : EIATTR_KPARAM_INFO
	.align		4
.L_804:
        /*0008*/ 	.byte	0x04, 0x17
        /*000a*/ 	.short	(.L_806 - .L_805)
.L_805:
        /*000c*/ 	.word	0x00000000
        /*0010*/ 	.short	0x0000
        /*0012*/ 	.short	0x0000
        /*0014*/ 	.byte	0x00, 0xf0, 0x21, 0x0a


	//----- nvinfo : EIATTR_SPARSE_MMA_MASK
	.align		4
.L_806:
        /*0018*/ 	.byte	0x03, 0x50
        /*001a*/ 	.short	0x0000


	//----- nvinfo : EIATTR_MAXREG_COUNT
	.align		4
        /*001c*/ 	.byte	0x03, 0x1b
        /*001e*/ 	.short	0x00ff


	//----- nvinfo : EIATTR_MERCURY_ISA_VERSION
	.align		4
        /*0020*/ 	.byte	0x03, 0x5f
        /*0022*/ 	.short	0x0101


	//----- nvinfo : EIATTR_EXIT_INSTR_OFFSETS
	.align		4
        /*0024*/ 	.byte	0x04, 0x1c
        /*0026*/ 	.short	(.L_808 - .L_807)


	//   ....[0]....
.L_807:
        /*0028*/ 	.word	0x00000010


	//----- nvinfo : EIATTR_MAX_THREADS
	.align		4
.L_808:
        /*002c*/ 	.byte	0x04, 0x05
        /*002e*/ 	.short	(.L_810 - .L_809)
.L_809:
        /*0030*/ 	.word	0x00000100
        /*0034*/ 	.word	0x00000001
        /*0038*/ 	.word	0x00000001


	//----- nvinfo : EIATTR_CBANK_PARAM_SIZE
	.align		4
.L_810:
        /*003c*/ 	.byte	0x03, 0x19
        /*003e*/ 	.short	0x0288


	//----- nvinfo : EIATTR_PARAM_CBANK
	.align		4
        /*0040*/ 	.byte	0x04, 0x0a
        /*0042*/ 	.short	(.L_812 - .L_811)
	.align		4
.L_811:
        /*0044*/ 	.word	index@(.nv.constant0._ZN7cutlass13device_kernelIN5flash19enable_sm80_to_sm89INS1_16FlashAttnBwdSm80INS1_25CollectiveMainloopBwdSm80ILi2ELi2EN4cute5tupleIJNS5_1CILi64EEENS7_ILi128EEENS7_ILi96EEEEEENS_6half_tEfNS_4arch4Sm80ELb1ELb0ELb1ELb0ELb0ELb0ELb0ELb0ELi2ELi2ELi4ELi2ELb0EEENS1_21CollectiveEpilogueBwdISB_SC_SE_Li256ELb0ELb0ELi2EEENS1_25SingleTileBwdLPTSchedulerILb0ELi128ELb0EEEEEEEEEvNT_6ParamsE)
        /*0048*/ 	.short	0x0210
        /*004a*/ 	.short	0x0288


	//----- nvinfo : EIATTR_SW_WAR
	.align		4
.L_812:
        /*004c*/ 	.byte	0x04, 0x36
        /*004e*/ 	.short	(.L_814 - .L_813)
.L_813:
        /*0050*/ 	.word	0x00000008
.L_814:


//--------------------- .nv.info._ZN7cutlass13device_kernelIN5flash19enable_sm80_to_sm89INS1_16FlashAttnBwdSm80INS1_25CollectiveMainloopBwdSm80ILi2ELi2EN4cute5tupleIJNS5_1CILi64EEENS7_ILi128EEENS7_ILi96EEEEEENS_6half_tEfNS_4arch4Sm80ELb1ELb0ELb1ELb0ELb1ELb0ELb0ELb0ELi2ELi2ELi4ELi2ELb0EEENS1_21CollectiveEpilogueBwdISB_SC_SE_Li256ELb0ELb0ELi2EEENS1_25SingleTileBwdLPTSchedulerILb0ELi128ELb1EEEEEEEEEvNT_6ParamsE --------------------------
	.section	.nv.info._ZN7cutlass13device_kernelIN5flash19enable_sm80_to_sm89INS1_16FlashAttnBwdSm80INS1_25CollectiveMainloopBwdSm80ILi2ELi2EN4cute5tupleIJNS5_1CILi64EEENS7_ILi128EEENS7_ILi96EEEEEENS_6half_tEfNS_4arch4Sm80ELb1ELb0ELb1ELb0ELb1ELb0ELb0ELb0ELi2ELi2ELi4ELi2ELb0EEENS1_21CollectiveEpilogueBwdISB_SC_SE_Li256ELb0ELb0ELi2EEENS1_25SingleTileBwdLPTSchedulerILb0ELi128ELb1EEEEEEEEEvNT_6ParamsE,"",@"SHT_CUDA_INFO"
	.sectionflags	@""
	.align	4


	//----- nvinfo : EIATTR_CUDA_API_VERSION
	.align		4
        /*0000*/ 	.byte	0x04, 0x37
        /*0002*/ 	.short	(.L_816 - .L_815)
.L_815:
        /*0004*/ 	.word	0x00000082


	//----- nvinfo : EIATTR_KPARAM_INFO
	.align		4
.L_816:
        /*0008*/ 	.byte	0x04, 0x17
        /*000a*/ 	.short	(.L_818 - .L_817)
.L_817:
        /*000c*/ 	.word	0x00000000
        /*0010*/ 	.short	0x0000
        /*0012*/ 	.short	0x0000
        /*0014*/ 	.byte	0x00, 0xf0, 0x21, 0x0a


	//----- nvinfo : EIATTR_SPARSE_MMA_MASK
	.align		4
.L_818:
        /*0018*/ 	.byte	0x03, 0x50
        /*001a*/ 	.short	0x0000


	//----- nvinfo : EIATTR_MAXREG_COUNT
	.align		4
        /*001c*/ 	.byte	0x03, 0x1b
        /*001e*/ 	.short	0x00ff


	//----- nvinfo : EIATTR_MERCURY_ISA_VERSION
	.align		4
        /*0020*/ 	.byte	0x03, 0x5f
        /*0022*/ 	.short	0x0101


	//----- nvinfo : EIATTR_EXIT_INSTR_OFFSETS
	.align		4
        /*0024*/ 	.byte	0x04, 0x1c
        /*0026*/ 	.short	(.L_820 - .L_819)


	//   ....[0]....
.L_819:
        /*0028*/ 	.word	0x00000010


	//----- nvinfo : EIATTR_MAX_THREADS
	.align		4
.L_820:
        /*002c*/ 	.byte	0x04, 0x05
        /*002e*/ 	.short	(.L_822 - .L_821)
.L_821:
        /*0030*/ 	.word	0x00000100
        /*0034*/ 	.word	0x00000001
        /*0038*/ 	.word	0x00000001


	//----- nvinfo : EIATTR_CBANK_PARAM_SIZE
	.align		4
.L_822:
        /*003c*/ 	.byte	0x03, 0x19
        /*003e*/ 	.short	0x0288


	//----- nvinfo : EIATTR_PARAM_CBANK
	.align		4
        /*0040*/ 	.byte	0x04, 0x0a
        /*0042*/ 	.short	(.L_824 - .L_823)
	.align		4
.L_823:
        /*0044*/ 	.word	index@(.nv.constant0._ZN7cutlass13device_kernelIN5flash19enable_sm80_to_sm89INS1_16FlashAttnBwdSm80INS1_25CollectiveMainloopBwdSm80ILi2ELi2EN4cute5tupleIJNS5_1CILi64EEENS7_ILi128EEENS7_ILi96EEEEEENS_6half_tEfNS_4arch4Sm80ELb1ELb0ELb1ELb0ELb1ELb0ELb0ELb0ELi2ELi2ELi4ELi2ELb0EEENS1_21CollectiveEpilogueBwdISB_SC_SE_Li256ELb0ELb0ELi2EEENS1_25SingleTileBwdLPTSchedulerILb0ELi128ELb1EEEEEEEEEvNT_6ParamsE)
        /*0048*/ 	.short	0x0210
        /*004a*/ 	.short	0x0288


	//----- nvinfo : EIATTR_SW_WAR
	.align		4
.L_824:
        /*004c*/ 	.byte	0x04, 0x36
        /*004e*/ 	.short	(.L_826 - .L_825)
.L_825:
        /*0050*/ 	.word	0x00000008
.L_826:


//--------------------- .nv.info._ZN7cutlass13device_kernelIN5flash19enable_sm80_to_sm89INS1_16FlashAttnBwdSm80INS1_25CollectiveMainloopBwdSm80ILi2ELi2EN4cute5tupleIJNS5_1CILi64EEENS7_ILi128EEENS7_ILi96EEEEEENS_6half_tEfNS_4arch4Sm80ELb1ELb0ELb1ELb0ELb0ELb0ELb0ELb0ELi2ELi2ELi4ELi2ELb0EEENS1_24CollectiveEpilogueBwdGQAISB_fSE_Li256ELb0ELb0EEENS1_25SingleTileBwdLPTSchedulerILb0ELi128ELb0EEEEEEEEEvNT_6ParamsE --------------------------
	.section	.nv.info._ZN7cutlass13device_kernelIN5flash19enable_sm80_to_sm89INS1_16FlashAttnBwdSm80INS1_25CollectiveMainloopBwdSm80ILi2ELi2EN4cute5tupleIJNS5_1CILi64EEENS7_ILi128EEENS7_ILi96EEEEEENS_6half_tEfNS_4arch4Sm80ELb1ELb0ELb1ELb0ELb0ELb0ELb0ELb0ELi2ELi2ELi4ELi2ELb0EEENS1_24CollectiveEpilogueBwdGQAISB_fSE_Li256ELb0ELb0EEENS1_25SingleTileBwdLPTSchedulerILb0ELi128ELb0EEEEEEEEEvNT_6ParamsE,"",@"SHT_CUDA_INFO"
	.sectionflags	@""
	.align	4


	//----- nvinfo : EIATTR_CUDA_API_VERSION
	.align		4
        /*0000*/ 	.byte	0x04, 0x37
        /*0002*/ 	.short	(.L_828 - .L_827)
.L_827:
        /*0004*/ 	.word	0x00000082


	//----- nvinfo : EIATTR_KPARAM_INFO
	.align		4
.L_828:
        /*0008*/ 	.byte	0x04, 0x17
        /*000a*/ 	.short	(.L_830 - .L_829)
.L_829:
        /*000c*/ 	.word	0x00000000
        /*0010*/ 	.short	0x0000
        /*0012*/ 	.short	0x0000
        /*0014*/ 	.byte	0x00, 0xf0, 0x41, 0x0a


	//----- nvinfo : EIATTR_SPARSE_MMA_MASK
	.align		4
.L_830:
        /*0018*/ 	.byte	0x03, 0x50
        /*001a*/ 	.short	0x0000


	//----- nvinfo : EIATTR_MAXREG_COUNT
	.align		4
        /*001c*/ 	.byte	0x03, 0x1b
        /*001e*/ 	.short	0x00ff


	//----- nvinfo : EIATTR_MERCURY_ISA_VERSION
	.align		4
        /*0020*/ 	.byte	0x03, 0x5f
        /*0022*/ 	.short	0x0101


	//----- nvinfo : EIATTR_EXIT_INSTR_OFFSETS
	.align		4
        /*0024*/ 	.byte	0x04, 0x1c
        /*0026*/ 	.short	(.L_832 - .L_831)


	//   ....[0]....
.L_831:
        /*0028*/ 	.word	0x00000010


	//----- nvinfo : EIATTR_MAX_THREADS
	.align		4
.L_832:
        /*002c*/ 	.byte	0x04, 0x05
        /*002e*/ 	.short	(.L_834 - .L_833)
.L_833:
        /*0030*/ 	.word	0x00000100
        /*0034*/ 	.word	0x00000001
        /*0038*/ 	.word	0x00000001


	//----- nvinfo : EIATTR_CBANK_PARAM_SIZE
	.align		4
.L_834:
        /*003c*/ 	.byte	0x03, 0x19
        /*003e*/ 	.short	0x0290


	//----- nvinfo : EIATTR_PARAM_CBANK
	.align		4
        /*0040*/ 	.byte	0x04, 0x0a
        /*0042*/ 	.short	(.L_836 - .L_835)
	.align		4
.L_835:
        /*0044*/ 	.word	index@(.nv.constant0._ZN7cutlass13device_kernelIN5flash19enable_sm80_to_sm89INS1_16FlashAttnBwdSm80INS1_25CollectiveMainloopBwdSm80ILi2ELi2EN4cute5tupleIJNS5_1CILi64EEENS7_ILi128EEENS7_ILi96EEEEEENS_6half_tEfNS_4arch4Sm80ELb1ELb0ELb1ELb0ELb0ELb0ELb0ELb0ELi2ELi2ELi4ELi2ELb0EEENS1_24CollectiveEpilogueBwdGQAISB_fSE_Li256ELb0ELb0EEENS1_25SingleTileBwdLPTSchedulerILb0ELi128ELb0EEEEEEEEEvNT_6ParamsE)
        /*0048*/ 	.short	0x0210
        /*004a*/ 	.short	0x0290


	//----- nvinfo : EIATTR_SW_WAR
	.align		4
.L_836:
        /*004c*/ 	.byte	0x04, 0x36
        /*004e*/ 	.short	(.L_838 - .L_837)
.L_837:
        /*0050*/ 	.word	0x00000008
.L_838:


//--------------------- .nv.info._ZN7cutlass13device_kernelIN5flash19enable_sm80_to_sm89INS1_16FlashAttnBwdSm80INS1_25CollectiveMainloopBwdSm80ILi2ELi2EN4cute5tupleIJNS5_1CILi64EEENS7_ILi128EEENS7_ILi96EEEEEENS_6half_tEfNS_4arch4Sm80ELb1ELb0ELb1ELb0ELb1ELb0ELb0ELb0ELi2ELi2ELi4ELi2ELb0EEENS1_24CollectiveEpilogueBwdGQAISB_fSE_Li256ELb0ELb1EEENS1_25SingleTileBwdLPTSchedulerILb0ELi128ELb1EEEEEEEEEvNT_6ParamsE --------------------------
	.section	.nv.info._ZN7cutlass13device_kernelIN5flash19enable_sm80_to_sm89INS1_16FlashAttnBwdSm80INS1_25CollectiveMainloopBwdSm80ILi2ELi2EN4cute5tupleIJNS5_1CILi64EEENS7_ILi128EEENS7_ILi96EEEEEENS_6half_tEfNS_4arch4Sm80ELb1ELb0ELb1ELb0ELb1ELb0ELb0ELb0ELi2ELi2ELi4ELi2ELb0EEENS1_24CollectiveEpilogueBwdGQAISB_fSE_Li256ELb0ELb1EEENS1_25SingleTileBwdLPTSchedulerILb0ELi128ELb1EEEEEEEEEvNT_6ParamsE,"",@"SHT_CUDA_INFO"
	.sectionflags	@""
	.align	4


	//----- nvinfo : EIATTR_CUDA_API_VERSION
	.align		4
        /*0000*/ 	.byte	0x04, 0x37
        /*0002*/ 	.short	(.L_840 - .L_839)
.L_839:
        /*0004*/ 	.word	0x00000082


	//----- nvinfo : EIATTR_KPARAM_INFO
	.align		4
.L_840:
        /*0008*/ 	.byte	0x04, 0x17
        /*000a*/ 	.short	(.L_842 - .L_841)
.L_841:
        /*000c*/ 	.word	0x00000000
        /*0010*/ 	.short	0x0000
        /*0012*/ 	.short	0x0000
        /*0014*/ 	.byte	0x00, 0xf0, 0x41, 0x0a


	//----- nvinfo : EIATTR_SPARSE_MMA_MASK
	.align		4
.L_842:
        /*0018*/ 	.byte	0x03, 0x50
        /*001a*/ 	.short	0x0000


	//----- nvinfo : EIATTR_MAXREG_COUNT
	.align		4
        /*001c*/ 	.byte	0x03, 0x1b
        /*001e*/ 	.short	0x00ff


	//----- nvinfo : EIATTR_MERCURY_ISA_VERSION
	.align		4
        /*0020*/ 	.byte	0x03, 0x5f
        /*0022*/ 	.short	0x0101


	//----- nvinfo : EIATTR_EXIT_INSTR_OFFSETS
	.align		4
        /*0024*/ 	.byte	0x04, 0x1c
        /*0026*/ 	.short	(.L_844 - .L_843)


	//   ....[0]....
.L_843:
        /*0028*/ 	.word	0x00000010


	//----- nvinfo : EIATTR_MAX_THREADS
	.align		4
.L_844:
        /*002c*/ 	.byte	0x04, 0x05
        /*002e*/ 	.short	(.L_846 - .L_845)
.L_845:
        /*0030*/ 	.word	0x00000100
        /*0034*/ 	.word	0x00000001
        /*0038*/ 	.word	0x00000001


	//----- nvinfo : EIATTR_CBANK_PARAM_SIZE
	.align		4
.L_846:
        /*003c*/ 	.byte	0x03, 0x19
        /*003e*/ 	.short	0x0290


	//----- nvinfo : EIATTR_PARAM_CBANK
	.align		4
        /*0040*/ 	.byte	0x04, 0x0a
        /*0042*/ 	.short	(.L_848 - .L_847)
	.align		4
.L_847:
        /*0044*/ 	.word	index@(.nv.constant0._ZN7cutlass13device_kernelIN5flash19enable_sm80_to_sm89INS1_16FlashAttnBwdSm80INS1_25CollectiveMainloopBwdSm80ILi2ELi2EN4cute5tupleIJNS5_1CILi64EEENS7_ILi128EEENS7_ILi96EEEEEENS_6half_tEfNS_4arch4Sm80ELb1ELb0ELb1ELb0ELb1ELb0ELb0ELb0ELi2ELi2ELi4ELi2ELb0EEENS1_24CollectiveEpilogueBwdGQAISB_fSE_Li256ELb0ELb1EEENS1_25SingleTileBwdLPTSchedulerILb0ELi128ELb1EEEEEEEEEvNT_6ParamsE)
        /*0048*/ 	.short	0x0210
        /*004a*/ 	.short	0x0290


	//----- nvinfo : EIATTR_SW_WAR
	.align		4
.L_848:
        /*004c*/ 	.byte	0x04, 0x36
        /*004e*/ 	.short	(.L_850 - .L_849)
.L_849:
        /*0050*/ 	.word	0x00000008
.L_850:


//--------------------- .nv.info._ZN7cutlass13device_kernelIN5flash22FlashAttnBwdPreprocessIN4cute5tupleIJNS3_1CILi64EEENS5_ILi96EEEEEENS_6half_tEfNS_4arch4Sm80ELb1ELb0EEEEEvNT_6ParamsE --------------------------
	.section	.nv.info._ZN7cutlass13device_kernelIN5flash22FlashAttnBwdPreprocessIN4cute5tupleIJNS3_1CILi64EEENS5_ILi96EEEEEENS_6half_tEfNS_4arch4Sm80ELb1ELb0EEEEEvNT_6ParamsE,"",@"SHT_CUDA_INFO"
	.sectionflags	@""
	.align	4


	//----- nvinfo : EIATTR_CUDA_API_VERSION
	.align		4
        /*0000*/ 	.byte	0x04, 0x37
        /*0002*/ 	.short	(.L_852 - .L_851)
.L_851:
        /*0004*/ 	.word	0x00000082


	//----- nvinfo : EIATTR_KPARAM_INFO
	.align		4
.L_852:
        /*0008*/ 	.byte	0x04, 0x17
        /*000a*/ 	.short	(.L_854 - .L_853)
.L_853:
        /*000c*/ 	.word	0x00000000
        /*0010*/ 	.short	0x0000
        /*0012*/ 	.short	0x0000
        /*0014*/ 	.byte	0x00, 0xf0, 0xc1, 0x03


	//----- nvinfo : EIATTR_SPARSE_MMA_MASK
	.align		4
.L_854:
        /*0018*/ 	.byte	0x03, 0x50
        /*001a*/ 	.short	0x0000


	//----- nvinfo : EIATTR_MAXREG_COUNT
	.align		4
        /*001c*/ 	.byte	0x03, 0x1b
        /*001e*/ 	.short	0x0080


	//----- nvinfo : EIATTR_MERCURY_ISA_VERSION
	.align		4
        /*0020*/ 	.byte	0x03, 0x5f
        /*0022*/ 	.short	0x0101


	//----- nvinfo : EIATTR_COOP_GROUP_MASK_REGIDS
	.align		4
        /*0024*/ 	.byte	0x04, 0x29
        /*0026*/ 	.short	(.L_856 - .L_855)


	//   ....[0]....
.L_855:
        /*0028*/ 	.word	0xffffffff


	//   ....[1]....
        /*002c*/ 	.word	0xffffffff


	//----- nvinfo : EIATTR_COOP_GROUP_INSTR_OFFSETS
	.align		4
.L_856:
        /*0030*/ 	.byte	0x04, 0x28
        /*0032*/ 	.short	(.L_858 - .L_857)


	//   ....[0]....
.L_857:
        /*0034*/ 	.word	0x00000cf0


	//   ....[1]....
        /*0038*/ 	.word	0x00000d10


	//----- nvinfo : EIATTR_EXIT_INSTR_OFFSETS
	.align		4
.L_858:
        /*003c*/ 	.byte	0x04, 0x1c
        /*003e*/ 	.short	(.L_860 - .L_859)


	//   ....[0]....
.L_859:
        /*0040*/ 	.word	0x00001260


	//   ....[1]....
        /*0044*/ 	.word	0x000012e0


	//----- nvinfo : EIATTR_MAX_THREADS
	.align		4
.L_860:
        /*0048*/ 	.byte	0x04, 0x05
        /*004a*/ 	.short	(.L_862 - .L_861)
.L_861:
        /*004c*/ 	.word	0x00000100
        /*0050*/ 	.word	0x00000001
        /*0054*/ 	.word	0x00000001


	//----- nvinfo : EIATTR_CRS_STACK_SIZE
	.align		4
.L_862:
        /*0058*/ 	.byte	0x04, 0x1e
        /*005a*/ 	.short	(.L_864 - .L_863)
.L_863:
        /*005c*/ 	.word	0x00000000


	//----- nvinfo : EIATTR_CBANK_PARAM_SIZE
	.align		4
.L_864:
        /*0060*/ 	.byte	0x03, 0x19
        /*0062*/ 	.short	0x00f0


	//----- nvinfo : EIATTR_PARAM_CBANK
	.align		4
        /*0064*/ 	.byte	0x04, 0x0a
        /*0066*/ 	.short	(.L_866 - .L_865)
	.align		4
.L_865:
        /*0068*/ 	.word	index@(.nv.constant0._ZN7cutlass13device_kernelIN5flash22FlashAttnBwdPreprocessIN4cute5tupleIJNS3_1CILi64EEENS5_ILi96EEEEEENS_6half_tEfNS_4arch4Sm80ELb1ELb0EEEEEvNT_6ParamsE)
        /*006c*/ 	.short	0x0210
        /*006e*/ 	.short	0x00f0


	//----- nvinfo : EIATTR_SW_WAR
	.align		4
.L_866:
        /*0070*/ 	.byte	0x04, 0x36
        /*0072*/ 	.short	(.L_868 - .L_867)
.L_867:
        /*0074*/ 	.word	0x00000008
.L_868:


//--------------------- .nv.info._ZN7cutlass13device_kernelIN5flash19enable_sm80_to_sm89INS1_16FlashAttnBwdSm80INS1_25CollectiveMainloopBwdSm80ILi2ELi2EN4cute5tupleIJNS5_1CILi64EEENS7_ILi128EEENS7_ILi96EEEEEENS_6half_tEfNS_4arch4Sm80ELb1ELb0ELb1ELb1ELb0ELb0ELb0ELb0ELi2ELi2ELi4ELi2ELb0EEENS1_21CollectiveEpilogueBwdISB_SC_SE_Li256ELb1ELb0ELi2EEENS1_25SingleTileBwdLPTSchedulerILb1ELi128ELb0EEEEEEEEEvNT_6ParamsE --------------------------
	.section	.nv.info._ZN7cutlass13device_kernelIN5flash19enable_sm80_to_sm89INS1_16FlashAttnBwdSm80INS1_25CollectiveMainloopBwdSm80ILi2ELi2EN4cute5tupleIJNS5_1CILi64EEENS7_ILi128EEENS7_ILi96EEEEEENS_6half_tEfNS_4arch4Sm80ELb1ELb0ELb1ELb1ELb0ELb0ELb0ELb0ELi2ELi2ELi4ELi2ELb0EEENS1_21CollectiveEpilogueBwdISB_SC_SE_Li256ELb1ELb0ELi2EEENS1_25SingleTileBwdLPTSchedulerILb1ELi128ELb0EEEEEEEEEvNT_6ParamsE,"",@"SHT_CUDA_INFO"
	.sectionflags	@""
	.align	4


	//----- nvinfo : EIATTR_CUDA_API_VERSION
	.align		4
        /*0000*/ 	.byte	0x04, 0x37
        /*0002*/ 	.short	(.L_870 - .L_869)
.L_869:
        /*0004*/ 	.word	0x00000082


	//----- nvinfo : EIATTR_KPARAM_INFO
	.align		4
.L_870:
        /*0008*/ 	.byte	0x04, 0x17
        /*000a*/ 	.short	(.L_872 - .L_871)
.L_871:
        /*000c*/ 	.word	0x00000000
        /*0010*/ 	.short	0x0000
        /*0012*/ 	.short	0x0000
        /*0014*/ 	.byte	0x00, 0xf0, 0x21, 0x0a


	//----- nvinfo : EIATTR_SPARSE_MMA_MASK
	.align		4
.L_872:
        /*0018*/ 	.byte	0x03, 0x50
        /*001a*/ 	.short	0x0000


	//----- nvinfo : EIATTR_MAXREG_COUNT
	.align		4
        /*001c*/ 	.byte	0x03, 0x1b
        /*001e*/ 	.short	0x00ff


	//----- nvinfo : EIATTR_MERCURY_ISA_VERSION
	.align		4
        /*0020*/ 	.byte	0x03, 0x5f
        /*0022*/ 	.short	0x0101


	//----- nvinfo : EIATTR_EXIT_INSTR_OFFSETS
	.align		4
        /*0024*/ 	.byte	0x04, 0x1c
        /*0026*/ 	.short	(.L_874 - .L_873)


	//   ....[0]....
.L_873:
        /*0028*/ 	.word	0x00000010


	//----- nvinfo : EIATTR_MAX_THREADS
	.align		4
.L_874:
        /*002c*/ 	.byte	0x04, 0x05
        /*002e*/ 	.short	(.L_876 - .L_875)
.L_875:
        /*0030*/ 	.word	0x00000100
        /*0034*/ 	.word	0x00000001
        /*0038*/ 	.word	0x00000001


	//----- nvinfo : EIATTR_CBANK_PARAM_SIZE
	.align		4
.L_876:
        /*003c*/ 	.byte	0x03, 0x19
        /*003e*/ 	.short	0x0288


	//----- nvinfo : EIATTR_PARAM_CBANK
	.align		4
        /*0040*/ 	.byte	0x04, 0x0a
        /*0042*/ 	.short	(.L_878 - .L_877)
	.align		4
.L_877:
        /*0044*/ 	.word	index@(.nv.constant0._ZN7cutlass13device_kernelIN5flash19enable_sm80_to_sm89INS1_16FlashAttnBwdSm80INS1_25CollectiveMainloopBwdSm80ILi2ELi2EN4cute5tupleIJNS5_1CILi64EEENS7_ILi128EEENS7_ILi96EEEEEENS_6half_tEfNS_4arch4Sm80ELb1ELb0ELb1ELb1ELb0ELb0ELb0ELb0ELi2ELi2ELi4ELi2ELb0EEENS1_21CollectiveEpilogueBwdISB_SC_SE_Li256ELb1ELb0ELi2EEENS1_25SingleTileBwdLPTSchedulerILb1ELi128ELb0EEEEEEEEEvNT_6ParamsE)
        /*0048*/ 	.short	0x0210
        /*004a*/ 	.short	0x0288


	//----- nvinfo : EIATTR_SW_WAR
	.align		4
.L_878:
        /*004c*/ 	.byte	0x04, 0x36
        /*004e*/ 	.short	(.L_880 - .L_879)
.L_879:
        /*0050*/ 	.word	0x00000008
.L_880:


//--------------------- .nv.info._ZN7cutlass13device_kernelIN5flash19enable_sm80_to_sm89INS1_16FlashAttnBwdSm80INS1_25CollectiveMainloopBwdSm80ILi2ELi2EN4cute5tupleIJNS5_1CILi64EEENS7_ILi128EEENS7_ILi96EEEEEENS_6half_tEfNS_4arch4Sm80ELb1ELb0ELb1ELb1ELb1ELb0ELb0ELb0ELi2ELi2ELi4ELi2ELb0EEENS1_21CollectiveEpilogueBwdISB_SC_SE_Li256ELb1ELb0ELi2EEENS1_25SingleTileBwdLPTSchedulerILb1ELi128ELb1EEEEEEEEEvNT_6ParamsE --------------------------
	.section	.nv.info._ZN7cutlass13device_kernelIN5flash19enable_sm80_to_sm89INS1_16FlashAttnBwdSm80INS1_25CollectiveMainloopBwdSm80ILi2ELi2EN4cute5tupleIJNS5_1CILi64EEENS7_ILi128EEENS7_ILi96EEEEEENS_6half_tEfNS_4arch4Sm80ELb1ELb0ELb1ELb1ELb1ELb0ELb0ELb0ELi2ELi2ELi4ELi2ELb0EEENS1_21CollectiveEpilogueBwdISB_SC_SE_Li256ELb1ELb0ELi2EEENS1_25SingleTileBwdLPTSchedulerILb1ELi128ELb1EEEEEEEEEvNT_6ParamsE,"",@"SHT_CUDA_INFO"
	.sectionflags	@""
	.align	4


	//----- nvinfo : EIATTR_CUDA_API_VERSION
	.align		4
        /*0000*/ 	.byte	0x04, 0x37
        /*0002*/ 	.short	(.L_882 - .L_881)
.L_881:
        /*0004*/ 	.word	0x00000082


	//----- nvinfo : EIATTR_KPARAM_INFO
	.align		4
.L_882:
        /*0008*/ 	.byte	0x04, 0x17
        /*000a*/ 	.short	(.L_884 - .L_883)
.L_883:
        /*000c*/ 	.word	0x00000000
        /*0010*/ 	.short	0x0000
        /*0012*/ 	.short	0x0000
        /*0014*/ 	.byte	0x00, 0xf0, 0x21, 0x0a


	//----- nvinfo : EIATTR_SPARSE_MMA_MASK
	.align		4
.L_884:
        /*0018*/ 	.byte	0x03, 0x50
        /*001a*/ 	.short	0x0000


	//----- nvinfo : EIATTR_MAXREG_COUNT
	.align		4
        /*001c*/ 	.byte	0x03, 0x1b
        /*001e*/ 	.short	0x00ff


	//----- nvinfo : EIATTR_MERCURY_ISA_VERSION
	.align		4
        /*0020*/ 	.byte	0x03, 0x5f
        /*0022*/ 	.short	0x0101


	//----- nvinfo : EIATTR_EXIT_INSTR_OFFSETS
	.align		4
        /*0024*/ 	.byte	0x04, 0x1c
        /*0026*/ 	.short	(.L_886 - .L_885)


	//   ....[0]....
.L_885:
        /*0028*/ 	.word	0x00000010


	//----- nvinfo : EIATTR_MAX_THREADS
	.align		4
.L_886:
        /*002c*/ 	.byte	0x04, 0x05
        /*002e*/ 	.short	(.L_888 - .L_887)
.L_887:
        /*0030*/ 	.word	0x00000100
        /*0034*/ 	.word	0x00000001
        /*0038*/ 	.word	0x00000001


	//----- nvinfo : EIATTR_CBANK_PARAM_SIZE
	.align		4
.L_888:
        /*003c*/ 	.byte	0x03, 0x19
        /*003e*/ 	.short	0x0288


	//----- nvinfo : EIATTR_PARAM_CBANK
	.align		4
        /*0040*/ 	.byte	0x04, 0x0a
        /*0042*/ 	.short	(.L_890 - .L_889)
	.align		4
.L_889:
        /*0044*/ 	.word	index@(.nv.constant0._ZN7cutlass13device_kernelIN5flash19enable_sm80_to_sm89INS1_16FlashAttnBwdSm80INS1_25CollectiveMainloopBwdSm80ILi2ELi2EN4cute5tupleIJNS5_1CILi64EEENS7_ILi128EEENS7_ILi96EEEEEENS_6half_tEfNS_4arch4Sm80ELb1ELb0ELb1ELb1ELb1ELb0ELb0ELb0ELi2ELi2ELi4ELi2ELb0EEENS1_21CollectiveEpilogueBwdISB_SC_SE_Li256ELb1ELb0ELi2EEENS1_25SingleTileBwdLPTSchedulerILb1ELi128ELb1EEEEEEEEEvNT_6ParamsE)
        /*0048*/ 	.short	0x0210
        /*004a*/ 	.short	0x0288


	//----- nvinfo : EIATTR_SW_WAR
	.align		4
.L_890:
        /*004c*/ 	.byte	0x04, 0x36
        /*004e*/ 	.short	(.L_892 - .L_891)
.L_891:
        /*0050*/ 	.word	0x00000008
.L_892:


//--------------------- .nv.info._ZN7cutlass13device_kernelIN5flash19enable_sm80_to_sm89INS1_16FlashAttnBwdSm80INS1_25CollectiveMainloopBwdSm80ILi2ELi2EN4cute5tupleIJNS5_1CILi64EEENS7_ILi128EEENS7_ILi96EEEEEENS_6half_tEfNS_4arch4Sm80ELb1ELb0ELb1ELb1ELb0ELb0ELb0ELb0ELi2ELi2ELi4ELi2ELb0EEENS1_24CollectiveEpilogueBwdGQAISB_fSE_Li256ELb1ELb0EEENS1_25SingleTileBwdLPTSchedulerILb1ELi128ELb0EEEEEEEEEvNT_6ParamsE --------------------------
	.section	.nv.info._ZN7cutlass13device_kernelIN5flash19enable_sm80_to_sm89INS1_16FlashAttnBwdSm80INS1_25CollectiveMainloopBwdSm80ILi2ELi2EN4cute5tupleIJNS5_1CILi64EEENS7_ILi128EEENS7_ILi96EEEEEENS_6half_tEfNS_4arch4Sm80ELb1ELb0ELb1ELb1ELb0ELb0ELb0ELb0ELi2ELi2ELi4ELi2ELb0EEENS1_24CollectiveEpilogueBwdGQAISB_fSE_Li256ELb1ELb0EEENS1_25SingleTileBwdLPTSchedulerILb1ELi128ELb0EEEEEEEEEvNT_6ParamsE,"",@"SHT_CUDA_INFO"
	.sectionflags	@""
	.align	4


	//----- nvinfo : EIATTR_CUDA_API_VERSION
	.align		4
        /*0000*/ 	.byte	0x04, 0x37
        /*0002*/ 	.short	(.L_894 - .L_893)
.L_893:
        /*0004*/ 	.word	0x00000082


	//----- nvinfo : EIATTR_KPARAM_INFO
	.align		4
.L_894:
        /*0008*/ 	.byte	0x04, 0x17
        /*000a*/ 	.short	(.L_896 - .L_895)
.L_895:
        /*000c*/ 	.word	0x00000000
        /*0010*/ 	.short	0x0000
        /*0012*/ 	.short	0x0000
        /*0014*/ 	.byte	0x00, 0xf0, 0x41, 0x0a


	//----- nvinfo : EIATTR_SPARSE_MMA_MASK
	.align		4
.L_896:
        /*0018*/ 	.byte	0x03, 0x50
        /*001a*/ 	.short	0x0000


	//----- nvinfo : EIATTR_MAXREG_COUNT
	.align		4
        /*001c*/ 	.byte	0x03, 0x1b
        /*001e*/ 	.short	0x00ff


	//----- nvinfo : EIATTR_MERCURY_ISA_VERSION
	.align		4
        /*0020*/ 	.byte	0x03, 0x5f
        /*0022*/ 	.short	0x0101


	//----- nvinfo : EIATTR_EXIT_INSTR_OFFSETS
	.align		4
        /*0024*/ 	.byte	0x04, 0x1c
        /*0026*/ 	.short	(.L_898 - .L_897)


	//   ....[0]....
.L_897:
        /*0028*/ 	.word	0x00000010


	//----- nvinfo : EIATTR_MAX_THREADS
	.align		4
.L_898:
        /*002c*/ 	.byte	0x04, 0x05
        /*002e*/ 	.short	(.L_900 - .L_899)
.L_899:
        /*0030*/ 	.word	0x00000100
        /*0034*/ 	.word	0x00000001
        /*0038*/ 	.word	0x00000001


	//----- nvinfo : EIATTR_CBANK_PARAM_SIZE
	.align		4
.L_900:
        /*003c*/ 	.byte	0x03, 0x19
        /*003e*/ 	.short	0x0290


	//----- nvinfo : EIATTR_PARAM_CBANK
	.align		4
        /*0040*/ 	.byte	0x04, 0x0a
        /*0042*/ 	.short	(.L_902 - .L_901)
	.align		4
.L_901:
        /*0044*/ 	.word	index@(.nv.constant0._ZN7cutlass13device_kernelIN5flash19enable_sm80_to_sm89INS1_16FlashAttnBwdSm80INS1_25CollectiveMainloopBwdSm80ILi2ELi2EN4cute5tupleIJNS5_1CILi64EEENS7_ILi128EEENS7_ILi96EEEEEENS_6half_tEfNS_4arch4Sm80ELb1ELb0ELb1ELb1ELb0ELb0ELb0ELb0ELi2ELi2ELi4ELi2ELb0EEENS1_24CollectiveEpilogueBwdGQAISB_fSE_Li256ELb1ELb0EEENS1_25SingleTileBwdLPTSchedulerILb1ELi128ELb0EEEEEEEEEvNT_6ParamsE)
        /*0048*/ 	.short	0x0210
        /*004a*/ 	.short	0x0290


	//----- nvinfo : EIATTR_SW_WAR
	.align		4
.L_902:
        /*004c*/ 	.byte	0x04, 0x36
        /*004e*/ 	.short	(.L_904 - .L_903)
.L_903:
        /*0050*/ 	.word	0x00000008
.L_904:


//--------------------- .nv.info._ZN7cutlass13device_kernelIN5flash32FlashAttnBwdPostprocessConvertdQIN4cute5tupleIJNS3_1CILi128EEENS5_ILi96EEEEEENS_6half_tEfNS_4arch4Sm80ELi256ENS3_8TiledMMAINS3_8MMA_AtomIJNS3_28SM80_16x8x16_F32F16F16F32_TNEEEENS3_6LayoutINS4_IJNS5_ILi4EEENS5_ILi2EEENS5_ILi1EEEEEENS4_IJSJ_SH_NS5_ILi0EEEEEEEENS4_IJNS5_ILi64EEENS5_ILi32EEENS5_ILi16EEEEEEEELb0EEEEEvNT_6ParamsE --------------------------
	.section	.nv.info._ZN7cutlass13device_kernelIN5flash32FlashAttnBwdPostprocessConvertdQIN4cute5tupleIJNS3_1CILi128EEENS5_ILi96EEEEEENS_6half_tEfNS_4arch4Sm80ELi256ENS3_8TiledMMAINS3_8MMA_AtomIJNS3_28SM80_16x8x16_F32F16F16F32_TNEEEENS3_6LayoutINS4_IJNS5_ILi4EEENS5_ILi2EEENS5_ILi1EEEEEENS4_IJSJ_SH_NS5_ILi0EEEEEEEENS4_IJNS5_ILi64EEENS5_ILi32EEENS5_ILi16EEEEEEEELb0EEEEEvNT_6ParamsE,"",@"SHT_CUDA_INFO"
	.sectionflags	@""
	.align	4


	//----- nvinfo : EIATTR_CUDA_API_VERSION
	.align		4
        /*0000*/ 	.byte	0x04, 0x37
        /*0002*/ 	.short	(.L_906 - .L_905)
.L_905:
        /*0004*/ 	.word	0x00000082


	//----- nvinfo : EIATTR_KPARAM_INFO
	.align		4
.L_906:
        /*0008*/ 	.byte	0x04, 0x17
        /*000a*/ 	.short	(.L_908 - .L_907)
.L_907:
        /*000c*/ 	.word	0x00000000
        /*0010*/ 	.short	0x0000
        /*0012*/ 	.short	0x0000
        /*0014*/ 	.byte	0x00, 0xf0, 0xc1, 0x01


	//----- nvinfo : EIATTR_SPARSE_MMA_MASK
	.align		4
.L_908:
        /*0018*/ 	.byte	0x03, 0x50
        /*001a*/ 	.short	0x0000


	//----- nvinfo : EIATTR_MAXREG_COUNT
	.align		4
        /*001c*/ 	.byte	0x03, 0x1b
        /*001e*/ 	.short	0x0080


	//----- nvinfo : EIATTR_NUM_BARRIERS
	.align		4
        /*0020*/ 	.byte	0x02, 0x4c
        /*0022*/ 	.byte	0x01
	.zero		1


	//----- nvinfo : EIATTR_MERCURY_ISA_VERSION
	.align		4
        /*0024*/ 	.byte	0x03, 0x5f
        /*0026*/ 	.short	0x0101


	//----- nvinfo : EIATTR_EXIT_INSTR_OFFSETS
	.align		4
        /*0028*/ 	.byte	0x04, 0x1c
        /*002a*/ 	.short	(.L_910 - .L_909)


	//   ....[0]....
.L_909:
        /*002c*/ 	.word	0x000001b0


	//   ....[1]....
        /*0030*/ 	.word	0x00001490


	//   ....[2]....
        /*0034*/ 	.word	0x00001680


	//   ....[3]....
        /*0038*/ 	.word	0x000016a0


	//----- nvinfo : EIATTR_MAX_THREADS
	.align		4
.L_910:
        /*003c*/ 	.byte	0x04, 0x05
        /*003e*/ 	.short	(.L_912 - .L_911)
.L_911:
        /*0040*/ 	.word	0x00000100
        /*0044*/ 	.word	0x00000001
        /*0048*/ 	.word	0x00000001


	//----- nvinfo : EIATTR_CRS_STACK_SIZE
	.align		4
.L_912:
        /*004c*/ 	.byte	0x04, 0x1e
        /*004e*/ 	.short	(.L_914 - .L_913)
.L_913:
        /*0050*/ 	.word	0x00000000


	//----- nvinfo : EIATTR_CBANK_PARAM_SIZE
	.align		4
.L_914:
        /*0054*/ 	.byte	0x03, 0x19
        /*0056*/ 	.short	0x0070


	//----- nvinfo : EIATTR_PARAM_CBANK
	.align		4
        /*0058*/ 	.byte	0x04, 0x0a
        /*005a*/ 	.short	(.L_916 - .L_915)
	.align		4
.L_915:
        /*005c*/ 	.word	index@(.nv.constant0._ZN7cutlass13device_kernelIN5flash32FlashAttnBwdPostprocessConvertdQIN4cute5tupleIJNS3_1CILi128EEENS5_ILi96EEEEEENS_6half_tEfNS_4arch4Sm80ELi256ENS3_8TiledMMAINS3_8MMA_AtomIJNS3_28SM80_16x8x16_F32F16F16F32_TNEEEENS3_6LayoutINS4_IJNS5_ILi4EEENS5_ILi2EEENS5_ILi1EEEEEENS4_IJSJ_SH_NS5_ILi0EEEEEEEENS4_IJNS5_ILi64EEENS5_ILi32EEENS5_ILi16EEEEEEEELb0EEEEEvNT_6ParamsE)
        /*0060*/ 	.short	0x0210
        /*0062*/ 	.short	0x0070


	//----- nvinfo : EIATTR_SW_WAR
	.align		4
.L_916:
        /*0064*/ 	.byte	0x04, 0x36
        /*0066*/ 	.short	(.L_918 - .L_917)
.L_917:
        /*0068*/ 	.word	0x00000008
.L_918:


//--------------------- .nv.info._ZN7cutlass13device_kernelIN5flash32FlashAttnBwdPostprocessConvertdQIN4cute5tupleIJNS3_1CILi64EEENS5_ILi96EEEEEENS_6half_tEfNS_4arch4Sm80ELi256ENS3_8TiledMMAINS3_8MMA_AtomIJNS3_28SM80_16x8x16_F32F16F16F32_TNEEEENS3_6LayoutINS4_IJNS5_ILi2EEENS5_ILi4EEENS5_ILi1EEEEEENS4_IJSJ_SH_NS5_ILi0EEEEEEEENS4_IJNS5_ILi32EEESO_NS5_ILi16EEEEEEEELb0EEEEEvNT_6ParamsE --------------------------
	.section	.nv.info._ZN7cutlass13device_kernelIN5flash32FlashAttnBwdPostprocessConvertdQIN4cute5tupleIJNS3_1CILi64EEENS5_ILi96EEEEEENS_6half_tEfNS_4arch4Sm80ELi256ENS3_8TiledMMAINS3_8MMA_AtomIJNS3_28SM80_16x8x16_F32F16F16F32_TNEEEENS3_6LayoutINS4_IJNS5_ILi2EEENS5_ILi4EEENS5_ILi1EEEEEENS4_IJSJ_SH_NS5_ILi0EEEEEEEENS4_IJNS5_ILi32EEESO_NS5_ILi16EEEEEEEELb0EEEEEvNT_6ParamsE,"",@"SHT_CUDA_INFO"
	.sectionflags	@""
	.align	4


	//----- nvinfo : EIATTR_CUDA_API_VERSION
	.align		4
        /*0000*/ 	.byte	0x04, 0x37
        /*0002*/ 	.short	(.L_920 - .L_919)
.L_919:
        /*0004*/ 	.word	0x00000082


	//----- nvinfo : EIATTR_KPARAM_INFO
	.align		4
.L_920:
        /*0008*/ 	.byte	0x04, 0x17
        /*000a*/ 	.short	(.L_922 - .L_921)
.L_921:
        /*000c*/ 	.word	0x00000000
        /*0010*/ 	.short	0x0000
        /*0012*/ 	.short	0x0000
        /*0014*/ 	.byte	0x00, 0xf0, 0xc1, 0x01


	//----- nvinfo : EIATTR_SPARSE_MMA_MASK
	.align		4
.L_922:
        /*0018*/ 	.byte	0x03, 0x50
        /*001a*/ 	.short	0x0000


	//----- nvinfo : EIATTR_MAXREG_COUNT
	.align		4
        /*001c*/ 	.byte	0x03, 0x1b
        /*001e*/ 	.short	0x0080


	//----- nvinfo : EIATTR_NUM_BARRIERS
	.align		4
        /*0020*/ 	.byte	0x02, 0x4c
        /*0022*/ 	.byte	0x01
	.zero		1


	//----- nvinfo : EIATTR_MERCURY_ISA_VERSION
	.align		4
        /*0024*/ 	.byte	0x03, 0x5f
        /*0026*/ 	.short	0x0101


	//----- nvinfo : EIATTR_EXIT_INSTR_OFFSETS
	.align		4
        /*0028*/ 	.byte	0x04, 0x1c
        /*002a*/ 	.short	(.L_924 - .L_923)


	//   ....[0]....
.L_923:
        /*002c*/ 	.word	0x000001b0


	//   ....[1]....
        /*0030*/ 	.word	0x00000bf0


	//   ....[2]....
        /*0034*/ 	.word	0x00000f00


	//   ....[3]....
        /*0038*/ 	.word	0x00000f30


	//----- nvinfo : EIATTR_MAX_THREADS
	.align		4
.L_924:
        /*003c*/ 	.byte	0x04, 0x05
        /*003e*/ 	.short	(.L_926 - .L_925)
.L_925:
        /*0040*/ 	.word	0x00000100
        /*0044*/ 	.word	0x00000001
        /*0048*/ 	.word	0x00000001


	//----- nvinfo : EIATTR_CBANK_PARAM_SIZE
	.align		4
.L_926:
        /*004c*/ 	.byte	0x03, 0x19
        /*004e*/ 	.short	0x0070


	//----- nvinfo : EIATTR_PARAM_CBANK
	.align		4
        /*0050*/ 	.byte	0x04, 0x0a
        /*0052*/ 	.short	(.L_928 - .L_927)
	.align		4
.L_927:
        /*0054*/ 	.word	index@(.nv.constant0._ZN7cutlass13device_kernelIN5flash32FlashAttnBwdPostprocessConvertdQIN4cute5tupleIJNS3_1CILi64EEENS5_ILi96EEEEEENS_6half_tEfNS_4arch4Sm80ELi256ENS3_8TiledMMAINS3_8MMA_AtomIJNS3_28SM80_16x8x16_F32F16F16F32_TNEEEENS3_6LayoutINS4_IJNS5_ILi2EEENS5_ILi4EEENS5_ILi1EEEEEENS4_IJSJ_SH_NS5_ILi0EEEEEEEENS4_IJNS5_ILi32EEESO_NS5_ILi16EEEEEEEELb0EEEEEvNT_6ParamsE)
        /*0058*/ 	.short	0x0210
        /*005a*/ 	.short	0x0070


	//----- nvinfo : EIATTR_SW_WAR
	.align		4
.L_928:
        /*005c*/ 	.byte	0x04, 0x36
        /*005e*/ 	.short	(.L_930 - .L_929)
.L_929:
        /*0060*/ 	.word	0x00000008
.L_930:


//--------------------- .nv.info._ZN7cutlass13device_kernelIN5flash19enable_sm80_to_sm89INS1_16FlashAttnBwdSm80INS1_25CollectiveMainloopBwdSm80ILi2ELi2EN4cute5tupleIJNS5_1CILi64EEENS7_ILi128EEENS7_ILi96EEEEEENS_6half_tEfNS_4arch4Sm80ELb1ELb0ELb1ELb1ELb1ELb0ELb0ELb0ELi2ELi2ELi4ELi2ELb0EEENS1_24CollectiveEpilogueBwdGQAISB_fSE_Li256ELb1ELb1EEENS1_25SingleTileBwdLPTSchedulerILb1ELi128ELb1EEEEEEEEEvNT_6ParamsE --------------------------
	.section	.nv.info._ZN7cutlass13device_kernelIN5flash19enable_sm80_to_sm89INS1_16FlashAttnBwdSm80INS1_25CollectiveMainloopBwdSm80ILi2ELi2EN4cute5tupleIJNS5_1CILi64EEENS7_ILi128EEENS7_ILi96EEEEEENS_6half_tEfNS_4arch4Sm80ELb1ELb0ELb1ELb1ELb1ELb0ELb0ELb0ELi2ELi2ELi4ELi2ELb0EEENS1_24CollectiveEpilogueBwdGQAISB_fSE_Li256ELb1ELb1EEENS1_25SingleTileBwdLPTSchedulerILb1ELi128ELb1EEEEEEEEEvNT_6ParamsE,"",@"SHT_CUDA_INFO"
	.sectionflags	@""
	.align	4


	//----- nvinfo : EIATTR_CUDA_API_VERSION
	.align		4
        /*0000*/ 	.byte	0x04, 0x37
        /*0002*/ 	.short	(.L_932 - .L_931)
.L_931:
        /*0004*/ 	.word	0x00000082


	//----- nvinfo : EIATTR_KPARAM_INFO
	.align		4
.L_932:
        /*0008*/ 	.byte	0x04, 0x17
        /*000a*/ 	.short	(.L_934 - .L_933)
.L_933:
        /*000c*/ 	.word	0x00000000
        /*0010*/ 	.short	0x0000
        /*0012*/ 	.short	0x0000
        /*0014*/ 	.byte	0x00, 0xf0, 0x41, 0x0a


	//----- nvinfo : EIATTR_SPARSE_MMA_MASK
	.align		4
.L_934:
        /*0018*/ 	.byte	0x03, 0x50
        /*001a*/ 	.short	0x0000


	//----- nvinfo : EIATTR_MAXREG_COUNT
	.align		4
        /*001c*/ 	.byte	0x03, 0x1b
        /*001e*/ 	.short	0x00ff


	//----- nvinfo : EIATTR_MERCURY_ISA_VERSION
	.align		4
        /*0020*/ 	.byte	0x03, 0x5f
        /*0022*/ 	.short	0x0101


	//----- nvinfo : EIATTR_EXIT_INSTR_OFFSETS
	.align		4
        /*0024*/ 	.byte	0x04, 0x1c
        /*0026*/ 	.short	(.L_936 - .L_935)


	//   ....[0]....
.L_935:
        /*0028*/ 	.word	0x00000010


	//----- nvinfo : EIATTR_MAX_THREADS
	.align		4
.L_936:
        /*002c*/ 	.byte	0x04, 0x05
        /*002e*/ 	.short	(.L_938 - .L_937)
.L_937:
        /*0030*/ 	.word	0x00000100
        /*0034*/ 	.word	0x00000001
        /*0038*/ 	.word	0x00000001


	//----- nvinfo : EIATTR_CBANK_PARAM_SIZE
	.align		4
.L_938:
        /*003c*/ 	.byte	0x03, 0x19
        /*003e*/ 	.short	0x0290


	//----- nvinfo : EIATTR_PARAM_CBANK
	.align		4
        /*0040*/ 	.byte	0x04, 0x0a
        /*0042*/ 	.short	(.L_940 - .L_939)
	.align		4
.L_939:
        /*0044*/ 	.word	index@(.nv.constant0._ZN7cutlass13device_kernelIN5flash19enable_sm80_to_sm89INS1_16FlashAttnBwdSm80INS1_25CollectiveMainloopBwdSm80ILi2ELi2EN4cute5tupleIJNS5_1CILi64EEENS7_ILi128EEENS7_ILi96EEEEEENS_6half_tEfNS_4arch4Sm80ELb1ELb0ELb1ELb1ELb1ELb0ELb0ELb0ELi2ELi2ELi4ELi2ELb0EEENS1_24CollectiveEpilogueBwdGQAISB_fSE_Li256ELb1ELb1EEENS1_25SingleTileBwdLPTSchedulerILb1ELi128ELb1EEEEEEEEEvNT_6ParamsE)
        /*0048*/ 	.short	0x0210
        /*004a*/ 	.short	0x0290


	//----- nvinfo : EIATTR_SW_WAR
	.align		4
.L_940:
        /*004c*/ 	.byte	0x04, 0x36
        /*004e*/ 	.short	(.L_942 - .L_941)
.L_941:
        /*0050*/ 	.word	0x00000008
.L_942:


//--------------------- .nv.info._ZN7cutlass13device_kernelIN5flash22FlashAttnBwdPreprocessIN4cute5tupleIJNS3_1CILi64EEENS5_ILi96EEEEEENS_6half_tEfNS_4arch4Sm80ELb1ELb1EEEEEvNT_6ParamsE --------------------------
	.section	.nv.info._ZN7cutlass13device_kernelIN5flash22FlashAttnBwdPreprocessIN4cute5tupleIJNS3_1CILi64EEENS5_ILi96EEEEEENS_6half_tEfNS_4arch4Sm80ELb1ELb1EEEEEvNT_6ParamsE,"",@"SHT_CUDA_INFO"
	.sectionflags	@""
	.align	4


	//----- nvinfo : EIATTR_CUDA_API_VERSION
	.align		4
        /*0000*/ 	.byte	0x04, 0x37
        /*0002*/ 	.short	(.L_944 - .L_943)
.L_943:
        /*0004*/ 	.word	0x00000082


	//----- nvinfo : EIATTR_KPARAM_INFO
	.align		4
.L_944:
        /*0008*/ 	.byte	0x04, 0x17
        /*000a*/ 	.short	(.L_946 - .L_945)
.L_945:
        /*000c*/ 	.word	0x00000000
        /*0010*/ 	.short	0x0000
        /*0012*/ 	.short	0x0000
        /*0014*/ 	.byte	0x00, 0xf0, 0xc1, 0x03


	//----- nvinfo : EIATTR_SPARSE_MMA_MASK
	.align		4
.L_946:
        /*0018*/ 	.byte	0x03, 0x50
        /*001a*/ 	.short	0x0000


	//----- nvinfo : EIATTR_MAXREG_COUNT
	.align		4
        /*001c*/ 	.byte	0x03, 0x1b
        /*001e*/ 	.short	0x0080


	//----- nvinfo : EIATTR_MERCURY_ISA_VERSION
	.align		4
        /*0020*/ 	.byte	0x03, 0x5f
        /*0022*/ 	.short	0x0101


	//----- nvinfo : EIATTR_COOP_GROUP_MASK_REGIDS
	.align		4
        /*0024*/ 	.byte	0x04, 0x29
        /*0026*/ 	.short	(.L_948 - .L_947)


	//   ....[0]....
.L_947:
        /*0028*/ 	.word	0xffffffff


	//   ....[1]....
        /*002c*/ 	.word	0xffffffff


	//----- nvinfo : EIATTR_COOP_GROUP_INSTR_OFFSETS
	.align		4
.L_948:
        /*0030*/ 	.byte	0x04, 0x28
        /*0032*/ 	.short	(.L_950 - .L_949)


	//   ....[0]....
.L_949:
        /*0034*/ 	.word	0x00000e60


	//   ....[1]....
        /*0038*/ 	.word	0x00000ec0


	//----- nvinfo : EIATTR_EXIT_INSTR_OFFSETS
	.align		4
.L_950:
        /*003c*/ 	.byte	0x04, 0x1c
        /*003e*/ 	.short	(.L_952 - .L_951)


	//   ....[0]....
.L_951:
        /*0040*/ 	.word	0x000001c0


	//   ....[1]....
        /*0044*/ 	.word	0x00001430


	//   ....[2]....
        /*0048*/ 	.word	0x000014b0


	//----- nvinfo : EIATTR_MAX_THREADS
	.align		4
.L_952:
        /*004c*/ 	.byte	0x04, 0x05
        /*004e*/ 	.short	(.L_954 - .L_953)
.L_953:
        /*0050*/ 	.word	0x00000100
        /*0054*/ 	.word	0x00000001
        /*0058*/ 	.word	0x00000001


	//----- nvinfo : EIATTR_CRS_STACK_SIZE
	.align		4
.L_954:
        /*005c*/ 	.byte	0x04, 0x1e
        /*005e*/ 	.short	(.L_956 - .L_955)
.L_955:
        /*0060*/ 	.word	0x00000000


	//----- nvinfo : EIATTR_CBANK_PARAM_SIZE
	.align		4
.L_956:
        /*0064*/ 	.byte	0x03, 0x19
        /*0066*/ 	.short	0x00f0


	//----- nvinfo : EIATTR_PARAM_CBANK
	.align		4
        /*0068*/ 	.byte	0x04, 0x0a
        /*006a*/ 	.short	(.L_958 - .L_957)
	.align		4
.L_957:
        /*006c*/ 	.word	index@(.nv.constant0._ZN7cutlass13device_kernelIN5flash22FlashAttnBwdPreprocessIN4cute5tupleIJNS3_1CILi64EEENS5_ILi96EEEEEENS_6half_tEfNS_4arch4Sm80ELb1ELb1EEEEEvNT_6ParamsE)
        /*0070*/ 	.short	0x0210
        /*0072*/ 	.short	0x00f0


	//----- nvinfo : EIATTR_SW_WAR
	.align		4
.L_958:
        /*0074*/ 	.byte	0x04, 0x36
        /*0076*/ 	.short	(.L_960 - .L_959)
.L_959:
        /*0078*/ 	.word	0x00000008
.L_960:


//--------------------- .nv.callgraph             --------------------------
	.section	.nv.callgraph,"",@"SHT_CUDA_CALLGRAPH"
	.align	4
	.sectionentsize	8
	.align		4
        /*0000*/ 	.word	0x00000000
	.align		4
        /*0004*/ 	.word	0xffffffff
	.align		4
        /*0008*/ 	.word	0x00000000
	.align		4
        /*000c*/ 	.word	0xfffffffe
	.align		4
        /*0010*/ 	.word	0x00000000
	.align		4
        /*0014*/ 	.word	0xfffffffd
	.align		4
        /*0018*/ 	.word	0x00000000
	.align		4
        /*001c*/ 	.word	0xfffffffc


//--------------------- .nv.constant4             --------------------------
	.section	.nv.constant4,"a",@progbits
	.align	8
	.align		8
.nv.constant4:
        /*0000*/ 	.dword	_ZN73_INTERNAL_bcde5d4e_37_flash_bwd_hdim96_fp16_softcap_sm80_cu_1f2e7571_28164cuda3std3__45__cpo5beginE
	.align		8
        /*0008*/ 	.dword	_ZN73_INTERNAL_bcde5d4e_37_flash_bwd_hdim96_fp16_softcap_sm80_cu_1f2e7571_28164cuda3std3__45__cpo3endE
	.align		8
        /*0010*/ 	.dword	_ZN73_INTERNAL_bcde5d4e_37_flash_bwd_hdim96_fp16_softcap_sm80_cu_1f2e7571_28164cuda3std3__45__cpo6cbeginE
	.align		8
        /*0018*/ 	.dword	_ZN73_INTERNAL_bcde5d4e_37_flash_bwd_hdim96_fp16_softcap_sm80_cu_1f2e7571_28164cuda3std3__45__cpo4cendE
	.align		8
        /*0020*/ 	.dword	_ZN73_INTERNAL_bcde5d4e_37_flash_bwd_hdim96_fp16_softcap_sm80_cu_1f2e7571_28164cuda3std3__475_GLOBAL__N__bcde5d4e_37_flash_bwd_hdim96_fp16_softcap_sm80_cu_1f2e7571_28166ignoreE
	.align		8
        /*0028*/ 	.dword	_ZN73_INTERNAL_bcde5d4e_37_flash_bwd_hdim96_fp16_softcap_sm80_cu_1f2e7571_28164cuda3std3__419piecewise_constructE
	.align		8
        /*0030*/ 	.dword	_ZN73_INTERNAL_bcde5d4e_37_flash_bwd_hdim96_fp16_softcap_sm80_cu_1f2e7571_28164cuda3std3__48in_placeE
	.align		8
        /*0038*/ 	.dword	_ZN73_INTERNAL_bcde5d4e_37_flash_bwd_hdim96_fp16_softcap_sm80_cu_1f2e7571_28164cuda3std6ranges3__45__cpo4swapE
	.align		8
        /*0040*/ 	.dword	_ZN73_INTERNAL_bcde5d4e_37_flash_bwd_hdim96_fp16_softcap_sm80_cu_1f2e7571_28164cuda3std6ranges3__45__cpo9iter_moveE
	.align		8
        /*0048*/ 	.dword	_ZN73_INTERNAL_bcde5d4e_37_flash_bwd_hdim96_fp16_softcap_sm80_cu_1f2e7571_28164cute7productE
	.align		8
        /*0050*/ 	.dword	_ZN73_INTERNAL_bcde5d4e_37_flash_bwd_hdim96_fp16_softcap_sm80_cu_1f2e7571_28164cute1_E


//--------------------- .text._ZN7cutlass13device_kernelIN5flash19enable_sm80_to_sm89INS1_16FlashAttnBwdSm80INS1_25CollectiveMainloopBwdSm80ILi2ELi1EN4cute5tupleIJNS5_1CILi64EEENS7_ILi128EEENS7_ILi96EEEEEENS_6half_tEfNS_4arch4Sm80ELb0ELb0ELb1ELb0ELb0ELb0ELb0ELb0ELi2ELi2ELi4ELi2ELb1EEENS1_21CollectiveEpilogueBwdISB_SC_SE_Li256ELb0ELb0ELi2EEENS1_19SingleTileSchedulerILb0ELb0ELb0ELi128EEEEEEEEEvNT_6ParamsE --------------------------
	.section	.text._ZN7cutlass13device_kernelIN5flash19enable_sm80_to_sm89INS1_16FlashAttnBwdSm80INS1_25CollectiveMainloopBwdSm80ILi2ELi1EN4cute5tupleIJNS5_1CILi64EEENS7_ILi128EEENS7_ILi96EEEEEENS_6half_tEfNS_4arch4Sm80ELb0ELb0ELb1ELb0ELb0ELb0ELb0ELb0ELi2ELi2ELi4ELi2ELb1EEENS1_21CollectiveEpilogueBwdISB_SC_SE_Li256ELb0ELb0ELi2EEENS1_19SingleTileSchedulerILb0ELb0ELb0ELi128EEEEEEEEEvNT_6ParamsE,"ax",@progbits
	.align	128
.text._ZN7cutlass13device_kernelIN5flash19enable_sm80_to_sm89INS1_16FlashAttnBwdSm80INS1_25CollectiveMainloopBwdSm80ILi2ELi1EN4cute5tupleIJNS5_1CILi64EEENS7_ILi128EEENS7_ILi96EEEEEENS_6half_tEfNS_4arch4Sm80ELb0ELb0ELb1ELb0ELb0ELb0ELb0ELb0ELi2ELi2ELi4ELi2ELb1EEENS1_21CollectiveEpilogueBwdISB_SC_SE_Li256ELb0ELb0ELi2EEENS1_19SingleTileSchedulerILb0ELb0ELb0ELi128EEEEEEEEEvNT_6ParamsE:
        .type           _ZN7cutlass13device_kernelIN5flash19enable_sm80_to_sm89INS1_16FlashAttnBwdSm80INS1_25CollectiveMainloopBwdSm80ILi2ELi1EN4cute5tupleIJNS5_1CILi64EEENS7_ILi128EEENS7_ILi96EEEEEENS_6half_tEfNS_4arch4Sm80ELb0ELb0ELb1ELb0ELb0ELb0ELb0ELb0ELi2ELi2ELi4ELi2ELb1EEENS1_21CollectiveEpilogueBwdISB_SC_SE_Li256ELb0ELb0ELi2EEENS1_19SingleTileSchedulerILb0ELb0ELb0ELi128EEEEEEEEEvNT_6ParamsE,@function
        .size           _ZN7cutlass13device_kernelIN5flash19enable_sm80_to_sm89INS1_16FlashAttnBwdSm80INS1_25CollectiveMainloopBwdSm80ILi2ELi1EN4cute5tupleIJNS5_1CILi64EEENS7_ILi128EEENS7_ILi96EEEEEENS_6half_tEfNS_4arch4Sm80ELb0ELb0ELb1ELb0ELb0ELb0ELb0ELb0ELi2ELi2ELi4ELi2ELb1EEENS1_21CollectiveEpilogueBwdISB_SC_SE_Li256ELb0ELb0ELi2EEENS1_19SingleTileSchedulerILb0ELb0ELb0ELi128EEEEEEEEEvNT_6ParamsE,(.L_x_77 - _ZN7cutlass13device_kernelIN5flash19enable_sm80_to_sm89INS1_16FlashAttnBwdSm80INS1_25CollectiveMainloopBwdSm80ILi2ELi1EN4cute5tupleIJNS5_1CILi64EEENS7_ILi128EEENS7_ILi96EEEEEENS_6half_tEfNS_4arch4Sm80ELb0ELb0ELb1ELb0ELb0ELb0ELb0ELb0ELi2ELi2ELi4ELi2ELb1EEENS1_21CollectiveEpilogueBwdISB_SC_SE_Li256ELb0ELb0ELi2EEENS1_19SingleTileSchedulerILb0ELb0ELb0ELi128EEEEEEEEEvNT_6ParamsE)
        .other          _ZN7cutlass13device_kernelIN5flash19enable_sm80_to_sm89INS1_16FlashAttnBwdSm80INS1_25CollectiveMainloopBwdSm80ILi2ELi1EN4cute5tupleIJNS5_1CILi64EEENS7_ILi128EEENS7_ILi96EEEEEENS_6half_tEfNS_4arch4Sm80ELb0ELb0ELb1ELb0ELb0ELb0ELb0ELb0ELi2ELi2ELi4ELi2ELb1EEENS1_21CollectiveEpilogueBwdISB_SC_SE_Li256ELb0ELb0ELi2EEENS1_19SingleTileSchedulerILb0ELb0ELb0ELi128EEEEEEEEEvNT_6ParamsE,@"STO_CUDA_ENTRY STV_DEFAULT"
_ZN7cutlass13device_kernelIN5flash19enable_sm80_to_sm89INS1_16FlashAttnBwdSm80INS1_25CollectiveMainloopBwdSm80ILi2ELi1EN4cute5tupleIJNS5_1CILi64EEENS7_ILi128EEENS7_ILi96EEEEEENS_6half_tEfNS_4arch4Sm80ELb0ELb0ELb1ELb0ELb0ELb0ELb0ELb0ELi2ELi2ELi4ELi2ELb1EEENS1_21CollectiveEpilogueBwdISB_SC_SE_Li256ELb0ELb0ELi2EEENS1_19SingleTileSchedulerILb0ELb0ELb0ELi128EEEEEEEEEvNT_6ParamsE:
[----:B------:R-:W-:Y:S01]  /*0000*/  LDC R1, c[0x0][0x28] ;  /* 0x00000a00ff017b82 */ /* 0x000fe20000000800 */
[----:B------:R-:W-:Y:S05]  /*0010*/  EXIT ;  /* 0x000000000000794d */ /* 0x000fea0003800000 */
.L_x_0:
[----:B------:R-:W-:-:S00]  /*0020*/  BRA `(.L_x_0) ;  /* 0xfffffffc00fc7947 */ /* 0x000fc0000383ffff */
[----:B------:R-:W-:-:S00]  /*0030*/  NOP ;  /* 0x0000000000007918 */ /* 0x000fc00000000000 */
        /* <DEDUP_REMOVED lines=12> */
.L_x_77:


//--------------------- .text._ZN7cutlass13device_kernelIN5flash19enable_sm80_to_sm89INS1_16FlashAttnBwdSm80INS1_25CollectiveMainloopBwdSm80ILi2ELi1EN4cute5tupleIJNS5_1CILi64EEENS7_ILi128EEENS7_ILi96EEEEEENS_6half_tEfNS_4arch4Sm80ELb0ELb0ELb1ELb0ELb1ELb0ELb0ELb0ELi2ELi2ELi4ELi2ELb1EEENS1_21CollectiveEpilogueBwdISB_SC_SE_Li256ELb0ELb0ELi2EEENS1_19SingleTileSchedulerILb0ELb0ELb0ELi128EEEEEEEEEvNT_6ParamsE --------------------------
	.section	.text._ZN7cutlass13device_kernelIN5flash19enable_sm80_to_sm89INS1_16FlashAttnBwdSm80INS1_25CollectiveMainloopBwdSm80ILi2ELi1EN4cute5tupleIJNS5_1CILi64EEENS7_ILi128EEENS7_ILi96EEEEEENS_6half_tEfNS_4arch4Sm80ELb0ELb0ELb1ELb0ELb1ELb0ELb0ELb0ELi2ELi2ELi4ELi2ELb1EEENS1_21CollectiveEpilogueBwdISB_SC_SE_Li256ELb0ELb0ELi2EEENS1_19SingleTileSchedulerILb0ELb0ELb0ELi128EEEEEEEEEvNT_6ParamsE,"ax",@progbits
	.align	128
.text._ZN7cutlass13device_kernelIN5flash19enable_sm80_to_sm89INS1_16FlashAttnBwdSm80INS1_25CollectiveMainloopBwdSm80ILi2ELi1EN4cute5tupleIJNS5_1CILi64EEENS7_ILi128EEENS7_ILi96EEEEEENS_6half_tEfNS_4arch4Sm80ELb0ELb0ELb1ELb0ELb1ELb0ELb0ELb0ELi2ELi2ELi4ELi2ELb1EEENS1_21CollectiveEpilogueBwdISB_SC_SE_Li256ELb0ELb0ELi2EEENS1_19SingleTileSchedulerILb0ELb0ELb0ELi128EEEEEEEEEvNT_6ParamsE:
        .type           _ZN7cutlass13device_kernelIN5flash19enable_sm80_to_sm89INS1_16FlashAttnBwdSm80INS1_25CollectiveMainloopBwdSm80ILi2ELi1EN4cute5tupleIJNS5_1CILi64EEENS7_ILi128EEENS7_ILi96EEEEEENS_6half_tEfNS_4arch4Sm80ELb0ELb0ELb1ELb0ELb1ELb0ELb0ELb0ELi2ELi2ELi4ELi2ELb1EEENS1_21CollectiveEpilogueBwdISB_SC_SE_Li256ELb0ELb0ELi2EEENS1_19SingleTileSchedulerILb0ELb0ELb0ELi128EEEEEEEEEvNT_6ParamsE,@function
        .size           _ZN7cutlass13device_kernelIN5flash19enable_sm80_to_sm89INS1_16FlashAttnBwdSm80INS1_25CollectiveMainloopBwdSm80ILi2ELi1EN4cute5tupleIJNS5_1CILi64EEENS7_ILi128EEENS7_ILi96EEEEEENS_6half_tEfNS_4arch4Sm80ELb0ELb0ELb1ELb0ELb1ELb0ELb0ELb0ELi2ELi2ELi4ELi2ELb1EEENS1_21CollectiveEpilogueBwdISB_SC_SE_Li256ELb0ELb0ELi2EEENS1_19SingleTileSchedulerILb0ELb0ELb0ELi128EEEEEEEEEvNT_6ParamsE,(.L_x_78 - _ZN7cutlass13device_kernelIN5flash19enable_sm80_to_sm89INS1_16FlashAttnBwdSm80INS1_25CollectiveMainloopBwdSm80ILi2ELi1EN4cute5tupleIJNS5_1CILi64EEENS7_ILi128EEENS7_ILi96EEEEEENS_6half_tEfNS_4arch4Sm80ELb0ELb0ELb1ELb0ELb1ELb0ELb0ELb0ELi2ELi2ELi4ELi2ELb1EEENS1_21CollectiveEpilogueBwdISB_SC_SE_Li256ELb0ELb0ELi2EEENS1_19SingleTileSchedulerILb0ELb0ELb0ELi128EEEEEEEEEvNT_6ParamsE)
        .other          _ZN7cutlass13device_kernelIN5flash19enable_sm80_to_sm89INS1_16FlashAttnBwdSm80INS1_25CollectiveMainloopBwdSm80ILi2ELi1EN4cute5tupleIJNS5_1CILi64EEENS7_ILi128EEENS7_ILi96EEEEEENS_6half_tEfNS_4arch4Sm80ELb0ELb0ELb1ELb0ELb1ELb0ELb0ELb0ELi2ELi2ELi4ELi2ELb1EEENS1_21CollectiveEpilogueBwdISB_SC_SE_Li256ELb0ELb0ELi2EEENS1_19SingleTileSchedulerILb0ELb0ELb0ELi128EEEEEEEEEvNT_6ParamsE,@"STO_CUDA_ENTRY STV_DEFAULT"
_ZN7cutlass13device_kernelIN5flash19enable_sm80_to_sm89INS1_16FlashAttnBwdSm80INS1_25CollectiveMainloopBwdSm80ILi2ELi1EN4cute5tupleIJNS5_1CILi64EEENS7_ILi128EEENS7_ILi96EEEEEENS_6half_tEfNS_4arch4Sm80ELb0ELb0ELb1ELb0ELb1ELb0ELb0ELb0ELi2ELi2ELi4ELi2ELb1EEENS1_21CollectiveEpilogueBwdISB_SC_SE_Li256ELb0ELb0ELi2EEENS1_19SingleTileSchedulerILb0ELb0ELb0ELi128EEEEEEEEEvNT_6ParamsE:
[----:B------:R-:W-:Y:S01]  /*0000*/  LDC R1, c[0x0][0x28] ;  /* 0x00000a00ff017b82 */ /* 0x000fe20000000800 */
[----:B------:R-:W-:Y:S05]  /*0010*/  EXIT ;  /* 0x000000000000794d */ /* 0x000fea0003800000 */
.L_x_1:
        /* <DEDUP_REMOVED lines=14> */
.L_x_78:


//--------------------- .text._ZN7cutlass13device_kernelIN5flash19enable_sm80_to_sm89INS1_16FlashAttnBwdSm80INS1_25CollectiveMainloopBwdSm80ILi2ELi1EN4cute5tupleIJNS5_1CILi64EEENS7_ILi128EEENS7_ILi96EEEEEENS_6half_tEfNS_4arch4Sm80ELb0ELb0ELb1ELb0ELb0ELb0ELb0ELb0ELi2ELi2ELi4ELi2ELb1EEENS1_24CollectiveEpilogueBwdGQAISB_fSE_Li256ELb0ELb0EEENS1_19SingleTileSchedulerILb0ELb0ELb0ELi128EEEEEEEEEvNT_6ParamsE --------------------------
	.section	.text._ZN7cutlass13device_kernelIN5flash19enable_sm80_to_sm89INS1_16FlashAttnBwdSm80INS1_25CollectiveMainloopBwdSm80ILi2ELi1EN4cute5tupleIJNS5_1CILi64EEENS7_ILi128EEENS7_ILi96EEEEEENS_6half_tEfNS_4arch4Sm80ELb0ELb0ELb1ELb0ELb0ELb0ELb0ELb0ELi2ELi2ELi4ELi2ELb1EEENS1_24CollectiveEpilogueBwdGQAISB_fSE_Li256ELb0ELb0EEENS1_19SingleTileSchedulerILb0ELb0ELb0ELi128EEEEEEEEEvNT_6ParamsE,"ax",@progbits
	.align	128
.text._ZN7cutlass13device_kernelIN5flash19enable_sm80_to_sm89INS1_16FlashAttnBwdSm80INS1_25CollectiveMainloopBwdSm80ILi2ELi1EN4cute5tupleIJNS5_1CILi64EEENS7_ILi128EEENS7_ILi96EEEEEENS_6half_tEfNS_4arch4Sm80ELb0ELb0ELb1ELb0ELb0ELb0ELb0ELb0ELi2ELi2ELi4ELi2ELb1EEENS1_24CollectiveEpilogueBwdGQAISB_fSE_Li256ELb0ELb0EEENS1_19SingleTileSchedulerILb0ELb0ELb0ELi128EEEEEEEEEvNT_6ParamsE:
        .type           _ZN7cutlass13device_kernelIN5flash19enable_sm80_to_sm89INS1_16FlashAttnBwdSm80INS1_25CollectiveMainloopBwdSm80ILi2ELi1EN4cute5tupleIJNS5_1CILi64EEENS7_ILi128EEENS7_ILi96EEEEEENS_6half_tEfNS_4arch4Sm80ELb0ELb0ELb1ELb0ELb0ELb0ELb0ELb0ELi2ELi2ELi4ELi2ELb1EEENS1_24CollectiveEpilogueBwdGQAISB_fSE_Li256ELb0ELb0EEENS1_19SingleTileSchedulerILb0ELb0ELb0ELi128EEEEEEEEEvNT_6ParamsE,@function
        .size           _ZN7cutlass13device_kernelIN5flash19enable_sm80_to_sm89INS1_16FlashAttnBwdSm80INS1_25CollectiveMainloopBwdSm80ILi2ELi1EN4cute5tupleIJNS5_1CILi64EEENS7_ILi128EEENS7_ILi96EEEEEENS_6half_tEfNS_4arch4Sm80ELb0ELb0ELb1ELb0ELb0ELb0ELb0ELb0ELi2ELi2ELi4ELi2ELb1EEENS1_24CollectiveEpilogueBwdGQAISB_fSE_Li256ELb0ELb0EEENS1_19SingleTileSchedulerILb0ELb0ELb0ELi128EEEEEEEEEvNT_6ParamsE,(.L_x_79 - _ZN7cutlass13device_kernelIN5flash19enable_sm80_to_sm89INS1_16FlashAttnBwdSm80INS1_25CollectiveMainloopBwdSm80ILi2ELi1EN4cute5tupleIJNS5_1CILi64EEENS7_ILi128EEENS7_ILi96EEEEEENS_6half_tEfNS_4arch4Sm80ELb0ELb0ELb1ELb0ELb0ELb0ELb0ELb0ELi2ELi2ELi4ELi2ELb1EEENS1_24CollectiveEpilogueBwdGQAISB_fSE_Li256ELb0ELb0EEENS1_19SingleTileSchedulerILb0ELb0ELb0ELi128EEEEEEEEEvNT_6ParamsE)
        .other          _ZN7cutlass13device_kernelIN5flash19enable_sm80_to_sm89INS1_16FlashAttnBwdSm80INS1_25CollectiveMainloopBwdSm80ILi2ELi1EN4cute5tupleIJNS5_1CILi64EEENS7_ILi128EEENS7_ILi96EEEEEENS_6half_tEfNS_4arch4Sm80ELb0ELb0ELb1ELb0ELb0ELb0ELb0ELb0ELi2ELi2ELi4ELi2ELb1EEENS1_24CollectiveEpilogueBwdGQAISB_fSE_Li256ELb0ELb0EEENS1_19SingleTileSchedulerILb0ELb0ELb0ELi128EEEEEEEEEvNT_6ParamsE,@"STO_CUDA_ENTRY STV_DEFAULT"
_ZN7cutlass13device_kernelIN5flash19enable_sm80_to_sm89INS1_16FlashAttnBwdSm80INS1_25CollectiveMainloopBwdSm80ILi2ELi1EN4cute5tupleIJNS5_1CILi64EEENS7_ILi128EEENS7_ILi96EEEEEENS_6half_tEfNS_4arch4Sm80ELb0ELb0ELb1ELb0ELb0ELb0ELb0ELb0ELi2ELi2ELi4ELi2ELb1EEENS1_24CollectiveEpilogueBwdGQAISB_fSE_Li256ELb0ELb0EEENS1_19SingleTileSchedulerILb0ELb0ELb0ELi128EEEEEEEEEvNT_6ParamsE:
[----:B------:R-:W-:Y:S01]  /*0000*/  LDC R1, c[0x0][0x28] ;  /* 0x00000a00ff017b82 */ /* 0x000fe20000000800 */
[----:B------:R-:W-:Y:S05]  /*0010*/  EXIT ;  /* 0x000000000000794d */ /* 0x000fea0003800000 */
.L_x_2:
        /* <DEDUP_REMOVED lines=14> */
.L_x_79:


//--------------------- .text._ZN7cutlass13device_kernelIN5flash19enable_sm80_to_sm89INS1_16FlashAttnBwdSm80INS1_25CollectiveMainloopBwdSm80ILi2ELi1EN4cute5tupleIJNS5_1CILi64EEENS7_ILi128EEENS7_ILi96EEEEEENS_6half_tEfNS_4arch4Sm80ELb0ELb0ELb1ELb0ELb1ELb0ELb0ELb0ELi2ELi2ELi4ELi2ELb1EEENS1_24CollectiveEpilogueBwdGQAISB_fSE_Li256ELb0ELb1EEENS1_19SingleTileSchedulerILb0ELb0ELb0ELi128EEEEEEEEEvNT_6ParamsE --------------------------
	.section	.text._ZN7cutlass13device_kernelIN5flash19enable_sm80_to_sm89INS1_16FlashAttnBwdSm80INS1_25CollectiveMainloopBwdSm80ILi2ELi1EN4cute5tupleIJNS5_1CILi64EEENS7_ILi128EEENS7_ILi96EEEEEENS_6half_tEfNS_4arch4Sm80ELb0ELb0ELb1ELb0ELb1ELb0ELb0ELb0ELi2ELi2ELi4ELi2ELb1EEENS1_24CollectiveEpilogueBwdGQAISB_fSE_Li256ELb0ELb1EEENS1_19SingleTileSchedulerILb0ELb0ELb0ELi128EEEEEEEEEvNT_6ParamsE,"ax",@progbits
	.align	128
.text._ZN7cutlass13device_kernelIN5flash19enable_sm80_to_sm89INS1_16FlashAttnBwdSm80INS1_25CollectiveMainloopBwdSm80ILi2ELi1EN4cute5tupleIJNS5_1CILi64EEENS7_ILi128EEENS7_ILi96EEEEEENS_6half_tEfNS_4arch4Sm80ELb0ELb0ELb1ELb0ELb1ELb0ELb0ELb0ELi2ELi2ELi4ELi2ELb1EEENS1_24CollectiveEpilogueBwdGQAISB_fSE_Li256ELb0ELb1EEENS1_19SingleTileSchedulerILb0ELb0ELb0ELi128EEEEEEEEEvNT_6ParamsE:
        .type           _ZN7cutlass13device_kernelIN5flash19enable_sm80_to_sm89INS1_16FlashAttnBwdSm80INS1_25CollectiveMainloopBwdSm80ILi2ELi1EN4cute5tupleIJNS5_1CILi64EEENS7_ILi128EEENS7_ILi96EEEEEENS_6half_tEfNS_4arch4Sm80ELb0ELb0ELb1ELb0ELb1ELb0ELb0ELb0ELi2ELi2ELi4ELi2ELb1EEENS1_24CollectiveEpilogueBwdGQAISB_fSE_Li256ELb0ELb1EEENS1_19SingleTileSchedulerILb0ELb0ELb0ELi128EEEEEEEEEvNT_6ParamsE,@function
        .size           _ZN7cutlass13device_kernelIN5flash19enable_sm80_to_sm89INS1_16FlashAttnBwdSm80INS1_25CollectiveMainloopBwdSm80ILi2ELi1EN4cute5tupleIJNS5_1CILi64EEENS7_ILi128EEENS7_ILi96EEEEEENS_6half_tEfNS_4arch4Sm80ELb0ELb0ELb1ELb0ELb1ELb0ELb0ELb0ELi2ELi2ELi4ELi2ELb1EEENS1_24CollectiveEpilogueBwdGQAISB_fSE_Li256ELb0ELb1EEENS1_19SingleTileSchedulerILb0ELb0ELb0ELi128EEEEEEEEEvNT_6ParamsE,(.L_x_80 - _ZN7cutlass13device_kernelIN5flash19enable_sm80_to_sm89INS1_16FlashAttnBwdSm80INS1_25CollectiveMainloopBwdSm80ILi2ELi1EN4cute5tupleIJNS5_1CILi64EEENS7_ILi128EEENS7_ILi96EEEEEENS_6half_tEfNS_4arch4Sm80ELb0ELb0ELb1ELb0ELb1ELb0ELb0ELb0ELi2ELi2ELi4ELi2ELb1EEENS1_24CollectiveEpilogueBwdGQAISB_fSE_Li256ELb0ELb1EEENS1_19SingleTileSchedulerILb0ELb0ELb0ELi128EEEEEEEEEvNT_6ParamsE)
        .other          _ZN7cutlass13device_kernelIN5flash19enable_sm80_to_sm89INS1_16FlashAttnBwdSm80INS1_25CollectiveMainloopBwdSm80ILi2ELi1EN4cute5tupleIJNS5_1CILi64EEENS7_ILi128EEENS7_ILi96EEEEEENS_6half_tEfNS_4arch4Sm80ELb0ELb0ELb1ELb0ELb1ELb0ELb0ELb0ELi2ELi2ELi4ELi2ELb1EEENS1_24CollectiveEpilogueBwdGQAISB_fSE_Li256ELb0ELb1EEENS1_19SingleTileSchedulerILb0ELb0ELb0ELi128EEEEEEEEEvNT_6ParamsE,@"STO_CUDA_ENTRY STV_DEFAULT"
_ZN7cutlass13device_kernelIN5flash19enable_sm80_to_sm89INS1_16FlashAttnBwdSm80INS1_25CollectiveMainloopBwdSm80ILi2ELi1EN4cute5tupleIJNS5_1CILi64EEENS7_ILi128EEENS7_ILi96EEEEEENS_6half_tEfNS_4arch4Sm80ELb0ELb0ELb1ELb0ELb1ELb0ELb0ELb0ELi2ELi2ELi4ELi2ELb1EEENS1_24CollectiveEpilogueBwdGQAISB_fSE_Li256ELb0ELb1EEENS1_19SingleTileSchedulerILb0ELb0ELb0ELi128EEEEEEEEEvNT_6ParamsE:
[----:B------:R-:W-:Y:S01]  /*0000*/  LDC R1, c[0x0][0x28] ;  /* 0x00000a00ff017b82 */ /* 0x000fe20000000800 */
[----:B------:R-:W-:Y:S05]  /*0010*/  EXIT ;  /* 0x000000000000794d */ /* 0x000fea0003800000 */
.L_x_3:
        /* <DEDUP_REMOVED lines=14> */
.L_x_80:


//--------------------- .text._ZN7cutlass13device_kernelIN5flash19enable_sm80_to_sm89INS1_16FlashAttnBwdSm80INS1_25CollectiveMainloopBwdSm80ILi2ELi1EN4cute5tupleIJNS5_1CILi64EEENS7_ILi128EEENS7_ILi96EEEEEENS_6half_tEfNS_4arch4Sm80ELb0ELb0ELb1ELb1ELb0ELb0ELb0ELb0ELi2ELi2ELi4ELi2ELb1EEENS1_21CollectiveEpilogueBwdISB_SC_SE_Li256ELb1ELb0ELi2EEENS1_19SingleTileSchedulerILb1ELb0ELb0ELi128EEEEEEEEEvNT_6ParamsE --------------------------
	.section	.text._ZN7cutlass13device_kernelIN5flash19enable_sm80_to_sm89INS1_16FlashAttnBwdSm80INS1_25CollectiveMainloopBwdSm80ILi2ELi1EN4cute5tupleIJNS5_1CILi64EEENS7_ILi128EEENS7_ILi96EEEEEENS_6half_tEfNS_4arch4Sm80ELb0ELb0ELb1ELb1ELb0ELb0ELb0ELb0ELi2ELi2ELi4ELi2ELb1EEENS1_21CollectiveEpilogueBwdISB_SC_SE_Li256ELb1ELb0ELi2EEENS1_19SingleTileSchedulerILb1ELb0ELb0ELi128EEEEEEEEEvNT_6ParamsE,"ax",@progbits
	.align	128
.text._ZN7cutlass13device_kernelIN5flash19enable_sm80_to_sm89INS1_16FlashAttnBwdSm80INS1_25CollectiveMainloopBwdSm80ILi2ELi1EN4cute5tupleIJNS5_1CILi64EEENS7_ILi128EEENS7_ILi96EEEEEENS_6half_tEfNS_4arch4Sm80ELb0ELb0ELb1ELb1ELb0ELb0ELb0ELb0ELi2ELi2ELi4ELi2ELb1EEENS1_21CollectiveEpilogueBwdISB_SC_SE_Li256ELb1ELb0ELi2EEENS1_19SingleTileSchedulerILb1ELb0ELb0ELi128EEEEEEEEEvNT_6ParamsE:
        .type           _ZN7cutlass13device_kernelIN5flash19enable_sm80_to_sm89INS1_16FlashAttnBwdSm80INS1_25CollectiveMainloopBwdSm80ILi2ELi1EN4cute5tupleIJNS5_1CILi64EEENS7_ILi128EEENS7_ILi96EEEEEENS_6half_tEfNS_4arch4Sm80ELb0ELb0ELb1ELb1ELb0ELb0ELb0ELb0ELi2ELi2ELi4ELi2ELb1EEENS1_21CollectiveEpilogueBwdISB_SC_SE_Li256ELb1ELb0ELi2EEENS1_19SingleTileSchedulerILb1ELb0ELb0ELi128EEEEEEEEEvNT_6ParamsE,@function
        .size           _ZN7cutlass13device_kernelIN5flash19enable_sm80_to_sm89INS1_16FlashAttnBwdSm80INS1_25CollectiveMainloopBwdSm80ILi2ELi1EN4cute5tupleIJNS5_1CILi64EEENS7_ILi128EEENS7_ILi96EEEEEENS_6half_tEfNS_4arch4Sm80ELb0ELb0ELb1ELb1ELb0ELb0ELb0ELb0ELi2ELi2ELi4ELi2ELb1EEENS1_21CollectiveEpilogueBwdISB_SC_SE_Li256ELb1ELb0ELi2EEENS1_19SingleTileSchedulerILb1ELb0ELb0ELi128EEEEEEEEEvNT_6ParamsE,(.L_x_81 - _ZN7cutlass13device_kernelIN5flash19enable_sm80_to_sm89INS1_16FlashAttnBwdSm80INS1_25CollectiveMainloopBwdSm80ILi2ELi1EN4cute5tupleIJNS5_1CILi64EEENS7_ILi128EEENS7_ILi96EEEEEENS_6half_tEfNS_4arch4Sm80ELb0ELb0ELb1ELb1ELb0ELb0ELb0ELb0ELi2ELi2ELi4ELi2ELb1EEENS1_21CollectiveEpilogueBwdISB_SC_SE_Li256ELb1ELb0ELi2EEENS1_19SingleTileSchedulerILb1ELb0ELb0ELi128EEEEEEEEEvNT_6ParamsE)
        .other          _ZN7cutlass13device_kernelIN5flash19enable_sm80_to_sm89INS1_16FlashAttnBwdSm80INS1_25CollectiveMainloopBwdSm80ILi2ELi1EN4cute5tupleIJNS5_1CILi64EEENS7_ILi128EEENS7_ILi96EEEEEENS_6half_tEfNS_4arch4Sm80ELb0ELb0ELb1ELb1ELb0ELb0ELb0ELb0ELi2ELi2ELi4ELi2ELb1EEENS1_21CollectiveEpilogueBwdISB_SC_SE_Li256ELb1ELb0ELi2EEENS1_19SingleTileSchedulerILb1ELb0ELb0ELi128EEEEEEEEEvNT_6ParamsE,@"STO_CUDA_ENTRY STV_DEFAULT"
_ZN7cutlass13device_kernelIN5flash19enable_sm80_to_sm89INS1_16FlashAttnBwdSm80INS1_25CollectiveMainloopBwdSm80ILi2ELi1EN4cute5tupleIJNS5_1CILi64EEENS7_ILi128EEENS7_ILi96EEEEEENS_6half_tEfNS_4arch4Sm80ELb0ELb0ELb1ELb1ELb0ELb0ELb0ELb0ELi2ELi2ELi4ELi2ELb1EEENS1_21CollectiveEpilogueBwdISB_SC_SE_Li256ELb1ELb0ELi2EEENS1_19SingleTileSchedulerILb1ELb0ELb0ELi128EEEEEEEEEvNT_6ParamsE:
[----:B------:R-:W-:Y:S01]  /*0000*/  LDC R1, c[0x0][0x28] ;  /* 0x00000a00ff017b82 */ /* 0x000fe20000000800 */
[----:B------:R-:W-:Y:S05]  /*0010*/  EXIT ;  /* 0x000000000000794d */ /* 0x000fea0003800000 */
.L_x_4:
        /* <DEDUP_REMOVED lines=14> */
.L_x_81:


//--------------------- .text._ZN7cutlass13device_kernelIN5flash19enable_sm80_to_sm89INS1_16FlashAttnBwdSm80INS1_25CollectiveMainloopBwdSm80ILi2ELi1EN4cute5tupleIJNS5_1CILi64EEENS7_ILi128EEENS7_ILi96EEEEEENS_6half_tEfNS_4arch4Sm80ELb0ELb0ELb1ELb1ELb1ELb0ELb0ELb0ELi2ELi2ELi4ELi2ELb1EEENS1_21CollectiveEpilogueBwdISB_SC_SE_Li256ELb1ELb0ELi2EEENS1_19SingleTileSchedulerILb1ELb0ELb0ELi128EEEEEEEEEvNT_6ParamsE --------------------------
	.section	.text._ZN7cutlass13device_kernelIN5flash19enable_sm80_to_sm89INS1_16FlashAttnBwdSm80INS1_25CollectiveMainloopBwdSm80ILi2ELi1EN4cute5tupleIJNS5_1CILi64EEENS7_ILi128EEENS7_ILi96EEEEEENS_6half_tEfNS_4arch4Sm80ELb0ELb0ELb1ELb1ELb1ELb0ELb0ELb0ELi2ELi2ELi4ELi2ELb1EEENS1_21CollectiveEpilogueBwdISB_SC_SE_Li256ELb1ELb0ELi2EEENS1_19SingleTileSchedulerILb1ELb0ELb0ELi128EEEEEEEEEvNT_6ParamsE,"ax",@progbits
	.align	128
.text._ZN7cutlass13device_kernelIN5flash19enable_sm80_to_sm89INS1_16FlashAttnBwdSm80INS1_25CollectiveMainloopBwdSm80ILi2ELi1EN4cute5tupleIJNS5_1CILi64EEENS7_ILi128EEENS7_ILi96EEEEEENS_6half_tEfNS_4arch4Sm80ELb0ELb0ELb1ELb1ELb1ELb0ELb0ELb0ELi2ELi2ELi4ELi2ELb1EEENS1_21CollectiveEpilogueBwdISB_SC_SE_Li256ELb1ELb0ELi2EEENS1_19SingleTileSchedulerILb1ELb0ELb0ELi128EEEEEEEEEvNT_6ParamsE:
        .type           _ZN7cutlass13device_kernelIN5flash19enable_sm80_to_sm89INS1_16FlashAttnBwdSm80INS1_25CollectiveMainloopBwdSm80ILi2ELi1EN4cute5tupleIJNS5_1CILi64EEENS7_ILi128EEENS7_ILi96EEEEEENS_6half_tEfNS_4arch4Sm80ELb0ELb0ELb1ELb1ELb1ELb0ELb0ELb0ELi2ELi2ELi4ELi2ELb1EEENS1_21CollectiveEpilogueBwdISB_SC_SE_Li256ELb1ELb0ELi2EEENS1_19SingleTileSchedulerILb1ELb0ELb0ELi128EEEEEEEEEvNT_6ParamsE,@function
        .size           _ZN7cutlass13device_kernelIN5flash19enable_sm80_to_sm89INS1_16FlashAttnBwdSm80INS1_25CollectiveMainloopBwdSm80ILi2ELi1EN4cute5tupleIJNS5_1CILi64EEENS7_ILi128EEENS7_ILi96EEEEEENS_6half_tEfNS_4arch4Sm80ELb0ELb0ELb1ELb1ELb1ELb0ELb0ELb0ELi2ELi2ELi4ELi2ELb1EEENS1_21CollectiveEpilogueBwdISB_SC_SE_Li256ELb1ELb0ELi2EEENS1_19SingleTileSchedulerILb1ELb0ELb0ELi128EEEEEEEEEvNT_6ParamsE,(.L_x_82 - _ZN7cutlass13device_kernelIN5flash19enable_sm80_to_sm89INS1_16FlashAttnBwdSm80INS1_25CollectiveMainloopBwdSm80ILi2ELi1EN4cute5tupleIJNS5_1CILi64EEENS7_ILi128EEENS7_ILi96EEEEEENS_6half_tEfNS_4arch4Sm80ELb0ELb0ELb1ELb1ELb1ELb0ELb0ELb0ELi2ELi2ELi4ELi2ELb1EEENS1_21CollectiveEpilogueBwdISB_SC_SE_Li256ELb1ELb0ELi2EEENS1_19SingleTileSchedulerILb1ELb0ELb0ELi128EEEEEEEEEvNT_6ParamsE)
        .other          _ZN7cutlass13device_kernelIN5flash19enable_sm80_to_sm89INS1_16FlashAttnBwdSm80INS1_25CollectiveMainloopBwdSm80ILi2ELi1EN4cute5tupleIJNS5_1CILi64EEENS7_ILi128EEENS7_ILi96EEEEEENS_6half_tEfNS_4arch4Sm80ELb0ELb0ELb1ELb1ELb1ELb0ELb0ELb0ELi2ELi2ELi4ELi2ELb1EEENS1_21CollectiveEpilogueBwdISB_SC_SE_Li256ELb1ELb0ELi2EEENS1_19SingleTileSchedulerILb1ELb0ELb0ELi128EEEEEEEEEvNT_6ParamsE,@"STO_CUDA_ENTRY STV_DEFAULT"
_ZN7cutlass13device_kernelIN5flash19enable_sm80_to_sm89INS1_16FlashAttnBwdSm80INS1_25CollectiveMainloopBwdSm80ILi2ELi1EN4cute5tupleIJNS5_1CILi64EEENS7_ILi128EEENS7_ILi96EEEEEENS_6half_tEfNS_4arch4Sm80ELb0ELb0ELb1ELb1ELb1ELb0ELb0ELb0ELi2ELi2ELi4ELi2ELb1EEENS1_21CollectiveEpilogueBwdISB_SC_SE_Li256ELb1ELb0ELi2EEENS1_19SingleTileSchedulerILb1ELb0ELb0ELi128EEEEEEEEEvNT_6ParamsE:
[----:B------:R-:W-:Y:S01]  /*0000*/  LDC R1, c[0x0][0x28] ;  /* 0x00000a00ff017b82 */ /* 0x000fe20000000800 */
[----:B------:R-:W-:Y:S05]  /*0010*/  EXIT ;  /* 0x000000000000794d */ /* 0x000fea0003800000 */
.L_x_5:
        /* <DEDUP_REMOVED lines=14> */
.L_x_82:


//--------------------- .text._ZN7cutlass13device_kernelIN5flash19enable_sm80_to_sm89INS1_16FlashAttnBwdSm80INS1_25CollectiveMainloopBwdSm80ILi2ELi1EN4cute5tupleIJNS5_1CILi64EEENS7_ILi128EEENS7_ILi96EEEEEENS_6half_tEfNS_4arch4Sm80ELb0ELb0ELb1ELb1ELb0ELb0ELb0ELb0ELi2ELi2ELi4ELi2ELb1EEENS1_24CollectiveEpilogueBwdGQAISB_fSE_Li256ELb1ELb0EEENS1_19SingleTileSchedulerILb1ELb0ELb0ELi128EEEEEEEEEvNT_6ParamsE --------------------------
	.section	.text._ZN7cutlass13device_kernelIN5flash19enable_sm80_to_sm89INS1_16FlashAttnBwdSm80INS1_25CollectiveMainloopBwdSm80ILi2ELi1EN4cute5tupleIJNS5_1CILi64EEENS7_ILi128EEENS7_ILi96EEEEEENS_6half_tEfNS_4arch4Sm80ELb0ELb0ELb1ELb1ELb0ELb0ELb0ELb0ELi2ELi2ELi4ELi2ELb1EEENS1_24CollectiveEpilogueBwdGQAISB_fSE_Li256ELb1ELb0EEENS1_19SingleTileSchedulerILb1ELb0ELb0ELi128EEEEEEEEEvNT_6ParamsE,"ax",@progbits
	.align	128
.text._ZN7cutlass13device_kernelIN5flash19enable_sm80_to_sm89INS1_16FlashAttnBwdSm80INS1_25CollectiveMainloopBwdSm80ILi2ELi1EN4cute5tupleIJNS5_1CILi64EEENS7_ILi128EEENS7_ILi96EEEEEENS_6half_tEfNS_4arch4Sm80ELb0ELb0ELb1ELb1ELb0ELb0ELb0ELb0ELi2ELi2ELi4ELi2ELb1EEENS1_24CollectiveEpilogueBwdGQAISB_fSE_Li256ELb1ELb0EEENS1_19SingleTileSchedulerILb1ELb0ELb0ELi128EEEEEEEEEvNT_6ParamsE:
        .type           _ZN7cutlass13device_kernelIN5flash19enable_sm80_to_sm89INS1_16FlashAttnBwdSm80INS1_25CollectiveMainloopBwdSm80ILi2ELi1EN4cute5tupleIJNS5_1CILi64EEENS7_ILi128EEENS7_ILi96EEEEEENS_6half_tEfNS_4arch4Sm80ELb0ELb0ELb1ELb1ELb0ELb0ELb0ELb0ELi2ELi2ELi4ELi2ELb1EEENS1_24CollectiveEpilogueBwdGQAISB_fSE_Li256ELb1ELb0EEENS1_19SingleTileSchedulerILb1ELb0ELb0ELi128EEEEEEEEEvNT_6ParamsE,@function
        .size           _ZN7cutlass13device_kernelIN5flash19enable_sm80_to_sm89INS1_16FlashAttnBwdSm80INS1_25CollectiveMainloopBwdSm80ILi2ELi1EN4cute5tupleIJNS5_1CILi64EEENS7_ILi128EEENS7_ILi96EEEEEENS_6half_tEfNS_4arch4Sm80ELb0ELb0ELb1ELb1ELb0ELb0ELb0ELb0ELi2ELi2ELi4ELi2ELb1EEENS1_24CollectiveEpilogueBwdGQAISB_fSE_Li256ELb1ELb0EEENS1_19SingleTileSchedulerILb1ELb0ELb0ELi128EEEEEEEEEvNT_6ParamsE,(.L_x_83 - _ZN7cutlass13device_kernelIN5flash19enable_sm80_to_sm89INS1_16FlashAttnBwdSm80INS1_25CollectiveMainloopBwdSm80ILi2ELi1EN4cute5tupleIJNS5_1CILi64EEENS7_ILi128EEENS7_ILi96EEEEEENS_6half_tEfNS_4arch4Sm80ELb0ELb0ELb1ELb1ELb0ELb0ELb0ELb0ELi2ELi2ELi4ELi2ELb1EEENS1_24CollectiveEpilogueBwdGQAISB_fSE_Li256ELb1ELb0EEENS1_19SingleTileSchedulerILb1ELb0ELb0ELi128EEEEEEEEEvNT_6ParamsE)
        .other          _ZN7cutlass13device_kernelIN5flash19enable_sm80_to_sm89INS1_16FlashAttnBwdSm80INS1_25CollectiveMainloopBwdSm80ILi2ELi1EN4cute5tupleIJNS5_1CILi64EEENS7_ILi128EEENS7_ILi96EEEEEENS_6half_tEfNS_4arch4Sm80ELb0ELb0ELb1ELb1ELb0ELb0ELb0ELb0ELi2ELi2ELi4ELi2ELb1EEENS1_24CollectiveEpilogueBwdGQAISB_fSE_Li256ELb1ELb0EEENS1_19SingleTileSchedulerILb1ELb0ELb0ELi128EEEEEEEEEvNT_6ParamsE,@"STO_CUDA_ENTRY STV_DEFAULT"
_ZN7cutlass13device_kernelIN5flash19enable_sm80_to_sm89INS1_16FlashAttnBwdSm80INS1_25CollectiveMainloopBwdSm80ILi2ELi1EN4cute5tupleIJNS5_1CILi64EEENS7_ILi128EEENS7_ILi96EEEEEENS_6half_tEfNS_4arch4Sm80ELb0ELb0ELb1ELb1ELb0ELb0ELb0ELb0ELi2ELi2ELi4ELi2ELb1EEENS1_24CollectiveEpilogueBwdGQAISB_fSE_Li256ELb1ELb0EEENS1_19SingleTileSchedulerILb1ELb0ELb0ELi128EEEEEEEEEvNT_6ParamsE:
[----:B------:R-:W-:Y:S01]  /*0000*/  LDC R1, c[0x0][0x28] ;  /* 0x00000a00ff017b82 */ /* 0x000fe20000000800 */
[----:B------:R-:W-:Y:S05]  /*0010*/  EXIT ;  /* 0x000000000000794d */ /* 0x000fea0003800000 */
.L_x_6:
        /* <DEDUP_REMOVED lines=14> */
.L_x_83:


//--------------------- .text._ZN7cutlass13device_kernelIN5flash19enable_sm80_to_sm89INS1_16FlashAttnBwdSm80INS1_25CollectiveMainloopBwdSm80ILi2ELi1EN4cute5tupleIJNS5_1CILi64EEENS7_ILi128EEENS7_ILi96EEEEEENS_6half_tEfNS_4arch4Sm80ELb0ELb0ELb1ELb1ELb1ELb0ELb0ELb0ELi2ELi2ELi4ELi2ELb1EEENS1_24CollectiveEpilogueBwdGQAISB_fSE_Li256ELb1ELb1EEENS1_19SingleTileSchedulerILb1ELb0ELb0ELi128EEEEEEEEEvNT_6ParamsE --------------------------
	.section	.text._ZN7cutlass13device_kernelIN5flash19enable_sm80_to_sm89INS1_16FlashAttnBwdSm80INS1_25CollectiveMainloopBwdSm80ILi2ELi1EN4cute5tupleIJNS5_1CILi64EEENS7_ILi128EEENS7_ILi96EEEEEENS_6half_tEfNS_4arch4Sm80ELb0ELb0ELb1ELb1ELb1ELb0ELb0ELb0ELi2ELi2ELi4ELi2ELb1EEENS1_24CollectiveEpilogueBwdGQAISB_fSE_Li256ELb1ELb1EEENS1_19SingleTileSchedulerILb1ELb0ELb0ELi128EEEEEEEEEvNT_6ParamsE,"ax",@progbits
	.align	128
.text._ZN7cutlass13device_kernelIN5flash19enable_sm80_to_sm89INS1_16FlashAttnBwdSm80INS1_25CollectiveMainloopBwdSm80ILi2ELi1EN4cute5tupleIJNS5_1CILi64EEENS7_ILi128EEENS7_ILi96EEEEEENS_6half_tEfNS_4arch4Sm80ELb0ELb0ELb1ELb1ELb1ELb0ELb0ELb0ELi2ELi2ELi4ELi2ELb1EEENS1_24CollectiveEpilogueBwdGQAISB_fSE_Li256ELb1ELb1EEENS1_19SingleTileSchedulerILb1ELb0ELb0ELi128EEEEEEEEEvNT_6ParamsE:
        .type           _ZN7cutlass13device_kernelIN5flash19enable_sm80_to_sm89INS1_16FlashAttnBwdSm80INS1_25CollectiveMainloopBwdSm80ILi2ELi1EN4cute5tupleIJNS5_1CILi64EEENS7_ILi128EEENS7_ILi96EEEEEENS_6half_tEfNS_4arch4Sm80ELb0ELb0ELb1ELb1ELb1ELb0ELb0ELb0ELi2ELi2ELi4ELi2ELb1EEENS1_24CollectiveEpilogueBwdGQAISB_fSE_Li256ELb1ELb1EEENS1_19SingleTileSchedulerILb1ELb0ELb0ELi128EEEEEEEEEvNT_6ParamsE,@function
        .size           _ZN7cutlass13device_kernelIN5flash19enable_sm80_to_sm89INS1_16FlashAttnBwdSm80INS1_25CollectiveMainloopBwdSm80ILi2ELi1EN4cute5tupleIJNS5_1CILi64EEENS7_ILi128EEENS7_ILi96EEEEEENS_6half_tEfNS_4arch4Sm80ELb0ELb0ELb1ELb1ELb1ELb0ELb0ELb0ELi2ELi2ELi4ELi2ELb1EEENS1_24CollectiveEpilogueBwdGQAISB_fSE_Li256ELb1ELb1EEENS1_19SingleTileSchedulerILb1ELb0ELb0ELi128EEEEEEEEEvNT_6ParamsE,(.L_x_84 - _ZN7cutlass13device_kernelIN5flash19enable_sm80_to_sm89INS1_16FlashAttnBwdSm80INS1_25CollectiveMainloopBwdSm80ILi2ELi1EN4cute5tupleIJNS5_1CILi64EEENS7_ILi128EEENS7_ILi96EEEEEENS_6half_tEfNS_4arch4Sm80ELb0ELb0ELb1ELb1ELb1ELb0ELb0ELb0ELi2ELi2ELi4ELi2ELb1EEENS1_24CollectiveEpilogueBwdGQAISB_fSE_Li256ELb1ELb1EEENS1_19SingleTileSchedulerILb1ELb0ELb0ELi128EEEEEEEEEvNT_6ParamsE)
        .other          _ZN7cutlass13device_kernelIN5flash19enable_sm80_to_sm89INS1_16FlashAttnBwdSm80INS1_25CollectiveMainloopBwdSm80ILi2ELi1EN4cute5tupleIJNS5_1CILi64EEENS7_ILi128EEENS7_ILi96EEEEEENS_6half_tEfNS_4arch4Sm80ELb0ELb0ELb1ELb1ELb1ELb0ELb0ELb0ELi2ELi2ELi4ELi2ELb1EEENS1_24CollectiveEpilogueBwdGQAISB_fSE_Li256ELb1ELb1EEENS1_19SingleTileSchedulerILb1ELb0ELb0ELi128EEEEEEEEEvNT_6ParamsE,@"STO_CUDA_ENTRY STV_DEFAULT"
_ZN7cutlass13device_kernelIN5flash19enable_sm80_to_sm89INS1_16FlashAttnBwdSm80INS1_25CollectiveMainloopBwdSm80ILi2ELi1EN4cute5tupleIJNS5_1CILi64EEENS7_ILi128EEENS7_ILi96EEEEEENS_6half_tEfNS_4arch4Sm80ELb0ELb0ELb1ELb1ELb1ELb0ELb0ELb0ELi2ELi2ELi4ELi2ELb1EEENS1_24CollectiveEpilogueBwdGQAISB_fSE_Li256ELb1ELb1EEENS1_19SingleTileSchedulerILb1ELb0ELb0ELi128EEEEEEEEEvNT_6ParamsE:
[----:B------:R-:W-:Y:S01]  /*0000*/  LDC R1, c[0x0][0x28] ;  /* 0x00000a00ff017b82 */ /* 0x000fe20000000800 */
[----:B------:R-:W-:Y:S05]  /*0010*/  EXIT ;  /* 0x000000000000794d */ /* 0x000fea0003800000 */
.L_x_7:
        /* <DEDUP_REMOVED lines=14> */
.L_x_84:


//--------------------- .text._ZN7cutlass13device_kernelIN5flash19enable_sm80_to_sm89INS1_16FlashAttnBwdSm80INS1_25CollectiveMainloopBwdSm80ILi2ELi1EN4cute5tupleIJNS5_1CILi64EEENS7_ILi128EEENS7_ILi96EEEEEENS_6half_tEfNS_4arch4Sm80ELb0ELb1ELb1ELb0ELb0ELb0ELb0ELb0ELi2ELi2ELi4ELi2ELb1EEENS1_21CollectiveEpilogueBwdISB_SC_SE_Li256ELb0ELb0ELi2EEENS1_19SingleTileSchedulerILb0ELb0ELb0ELi128EEEEEEEEEvNT_6ParamsE --------------------------
	.section	.text._ZN7cutlass13device_kernelIN5flash19enable_sm80_to_sm89INS1_16FlashAttnBwdSm80INS1_25CollectiveMainloopBwdSm80ILi2ELi1EN4cute5tupleIJNS5_1CILi64EEENS7_ILi128EEENS7_ILi96EEEEEENS_6half_tEfNS_4arch4Sm80ELb0ELb1ELb1ELb0ELb0ELb0ELb0ELb0ELi2ELi2ELi4ELi2ELb1EEENS1_21CollectiveEpilogueBwdISB_SC_SE_Li256ELb0ELb0ELi2EEENS1_19SingleTileSchedulerILb0ELb0ELb0ELi128EEEEEEEEEvNT_6ParamsE,"ax",@progbits
	.align	128
.text._ZN7cutlass13device_kernelIN5flash19enable_sm80_to_sm89INS1_16FlashAttnBwdSm80INS1_25CollectiveMainloopBwdSm80ILi2ELi1EN4cute5tupleIJNS5_1CILi64EEENS7_ILi128EEENS7_ILi96EEEEEENS_6half_tEfNS_4arch4Sm80ELb0ELb1ELb1ELb0ELb0ELb0ELb0ELb0ELi2ELi2ELi4ELi2ELb1EEENS1_21CollectiveEpilogueBwdISB_SC_SE_Li256ELb0ELb0ELi2EEENS1_19SingleTileSchedulerILb0ELb0ELb0ELi128EEEEEEEEEvNT_6ParamsE:
        .type           _ZN7cutlass13device_kernelIN5flash19enable_sm80_to_sm89INS1_16FlashAttnBwdSm80INS1_25CollectiveMainloopBwdSm80ILi2ELi1EN4cute5tupleIJNS5_1CILi64EEENS7_ILi128EEENS7_ILi96EEEEEENS_6half_tEfNS_4arch4Sm80ELb0ELb1ELb1ELb0ELb0ELb0ELb0ELb0ELi2ELi2ELi4ELi2ELb1EEENS1_21CollectiveEpilogueBwdISB_SC_SE_Li256ELb0ELb0ELi2EEENS1_19SingleTileSchedulerILb0ELb0ELb0ELi128EEEEEEEEEvNT_6ParamsE,@function
        .size           _ZN7cutlass13device_kernelIN5flash19enable_sm80_to_sm89INS1_16FlashAttnBwdSm80INS1_25CollectiveMainloopBwdSm80ILi2ELi1EN4cute5tupleIJNS5_1CILi64EEENS7_ILi128EEENS7_ILi96EEEEEENS_6half_tEfNS_4arch4Sm80ELb0ELb1ELb1ELb0ELb0ELb0ELb0ELb0ELi2ELi2ELi4ELi2ELb1EEENS1_21CollectiveEpilogueBwdISB_SC_SE_Li256ELb0ELb0ELi2EEENS1_19SingleTileSchedulerILb0ELb0ELb0ELi128EEEEEEEEEvNT_6ParamsE,(.L_x_85 - _ZN7cutlass13device_kernelIN5flash19enable_sm80_to_sm89INS1_16FlashAttnBwdSm80INS1_25CollectiveMainloopBwdSm80ILi2ELi1EN4cute5tupleIJNS5_1CILi64EEENS7_ILi128EEENS7_ILi96EEEEEENS_6half_tEfNS_4arch4Sm80ELb0ELb1ELb1ELb0ELb0ELb0ELb0ELb0ELi2ELi2ELi4ELi2ELb1EEENS1_21CollectiveEpilogueBwdISB_SC_SE_Li256ELb0ELb0ELi2EEENS1_19SingleTileSchedulerILb0ELb0ELb0ELi128EEEEEEEEEvNT_6ParamsE)
        .other          _ZN7cutlass13device_kernelIN5flash19enable_sm80_to_sm89INS1_16FlashAttnBwdSm80INS1_25CollectiveMainloopBwdSm80ILi2ELi1EN4cute5tupleIJNS5_1CILi64EEENS7_ILi128EEENS7_ILi96EEEEEENS_6half_tEfNS_4arch4Sm80ELb0ELb1ELb1ELb0ELb0ELb0ELb0ELb0ELi2ELi2ELi4ELi2ELb1EEENS1_21CollectiveEpilogueBwdISB_SC_SE_Li256ELb0ELb0ELi2EEENS1_19SingleTileSchedulerILb0ELb0ELb0ELi128EEEEEEEEEvNT_6ParamsE,@"STO_CUDA_ENTRY STV_DEFAULT"
_ZN7cutlass13device_kernelIN5flash19enable_sm80_to_sm89INS1_16FlashAttnBwdSm80INS1_25CollectiveMainloopBwdSm80ILi2ELi1EN4cute5tupleIJNS5_1CILi64EEENS7_ILi128EEENS7_ILi96EEEEEENS_6half_tEfNS_4arch4Sm80ELb0ELb1ELb1ELb0ELb0ELb0ELb0ELb0ELi2ELi2ELi4ELi2ELb1EEENS1_21CollectiveEpilogueBwdISB_SC_SE_Li256ELb0ELb0ELi2EEENS1_19SingleTileSchedulerILb0ELb0ELb0ELi128EEEEEEEEEvNT_6ParamsE:
[----:B------:R-:W-:Y:S01]  /*0000*/  LDC R1, c[0x0][0x28] ;  /* 0x00000a00ff017b82 */ /* 0x000fe20000000800 */
[----:B------:R-:W-:Y:S05]  /*0010*/  EXIT ;  /* 0x000000000000794d */ /* 0x000fea0003800000 */
.L_x_8:
        /* <DEDUP_REMOVED lines=14> */
.L_x_85:


//--------------------- .text._ZN7cutlass13device_kernelIN5flash19enable_sm80_to_sm89INS1_16FlashAttnBwdSm80INS1_25CollectiveMainloopBwdSm80ILi2ELi1EN4cute5tupleIJNS5_1CILi64EEENS7_ILi128EEENS7_ILi96EEEEEENS_6half_tEfNS_4arch4Sm80ELb0ELb1ELb1ELb0ELb1ELb0ELb0ELb0ELi2ELi2ELi4ELi2ELb1EEENS1_21CollectiveEpilogueBwdISB_SC_SE_Li256ELb0ELb0ELi2EEENS1_19SingleTileSchedulerILb0ELb0ELb0ELi128EEEEEEEEEvNT_6ParamsE --------------------------
	.section	.text._ZN7cutlass13device_kernelIN5flash19enable_sm80_to_sm89INS1_16FlashAttnBwdSm80INS1_25CollectiveMainloopBwdSm80ILi2ELi1EN4cute5tupleIJNS5_1CILi64EEENS7_ILi128EEENS7_ILi96EEEEEENS_6half_tEfNS_4arch4Sm80ELb0ELb1ELb1ELb0ELb1ELb0ELb0ELb0ELi2ELi2ELi4ELi2ELb1EEENS1_21CollectiveEpilogueBwdISB_SC_SE_Li256ELb0ELb0ELi2EEENS1_19SingleTileSchedulerILb0ELb0ELb0ELi128EEEEEEEEEvNT_6ParamsE,"ax",@progbits
	.align	128
.text._ZN7cutlass13device_kernelIN5flash19enable_sm80_to_sm89INS1_16FlashAttnBwdSm80INS1_25CollectiveMainloopBwdSm80ILi2ELi1EN4cute5tupleIJNS5_1CILi64EEENS7_ILi128EEENS7_ILi96EEEEEENS_6half_tEfNS_4arch4Sm80ELb0ELb1ELb1ELb0ELb1ELb0ELb0ELb0ELi2ELi2ELi4ELi2ELb1EEENS1_21CollectiveEpilogueBwdISB_SC_SE_Li256ELb0ELb0ELi2EEENS1_19SingleTileSchedulerILb0ELb0ELb0ELi128EEEEEEEEEvNT_6ParamsE:
        .type           _ZN7cutlass13device_kernelIN5flash19enable_sm80_to_sm89INS1_16FlashAttnBwdSm80INS1_25CollectiveMainloopBwdSm80ILi2ELi1EN4cute5tupleIJNS5_1CILi64EEENS7_ILi128EEENS7_ILi96EEEEEENS_6half_tEfNS_4arch4Sm80ELb0ELb1ELb1ELb0ELb1ELb0ELb0ELb0ELi2ELi2ELi4ELi2ELb1EEENS1_21CollectiveEpilogueBwdISB_SC_SE_Li256ELb0ELb0ELi2EEENS1_19SingleTileSchedulerILb0ELb0ELb0ELi128EEEEEEEEEvNT_6ParamsE,@function
        .size           _ZN7cutlass13device_kernelIN5flash19enable_sm80_to_sm89INS1_16FlashAttnBwdSm80INS1_25CollectiveMainloopBwdSm80ILi2ELi1EN4cute5tupleIJNS5_1CILi64EEENS7_ILi128EEENS7_ILi96EEEEEENS_6half_tEfNS_4arch4Sm80ELb0ELb1ELb1ELb0ELb1ELb0ELb0ELb0ELi2ELi2ELi4ELi2ELb1EEENS1_21CollectiveEpilogueBwdISB_SC_SE_Li256ELb0ELb0ELi2EEENS1_19SingleTileSchedulerILb0ELb0ELb0ELi128EEEEEEEEEvNT_6ParamsE,(.L_x_86 - _ZN7cutlass13device_kernelIN5flash19enable_sm80_to_sm89INS1_16FlashAttnBwdSm80INS1_25CollectiveMainloopBwdSm80ILi2ELi1EN4cute5tupleIJNS5_1CILi64EEENS7_ILi128EEENS7_ILi96EEEEEENS_6half_tEfNS_4arch4Sm80ELb0ELb1ELb1ELb0ELb1ELb0ELb0ELb0ELi2ELi2ELi4ELi2ELb1EEENS1_21CollectiveEpilogueBwdISB_SC_SE_Li256ELb0ELb0ELi2EEENS1_19SingleTileSchedulerILb0ELb0ELb0ELi128EEEEEEEEEvNT_6ParamsE)
        .other          _ZN7cutlass13device_kernelIN5flash19enable_sm80_to_sm89INS1_16FlashAttnBwdSm80INS1_25CollectiveMainloopBwdSm80ILi2ELi1EN4cute5tupleIJNS5_1CILi64EEENS7_ILi128EEENS7_ILi96EEEEEENS_6half_tEfNS_4arch4Sm80ELb0ELb1ELb1ELb0ELb1ELb0ELb0ELb0ELi2ELi2ELi4ELi2ELb1EEENS1_21CollectiveEpilogueBwdISB_SC_SE_Li256ELb0ELb0ELi2EEENS1_19SingleTileSchedulerILb0ELb0ELb0ELi128EEEEEEEEEvNT_6ParamsE,@"STO_CUDA_ENTRY STV_DEFAULT"
_ZN7cutlass13device_kernelIN5flash19enable_sm80_to_sm89INS1_16FlashAttnBwdSm80INS1_25CollectiveMainloopBwdSm80ILi2ELi1EN4cute5tupleIJNS5_1CILi64EEENS7_ILi128EEENS7_ILi96EEEEEENS_6half_tEfNS_4arch4Sm80ELb0ELb1ELb1ELb0ELb1ELb0ELb0ELb0ELi2ELi2ELi4ELi2ELb1EEENS1_21CollectiveEpilogueBwdISB_SC_SE_Li256ELb0ELb0ELi2EEENS1_19SingleTileSchedulerILb0ELb0ELb0ELi128EEEEEEEEEvNT_6ParamsE:
[----:B------:R-:W-:Y:S01]  /*0000*/  LDC R1, c[0x0][0x28] ;  /* 0x00000a00ff017b82 */ /* 0x000fe20000000800 */
[----:B------:R-:W-:Y:S05]  /*0010*/  EXIT ;  /* 0x000000000000794d */ /* 0x000fea0003800000 */
.L_x_9:
        /* <DEDUP_REMOVED lines=14> */
.L_x_86:


//--------------------- .text._ZN7cutlass13device_kernelIN5flash19enable_sm80_to_sm89INS1_16FlashAttnBwdSm80INS1_25CollectiveMainloopBwdSm80ILi2ELi1EN4cute5tupleIJNS5_1CILi64EEENS7_ILi128EEENS7_ILi96EEEEEENS_6half_tEfNS_4arch4Sm80ELb0ELb1ELb1ELb0ELb0ELb0ELb0ELb0ELi2ELi2ELi4ELi2ELb1EEENS1_24CollectiveEpilogueBwdGQAISB_fSE_Li256ELb0ELb0EEENS1_19SingleTileSchedulerILb0ELb0ELb0ELi128EEEEEEEEEvNT_6ParamsE --------------------------
	.section	.text._ZN7cutlass13device_kernelIN5flash19enable_sm80_to_sm89INS1_16FlashAttnBwdSm80INS1_25CollectiveMainloopBwdSm80ILi2ELi1EN4cute5tupleIJNS5_1CILi64EEENS7_ILi128EEENS7_ILi96EEEEEENS_6half_tEfNS_4arch4Sm80ELb0ELb1ELb1ELb0ELb0ELb0ELb0ELb0ELi2ELi2ELi4ELi2ELb1EEENS1_24CollectiveEpilogueBwdGQAISB_fSE_Li256ELb0ELb0EEENS1_19SingleTileSchedulerILb0ELb0ELb0ELi128EEEEEEEEEvNT_6ParamsE,"ax",@progbits
	.align	128
.text._ZN7cutlass13device_kernelIN5flash19enable_sm80_to_sm89INS1_16FlashAttnBwdSm80INS1_25CollectiveMainloopBwdSm80ILi2ELi1EN4cute5tupleIJNS5_1CILi64EEENS7_ILi128EEENS7_ILi96EEEEEENS_6half_tEfNS_4arch4Sm80ELb0ELb1ELb1ELb0ELb0ELb0ELb0ELb0ELi2ELi2ELi4ELi2ELb1EEENS1_24CollectiveEpilogueBwdGQAISB_fSE_Li256ELb0ELb0EEENS1_19SingleTileSchedulerILb0ELb0ELb0ELi128EEEEEEEEEvNT_6ParamsE:
        .type           _ZN7cutlass13device_kernelIN5flash19enable_sm80_to_sm89INS1_16FlashAttnBwdSm80INS1_25CollectiveMainloopBwdSm80ILi2ELi1EN4cute5tupleIJNS5_1CILi64EEENS7_ILi128EEENS7_ILi96EEEEEENS_6half_tEfNS_4arch4Sm80ELb0ELb1ELb1ELb0ELb0ELb0ELb0ELb0ELi2ELi2ELi4ELi2ELb1EEENS1_24CollectiveEpilogueBwdGQAISB_fSE_Li256ELb0ELb0EEENS1_19SingleTileSchedulerILb0ELb0ELb0ELi128EEEEEEEEEvNT_6ParamsE,@function
        .size           _ZN7cutlass13device_kernelIN5flash19enable_sm80_to_sm89INS1_16FlashAttnBwdSm80INS1_25CollectiveMainloopBwdSm80ILi2ELi1EN4cute5tupleIJNS5_1CILi64EEENS7_ILi128EEENS7_ILi96EEEEEENS_6half_tEfNS_4arch4Sm80ELb0ELb1ELb1ELb0ELb0ELb0ELb0ELb0ELi2ELi2ELi4ELi2ELb1EEENS1_24CollectiveEpilogueBwdGQAISB_fSE_Li256ELb0ELb0EEENS1_19SingleTileSchedulerILb0ELb0ELb0ELi128EEEEEEEEEvNT_6ParamsE,(.L_x_87 - _ZN7cutlass13device_kernelIN5flash19enable_sm80_to_sm89INS1_16FlashAttnBwdSm80INS1_25CollectiveMainloopBwdSm80ILi2ELi1EN4cute5tupleIJNS5_1CILi64EEENS7_ILi128EEENS7_ILi96EEEEEENS_6half_tEfNS_4arch4Sm80ELb0ELb1ELb1ELb0ELb0ELb0ELb0ELb0ELi2ELi2ELi4ELi2ELb1EEENS1_24CollectiveEpilogueBwdGQAISB_fSE_Li256ELb0ELb0EEENS1_19SingleTileSchedulerILb0ELb0ELb0ELi128EEEEEEEEEvNT_6ParamsE)
        .other          _ZN7cutlass13device_kernelIN5flash19enable_sm80_to_sm89INS1_16FlashAttnBwdSm80INS1_25CollectiveMainloopBwdSm80ILi2ELi1EN4cute5tupleIJNS5_1CILi64EEENS7_ILi128EEENS7_ILi96EEEEEENS_6half_tEfNS_4arch4Sm80ELb0ELb1ELb1ELb0ELb0ELb0ELb0ELb0ELi2ELi2ELi4ELi2ELb1EEENS1_24CollectiveEpilogueBwdGQAISB_fSE_Li256ELb0ELb0EEENS1_19SingleTileSchedulerILb0ELb0ELb0ELi128EEEEEEEEEvNT_6ParamsE,@"STO_CUDA_ENTRY STV_DEFAULT"
_ZN7cutlass13device_kernelIN5flash19enable_sm80_to_sm89INS1_16FlashAttnBwdSm80INS1_25CollectiveMainloopBwdSm80ILi2ELi1EN4cute5tupleIJNS5_1CILi64EEENS7_ILi128EEENS7_ILi96EEEEEENS_6half_tEfNS_4arch4Sm80ELb0ELb1ELb1ELb0ELb0ELb0ELb0ELb0ELi2ELi2ELi4ELi2ELb1EEENS1_24CollectiveEpilogueBwdGQAISB_fSE_Li256ELb0ELb0EEENS1_19SingleTileSchedulerILb0ELb0ELb0ELi128EEEEEEEEEvNT_6ParamsE:
[----:B------:R-:W-:Y:S01]  /*0000*/  LDC R1, c[0x0][0x28] ;  /* 0x00000a00ff017b82 */ /* 0x000fe20000000800 */
[----:B------:R-:W-:Y:S05]  /*0010*/  EXIT ;  /* 0x000000000000794d */ /* 0x000fea0003800000 */
.L_x_10:
        /* <DEDUP_REMOVED lines=14> */
.L_x_87:


//--------------------- .text._ZN7cutlass13device_kernelIN5flash19enable_sm80_to_sm89INS1_16FlashAttnBwdSm80INS1_25CollectiveMainloopBwdSm80ILi2ELi1EN4cute5tupleIJNS5_1CILi64EEENS7_ILi128EEENS7_ILi96EEEEEENS_6half_tEfNS_4arch4Sm80ELb0ELb1ELb1ELb0ELb1ELb0ELb0ELb0ELi2ELi2ELi4ELi2ELb1EEENS1_24CollectiveEpilogueBwdGQAISB_fSE_Li256ELb0ELb1EEENS1_19SingleTileSchedulerILb0ELb0ELb0ELi128EEEEEEEEEvNT_6ParamsE --------------------------
	.section	.text._ZN7cutlass13device_kernelIN5flash19enable_sm80_to_sm89INS1_16FlashAttnBwdSm80INS1_25CollectiveMainloopBwdSm80ILi2ELi1EN4cute5tupleIJNS5_1CILi64EEENS7_ILi128EEENS7_ILi96EEEEEENS_6half_tEfNS_4arch4Sm80ELb0ELb1ELb1ELb0ELb1ELb0ELb0ELb0ELi2ELi2ELi4ELi2ELb1EEENS1_24CollectiveEpilogueBwdGQAISB_fSE_Li256ELb0ELb1EEENS1_19SingleTileSchedulerILb0ELb0ELb0ELi128EEEEEEEEEvNT_6ParamsE,"ax",@progbits
	.align	128
.text._ZN7cutlass13device_kernelIN5flash19enable_sm80_to_sm89INS1_16FlashAttnBwdSm80INS1_25CollectiveMainloopBwdSm80ILi2ELi1EN4cute5tupleIJNS5_1CILi64EEENS7_ILi128EEENS7_ILi96EEEEEENS_6half_tEfNS_4arch4Sm80ELb0ELb1ELb1ELb0ELb1ELb0ELb0ELb0ELi2ELi2ELi4ELi2ELb1EEENS1_24CollectiveEpilogueBwdGQAISB_fSE_Li256ELb0ELb1EEENS1_19SingleTileSchedulerILb0ELb0ELb0ELi128EEEEEEEEEvNT_6ParamsE:
        .type           _ZN7cutlass13device_kernelIN5flash19enable_sm80_to_sm89INS1_16FlashAttnBwdSm80INS1_25CollectiveMainloopBwdSm80ILi2ELi1EN4cute5tupleIJNS5_1CILi64EEENS7_ILi128EEENS7_ILi96EEEEEENS_6half_tEfNS_4arch4Sm80ELb0ELb1ELb1ELb0ELb1ELb0ELb0ELb0ELi2ELi2ELi4ELi2ELb1EEENS1_24CollectiveEpilogueBwdGQAISB_fSE_Li256ELb0ELb1EEENS1_19SingleTileSchedulerILb0ELb0ELb0ELi128EEEEEEEEEvNT_6ParamsE,@function
        .size           _ZN7cutlass13device_kernelIN5flash19enable_sm80_to_sm89INS1_16FlashAttnBwdSm80INS1_25CollectiveMainloopBwdSm80ILi2ELi1EN4cute5tupleIJNS5_1CILi64EEENS7_ILi128EEENS7_ILi96EEEEEENS_6half_tEfNS_4arch4Sm80ELb0ELb1ELb1ELb0ELb1ELb0ELb0ELb0ELi2ELi2ELi4ELi2ELb1EEENS1_24CollectiveEpilogueBwdGQAISB_fSE_Li256ELb0ELb1EEENS1_19SingleTileSchedulerILb0ELb0ELb0ELi128EEEEEEEEEvNT_6ParamsE,(.L_x_88 - _ZN7cutlass13device_kernelIN5flash19enable_sm80_to_sm89INS1_16FlashAttnBwdSm80INS1_25CollectiveMainloopBwdSm80ILi2ELi1EN4cute5tupleIJNS5_1CILi64EEENS7_ILi128EEENS7_ILi96EEEEEENS_6half_tEfNS_4arch4Sm80ELb0ELb1ELb1ELb0ELb1ELb0ELb0ELb0ELi2ELi2ELi4ELi2ELb1EEENS1_24CollectiveEpilogueBwdGQAISB_fSE_Li256ELb0ELb1EEENS1_19SingleTileSchedulerILb0ELb0ELb0ELi128EEEEEEEEEvNT_6ParamsE)
        .other          _ZN7cutlass13device_kernelIN5flash19enable_sm80_to_sm89INS1_16FlashAttnBwdSm80INS1_25CollectiveMainloopBwdSm80ILi2ELi1EN4cute5tupleIJNS5_1CILi64EEENS7_ILi128EEENS7_ILi96EEEEEENS_6half_tEfNS_4arch4Sm80ELb0ELb1ELb1ELb0ELb1ELb0ELb0ELb0ELi2ELi2ELi4ELi2ELb1EEENS1_24CollectiveEpilogueBwdGQAISB_fSE_Li256ELb0ELb1EEENS1_19SingleTileSchedulerILb0ELb0ELb0ELi128EEEEEEEEEvNT_6ParamsE,@"STO_CUDA_ENTRY STV_DEFAULT"
_ZN7cutlass13device_kernelIN5flash19enable_sm80_to_sm89INS1_16FlashAttnBwdSm80INS1_25CollectiveMainloopBwdSm80ILi2ELi1EN4cute5tupleIJNS5_1CILi64EEENS7_ILi128EEENS7_ILi96EEEEEENS_6half_tEfNS_4arch4Sm80ELb0ELb1ELb1ELb0ELb1ELb0ELb0ELb0ELi2ELi2ELi4ELi2ELb1EEENS1_24CollectiveEpilogueBwdGQAISB_fSE_Li256ELb0ELb1EEENS1_19SingleTileSchedulerILb0ELb0ELb0ELi128EEEEEEEEEvNT_6ParamsE:
[----:B------:R-:W-:Y:S01]  /*0000*/  LDC R1, c[0x0][0x28] ;  /* 0x00000a00ff017b82 */ /* 0x000fe20000000800 */
[----:B------:R-:W-:Y:S05]  /*0010*/  EXIT ;  /* 0x000000000000794d */ /* 0x000fea0003800000 */
.L_x_11:
        /* <DEDUP_REMOVED lines=14> */
.L_x_88:


//--------------------- .text._ZN7cutlass13device_kernelIN5flash19enable_sm80_to_sm89INS1_16FlashAttnBwdSm80INS1_25CollectiveMainloopBwdSm80ILi2ELi1EN4cute5tupleIJNS5_1CILi64EEENS7_ILi128EEENS7_ILi96EEEEEENS_6half_tEfNS_4arch4Sm80ELb0ELb1ELb1ELb1ELb0ELb0ELb0ELb0ELi2ELi2ELi4ELi2ELb1EEENS1_21CollectiveEpilogueBwdISB_SC_SE_Li256ELb1ELb0ELi2EEENS1_19SingleTileSchedulerILb1ELb0ELb0ELi128EEEEEEEEEvNT_6ParamsE --------------------------
	.section	.text._ZN7cutlass13device_kernelIN5flash19enable_sm80_to_sm89INS1_16FlashAttnBwdSm80INS1_25CollectiveMainloopBwdSm80ILi2ELi1EN4cute5tupleIJNS5_1CILi64EEENS7_ILi128EEENS7_ILi96EEEEEENS_6half_tEfNS_4arch4Sm80ELb0ELb1ELb1ELb1ELb0ELb0ELb0ELb0ELi2ELi2ELi4ELi2ELb1EEENS1_21CollectiveEpilogueBwdISB_SC_SE_Li256ELb1ELb0ELi2EEENS1_19SingleTileSchedulerILb1ELb0ELb0ELi128EEEEEEEEEvNT_6ParamsE,"ax",@progbits
	.align	128
.text._ZN7cutlass13device_kernelIN5flash19enable_sm80_to_sm89INS1_16FlashAttnBwdSm80INS1_25CollectiveMainloopBwdSm80ILi2ELi1EN4cute5tupleIJNS5_1CILi64EEENS7_ILi128EEENS7_ILi96EEEEEENS_6half_tEfNS_4arch4Sm80ELb0ELb1ELb1ELb1ELb0ELb0ELb0ELb0ELi2ELi2ELi4ELi2ELb1EEENS1_21CollectiveEpilogueBwdISB_SC_SE_Li256ELb1ELb0ELi2EEENS1_19SingleTileSchedulerILb1ELb0ELb0ELi128EEEEEEEEEvNT_6ParamsE:
        .type           _ZN7cutlass13device_kernelIN5flash19enable_sm80_to_sm89INS1_16FlashAttnBwdSm80INS1_25CollectiveMainloopBwdSm80ILi2ELi1EN4cute5tupleIJNS5_1CILi64EEENS7_ILi128EEENS7_ILi96EEEEEENS_6half_tEfNS_4arch4Sm80ELb0ELb1ELb1ELb1ELb0ELb0ELb0ELb0ELi2ELi2ELi4ELi2ELb1EEENS1_21CollectiveEpilogueBwdISB_SC_SE_Li256ELb1ELb0ELi2EEENS1_19SingleTileSchedulerILb1ELb0ELb0ELi128EEEEEEEEEvNT_6ParamsE,@function
        .size           _ZN7cutlass13device_kernelIN5flash19enable_sm80_to_sm89INS1_16FlashAttnBwdSm80INS1_25CollectiveMainloopBwdSm80ILi2ELi1EN4cute5tupleIJNS5_1CILi64EEENS7_ILi128EEENS7_ILi96EEEEEENS_6half_tEfNS_4arch4Sm80ELb0ELb1ELb1ELb1ELb0ELb0ELb0ELb0ELi2ELi2ELi4ELi2ELb1EEENS1_21CollectiveEpilogueBwdISB_SC_SE_Li256ELb1ELb0ELi2EEENS1_19SingleTileSchedulerILb1ELb0ELb0ELi128EEEEEEEEEvNT_6ParamsE,(.L_x_89 - _ZN7cutlass13device_kernelIN5flash19enable_sm80_to_sm89INS1_16FlashAttnBwdSm80INS1_25CollectiveMainloopBwdSm80ILi2ELi1EN4cute5tupleIJNS5_1CILi64EEENS7_ILi128EEENS7_ILi96EEEEEENS_6half_tEfNS_4arch4Sm80ELb0ELb1ELb1ELb1ELb0ELb0ELb0ELb0ELi2ELi2ELi4ELi2ELb1EEENS1_21CollectiveEpilogueBwdISB_SC_SE_Li256ELb1ELb0ELi2EEENS1_19SingleTileSchedulerILb1ELb0ELb0ELi128EEEEEEEEEvNT_6ParamsE)
        .other          _ZN7cutlass13device_kernelIN5flash19enable_sm80_to_sm89INS1_16FlashAttnBwdSm80INS1_25CollectiveMainloopBwdSm80ILi2ELi1EN4cute5tupleIJNS5_1CILi64EEENS7_ILi128EEENS7_ILi96EEEEEENS_6half_tEfNS_4arch4Sm80ELb0ELb1ELb1ELb1ELb0ELb0ELb0ELb0ELi2ELi2ELi4ELi2ELb1EEENS1_21CollectiveEpilogueBwdISB_SC_SE_Li256ELb1ELb0ELi2EEENS1_19SingleTileSchedulerILb1ELb0ELb0ELi128EEEEEEEEEvNT_6ParamsE,@"STO_CUDA_ENTRY STV_DEFAULT"
_ZN7cutlass13device_kernelIN5flash19enable_sm80_to_sm89INS1_16FlashAttnBwdSm80INS1_25CollectiveMainloopBwdSm80ILi2ELi1EN4cute5tupleIJNS5_1CILi64EEENS7_ILi128EEENS7_ILi96EEEEEENS_6half_tEfNS_4arch4Sm80ELb0ELb1ELb1ELb1ELb0ELb0ELb0ELb0ELi2ELi2ELi4ELi2ELb1EEENS1_21CollectiveEpilogueBwdISB_SC_SE_Li256ELb1ELb0ELi2EEENS1_19SingleTileSchedulerILb1ELb0ELb0ELi128EEEEEEEEEvNT_6ParamsE:
[----:B------:R-:W-:Y:S01]  /*0000*/  LDC R1, c[0x0][0x28] ;  /* 0x00000a00ff017b82 */ /* 0x000fe20000000800 */
[----:B------:R-:W-:Y:S05]  /*0010*/  EXIT ;  /* 0x000000000000794d */ /* 0x000fea0003800000 */
.L_x_12:
        /* <DEDUP_REMOVED lines=14> */
.L_x_89:


//--------------------- .text._ZN7cutlass13device_kernelIN5flash19enable_sm80_to_sm89INS1_16FlashAttnBwdSm80INS1_25CollectiveMainloopBwdSm80ILi2ELi1EN4cute5tupleIJNS5_1CILi64EEENS7_ILi128EEENS7_ILi96EEEEEENS_6half_tEfNS_4arch4Sm80ELb0ELb1ELb1ELb1ELb1ELb0ELb0ELb0ELi2ELi2ELi4ELi2ELb1EEENS1_21CollectiveEpilogueBwdISB_SC_SE_Li256ELb1ELb0ELi2EEENS1_19SingleTileSchedulerILb1ELb0ELb0ELi128EEEEEEEEEvNT_6ParamsE --------------------------
	.section	.text._ZN7cutlass13device_kernelIN5flash19enable_sm80_to_sm89INS1_16FlashAttnBwdSm80INS1_25CollectiveMainloopBwdSm80ILi2ELi1EN4cute5tupleIJNS5_1CILi64EEENS7_ILi128EEENS7_ILi96EEEEEENS_6half_tEfNS_4arch4Sm80ELb0ELb1ELb1ELb1ELb1ELb0ELb0ELb0ELi2ELi2ELi4ELi2ELb1EEENS1_21CollectiveEpilogueBwdISB_SC_SE_Li256ELb1ELb0ELi2EEENS1_19SingleTileSchedulerILb1ELb0ELb0ELi128EEEEEEEEEvNT_6ParamsE,"ax",@progbits
	.align	128
.text._ZN7cutlass13device_kernelIN5flash19enable_sm80_to_sm89INS1_16FlashAttnBwdSm80INS1_25CollectiveMainloopBwdSm80ILi2ELi1EN4cute5tupleIJNS5_1CILi64EEENS7_ILi128EEENS7_ILi96EEEEEENS_6half_tEfNS_4arch4Sm80ELb0ELb1ELb1ELb1ELb1ELb0ELb0ELb0ELi2ELi2ELi4ELi2ELb1EEENS1_21CollectiveEpilogueBwdISB_SC_SE_Li256ELb1ELb0ELi2EEENS1_19SingleTileSchedulerILb1ELb0ELb0ELi128EEEEEEEEEvNT_6ParamsE:
        .type           _ZN7cutlass13device_kernelIN5flash19enable_sm80_to_sm89INS1_16FlashAttnBwdSm80INS1_25CollectiveMainloopBwdSm80ILi2ELi1EN4cute5tupleIJNS5_1CILi64EEENS7_ILi128EEENS7_ILi96EEEEEENS_6half_tEfNS_4arch4Sm80ELb0ELb1ELb1ELb1ELb1ELb0ELb0ELb0ELi2ELi2ELi4ELi2ELb1EEENS1_21CollectiveEpilogueBwdISB_SC_SE_Li256ELb1ELb0ELi2EEENS1_19SingleTileSchedulerILb1ELb0ELb0ELi128EEEEEEEEEvNT_6ParamsE,@function
        .size           _ZN7cutlass13device_kernelIN5flash19enable_sm80_to_sm89INS1_16FlashAttnBwdSm80INS1_25CollectiveMainloopBwdSm80ILi2ELi1EN4cute5tupleIJNS5_1CILi64EEENS7_ILi128EEENS7_ILi96EEEEEENS_6half_tEfNS_4arch4Sm80ELb0ELb1ELb1ELb1ELb1ELb0ELb0ELb0ELi2ELi2ELi4ELi2ELb1EEENS1_21CollectiveEpilogueBwdISB_SC_SE_Li256ELb1ELb0ELi2EEENS1_19SingleTileSchedulerILb1ELb0ELb0ELi128EEEEEEEEEvNT_6ParamsE,(.L_x_90 - _ZN7cutlass13device_kernelIN5flash19enable_sm80_to_sm89INS1_16FlashAttnBwdSm80INS1_25CollectiveMainloopBwdSm80ILi2ELi1EN4cute5tupleIJNS5_1CILi64EEENS7_ILi128EEENS7_ILi96EEEEEENS_6half_tEfNS_4arch4Sm80ELb0ELb1ELb1ELb1ELb1ELb0ELb0ELb0ELi2ELi2ELi4ELi2ELb1EEENS1_21CollectiveEpilogueBwdISB_SC_SE_Li256ELb1ELb0ELi2EEENS1_19SingleTileSchedulerILb1ELb0ELb0ELi128EEEEEEEEEvNT_6ParamsE)
        .other          _ZN7cutlass13device_kernelIN5flash19enable_sm80_to_sm89INS1_16FlashAttnBwdSm80INS1_25CollectiveMainloopBwdSm80ILi2ELi1EN4cute5tupleIJNS5_1CILi64EEENS7_ILi128EEENS7_ILi96EEEEEENS_6half_tEfNS_4arch4Sm80ELb0ELb1ELb1ELb1ELb1ELb0ELb0ELb0ELi2ELi2ELi4ELi2ELb1EEENS1_21CollectiveEpilogueBwdISB_SC_SE_Li256ELb1ELb0ELi2EEENS1_19SingleTileSchedulerILb1ELb0ELb0ELi128EEEEEEEEEvNT_6ParamsE,@"STO_CUDA_ENTRY STV_DEFAULT"
_ZN7cutlass13device_kernelIN5flash19enable_sm80_to_sm89INS1_16FlashAttnBwdSm80INS1_25CollectiveMainloopBwdSm80ILi2ELi1EN4cute5tupleIJNS5_1CILi64EEENS7_ILi128EEENS7_ILi96EEEEEENS_6half_tEfNS_4arch4Sm80ELb0ELb1ELb1ELb1ELb1ELb0ELb0ELb0ELi2ELi2ELi4ELi2ELb1EEENS1_21CollectiveEpilogueBwdISB_SC_SE_Li256ELb1ELb0ELi2EEENS1_19SingleTileSchedulerILb1ELb0ELb0ELi128EEEEEEEEEvNT_6ParamsE:
[----:B------:R-:W-:Y:S01]  /*0000*/  LDC R1, c[0x0][0x28] ;  /* 0x00000a00ff017b82 */ /* 0x000fe20000000800 */
[----:B------:R-:W-:Y:S05]  /*0010*/  EXIT ;  /* 0x000000000000794d */ /* 0x000fea0003800000 */
.L_x_13:
        /* <DEDUP_REMOVED lines=14> */
.L_x_90:


//--------------------- .text._ZN7cutlass13device_kernelIN5flash19enable_sm80_to_sm89INS1_16FlashAttnBwdSm80INS1_25CollectiveMainloopBwdSm80ILi2ELi1EN4cute5tupleIJNS5_1CILi64EEENS7_ILi128EEENS7_ILi96EEEEEENS_6half_tEfNS_4arch4Sm80ELb0ELb1ELb1ELb1ELb0ELb0ELb0ELb0ELi2ELi2ELi4ELi2ELb1EEENS1_24CollectiveEpilogueBwdGQAISB_fSE_Li256ELb1ELb0EEENS1_19SingleTileSchedulerILb1ELb0ELb0ELi128EEEEEEEEEvNT_6ParamsE --------------------------
	.section	.text._ZN7cutlass13device_kernelIN5flash19enable_sm80_to_sm89INS1_16FlashAttnBwdSm80INS1_25CollectiveMainloopBwdSm80ILi2ELi1EN4cute5tupleIJNS5_1CILi64EEENS7_ILi128EEENS7_ILi96EEEEEENS_6half_tEfNS_4arch4Sm80ELb0ELb1ELb1ELb1ELb0ELb0ELb0ELb0ELi2ELi2ELi4ELi2ELb1EEENS1_24CollectiveEpilogueBwdGQAISB_fSE_Li256ELb1ELb0EEENS1_19SingleTileSchedulerILb1ELb0ELb0ELi128EEEEEEEEEvNT_6ParamsE,"ax",@progbits
	.align	128
.text._ZN7cutlass13device_kernelIN5flash19enable_sm80_to_sm89INS1_16FlashAttnBwdSm80INS1_25CollectiveMainloopBwdSm80ILi2ELi1EN4cute5tupleIJNS5_1CILi64EEENS7_ILi128EEENS7_ILi96EEEEEENS_6half_tEfNS_4arch4Sm80ELb0ELb1ELb1ELb1ELb0ELb0ELb0ELb0ELi2ELi2ELi4ELi2ELb1EEENS1_24CollectiveEpilogueBwdGQAISB_fSE_Li256ELb1ELb0EEENS1_19SingleTileSchedulerILb1ELb0ELb0ELi128EEEEEEEEEvNT_6ParamsE:
        .type           _ZN7cutlass13device_kernelIN5flash19enable_sm80_to_sm89INS1_16FlashAttnBwdSm80INS1_25CollectiveMainloopBwdSm80ILi2ELi1EN4cute5tupleIJNS5_1CILi64EEENS7_ILi128EEENS7_ILi96EEEEEENS_6half_tEfNS_4arch4Sm80ELb0ELb1ELb1ELb1ELb0ELb0ELb0ELb0ELi2ELi2ELi4ELi2ELb1EEENS1_24CollectiveEpilogueBwdGQAISB_fSE_Li256ELb1ELb0EEENS1_19SingleTileSchedulerILb1ELb0ELb0ELi128EEEEEEEEEvNT_6ParamsE,@function
        .size           _ZN7cutlass13device_kernelIN5flash19enable_sm80_to_sm89INS1_16FlashAttnBwdSm80INS1_25CollectiveMainloopBwdSm80ILi2ELi1EN4cute5tupleIJNS5_1CILi64EEENS7_ILi128EEENS7_ILi96EEEEEENS_6half_tEfNS_4arch4Sm80ELb0ELb1ELb1ELb1ELb0ELb0ELb0ELb0ELi2ELi2ELi4ELi2ELb1EEENS1_24CollectiveEpilogueBwdGQAISB_fSE_Li256ELb1ELb0EEENS1_19SingleTileSchedulerILb1ELb0ELb0ELi128EEEEEEEEEvNT_6ParamsE,(.L_x_91 - _ZN7cutlass13device_kernelIN5flash19enable_sm80_to_sm89INS1_16FlashAttnBwdSm80INS1_25CollectiveMainloopBwdSm80ILi2ELi1EN4cute5tupleIJNS5_1CILi64EEENS7_ILi128EEENS7_ILi96EEEEEENS_6half_tEfNS_4arch4Sm80ELb0ELb1ELb1ELb1ELb0ELb0ELb0ELb0ELi2ELi2ELi4ELi2ELb1EEENS1_24CollectiveEpilogueBwdGQAISB_fSE_Li256ELb1ELb0EEENS1_19SingleTileSchedulerILb1ELb0ELb0ELi128EEEEEEEEEvNT_6ParamsE)
        .other          _ZN7cutlass13device_kernelIN5flash19enable_sm80_to_sm89INS1_16FlashAttnBwdSm80INS1_25CollectiveMainloopBwdSm80ILi2ELi1EN4cute5tupleIJNS5_1CILi64EEENS7_ILi128EEENS7_ILi96EEEEEENS_6half_tEfNS_4arch4Sm80ELb0ELb1ELb1ELb1ELb0ELb0ELb0ELb0ELi2ELi2ELi4ELi2ELb1EEENS1_24CollectiveEpilogueBwdGQAISB_fSE_Li256ELb1ELb0EEENS1_19SingleTileSchedulerILb1ELb0ELb0ELi128EEEEEEEEEvNT_6ParamsE,@"STO_CUDA_ENTRY STV_DEFAULT"
_ZN7cutlass13device_kernelIN5flash19enable_sm80_to_sm89INS1_16FlashAttnBwdSm80INS1_25CollectiveMainloopBwdSm80ILi2ELi1EN4cute5tupleIJNS5_1CILi64EEENS7_ILi128EEENS7_ILi96EEEEEENS_6half_tEfNS_4arch4Sm80ELb0ELb1ELb1ELb1ELb0ELb0ELb0ELb0ELi2ELi2ELi4ELi2ELb1EEENS1_24CollectiveEpilogueBwdGQAISB_fSE_Li256ELb1ELb0EEENS1_19SingleTileSchedulerILb1ELb0ELb0ELi128EEEEEEEEEvNT_6ParamsE:
[----:B------:R-:W-:Y:S01]  /*0000*/  LDC R1, c[0x0][0x28] ;  /* 0x00000a00ff017b82 */ /* 0x000fe20000000800 */
[----:B------:R-:W-:Y:S05]  /*0010*/  EXIT ;  /* 0x000000000000794d */ /* 0x000fea0003800000 */
.L_x_14:
        /* <DEDUP_REMOVED lines=14> */
.L_x_91:


//--------------------- .text._ZN7cutlass13device_kernelIN5flash19enable_sm80_to_sm89INS1_16FlashAttnBwdSm80INS1_25CollectiveMainloopBwdSm80ILi2ELi1EN4cute5tupleIJNS5_1CILi64EEENS7_ILi128EEENS7_ILi96EEEEEENS_6half_tEfNS_4arch4Sm80ELb0ELb1ELb1ELb1ELb1ELb0ELb0ELb0ELi2ELi2ELi4ELi2ELb1EEENS1_24CollectiveEpilogueBwdGQAISB_fSE_Li256ELb1ELb1EEENS1_19SingleTileSchedulerILb1ELb0ELb0ELi128EEEEEEEEEvNT_6ParamsE --------------------------
	.section	.text._ZN7cutlass13device_kernelIN5flash19enable_sm80_to_sm89INS1_16FlashAttnBwdSm80INS1_25CollectiveMainloopBwdSm80ILi2ELi1EN4cute5tupleIJNS5_1CILi64EEENS7_ILi128EEENS7_ILi96EEEEEENS_6half_tEfNS_4arch4Sm80ELb0ELb1ELb1ELb1ELb1ELb0ELb0ELb0ELi2ELi2ELi4ELi2ELb1EEENS1_24CollectiveEpilogueBwdGQAISB_fSE_Li256ELb1ELb1EEENS1_19SingleTileSchedulerILb1ELb0ELb0ELi128EEEEEEEEEvNT_6ParamsE,"ax",@progbits
	.align	128
.text._ZN7cutlass13device_kernelIN5flash19enable_sm80_to_sm89INS1_16FlashAttnBwdSm80INS1_25CollectiveMainloopBwdSm80ILi2ELi1EN4cute5tupleIJNS5_1CILi64EEENS7_ILi128EEENS7_ILi96EEEEEENS_6half_tEfNS_4arch4Sm80ELb0ELb1ELb1ELb1ELb1ELb0ELb0ELb0ELi2ELi2ELi4ELi2ELb1EEENS1_24CollectiveEpilogueBwdGQAISB_fSE_Li256ELb1ELb1EEENS1_19SingleTileSchedulerILb1ELb0ELb0ELi128EEEEEEEEEvNT_6ParamsE:
        .type           _ZN7cutlass13device_kernelIN5flash19enable_sm80_to_sm89INS1_16FlashAttnBwdSm80INS1_25CollectiveMainloopBwdSm80ILi2ELi1EN4cute5tupleIJNS5_1CILi64EEENS7_ILi128EEENS7_ILi96EEEEEENS_6half_tEfNS_4arch4Sm80ELb0ELb1ELb1ELb1ELb1ELb0ELb0ELb0ELi2ELi2ELi4ELi2ELb1EEENS1_24CollectiveEpilogueBwdGQAISB_fSE_Li256ELb1ELb1EEENS1_19SingleTileSchedulerILb1ELb0ELb0ELi128EEEEEEEEEvNT_6ParamsE,@function
        .size           _ZN7cutlass13device_kernelIN5flash19enable_sm80_to_sm89INS1_16FlashAttnBwdSm80INS1_25CollectiveMainloopBwdSm80ILi2ELi1EN4cute5tupleIJNS5_1CILi64EEENS7_ILi128EEENS7_ILi96EEEEEENS_6half_tEfNS_4arch4Sm80ELb0ELb1ELb1ELb1ELb1ELb0ELb0ELb0ELi2ELi2ELi4ELi2ELb1EEENS1_24CollectiveEpilogueBwdGQAISB_fSE_Li256ELb1ELb1EEENS1_19SingleTileSchedulerILb1ELb0ELb0ELi128EEEEEEEEEvNT_6ParamsE,(.L_x_92 - _ZN7cutlass13device_kernelIN5flash19enable_sm80_to_sm89INS1_16FlashAttnBwdSm80INS1_25CollectiveMainloopBwdSm80ILi2ELi1EN4cute5tupleIJNS5_1CILi64EEENS7_ILi128EEENS7_ILi96EEEEEENS_6half_tEfNS_4arch4Sm80ELb0ELb1ELb1ELb1ELb1ELb0ELb0ELb0ELi2ELi2ELi4ELi2ELb1EEENS1_24CollectiveEpilogueBwdGQAISB_fSE_Li256ELb1ELb1EEENS1_19SingleTileSchedulerILb1ELb0ELb0ELi128EEEEEEEEEvNT_6ParamsE)
        .other          _ZN7cutlass13device_kernelIN5flash19enable_sm80_to_sm89INS1_16FlashAttnBwdSm80INS1_25CollectiveMainloopBwdSm80ILi2ELi1EN4cute5tupleIJNS5_1CILi64EEENS7_ILi128EEENS7_ILi96EEEEEENS_6half_tEfNS_4arch4Sm80ELb0ELb1ELb1ELb1ELb1ELb0ELb0ELb0ELi2ELi2ELi4ELi2ELb1EEENS1_24CollectiveEpilogueBwdGQAISB_fSE_Li256ELb1ELb1EEENS1_19SingleTileSchedulerILb1ELb0ELb0ELi128EEEEEEEEEvNT_6ParamsE,@"STO_CUDA_ENTRY STV_DEFAULT"
_ZN7cutlass13device_kernelIN5flash19enable_sm80_to_sm89INS1_16FlashAttnBwdSm80INS1_25CollectiveMainloopBwdSm80ILi2ELi1EN4cute5tupleIJNS5_1CILi64EEENS7_ILi128EEENS7_ILi96EEEEEENS_6half_tEfNS_4arch4Sm80ELb0ELb1ELb1ELb1ELb1ELb0ELb0ELb0ELi2ELi2ELi4ELi2ELb1EEENS1_24CollectiveEpilogueBwdGQAISB_fSE_Li256ELb1ELb1EEENS1_19SingleTileSchedulerILb1ELb0ELb0ELi128EEEEEEEEEvNT_6ParamsE:
[----:B------:R-:W-:Y:S01]  /*0000*/  LDC R1, c[0x0][0x28] ;  /* 0x00000a00ff017b82 */ /* 0x000fe20000000800 */
[----:B------:R-:W-:Y:S05]  /*0010*/  EXIT ;  /* 0x000000000000794d */ /* 0x000fea0003800000 */
.L_x_15:
        /* <DEDUP_REMOVED lines=14> */
.L_x_92:


//--------------------- .text._ZN7cutlass13device_kernelIN5flash19enable_sm80_to_sm89INS1_16FlashAttnBwdSm80INS1_25CollectiveMainloopBwdSm80ILi2ELi1EN4cute5tupleIJNS5_1CILi64EEENS7_ILi128EEENS7_ILi96EEEEEENS_6half_tEfNS_4arch4Sm80ELb1ELb0ELb1ELb0ELb0ELb0ELb0ELb0ELi2ELi2ELi4ELi2ELb1EEENS1_21CollectiveEpilogueBwdISB_SC_SE_Li256ELb0ELb0ELi2EEENS1_25SingleTileBwdLPTSchedulerILb0ELi128ELb0EEEEEEEEEvNT_6ParamsE --------------------------
	.section	.text._ZN7cutlass13device_kernelIN5flash19enable_sm80_to_sm89INS1_16FlashAttnBwdSm80INS1_25CollectiveMainloopBwdSm80ILi2ELi1EN4cute5tupleIJNS5_1CILi64EEENS7_ILi128EEENS7_ILi96EEEEEENS_6half_tEfNS_4arch4Sm80ELb1ELb0ELb1ELb0ELb0ELb0ELb0ELb0ELi2ELi2ELi4ELi2ELb1EEENS1_21CollectiveEpilogueBwdISB_SC_SE_Li256ELb0ELb0ELi2EEENS1_25SingleTileBwdLPTSchedulerILb0ELi128ELb0EEEEEEEEEvNT_6ParamsE,"ax",@progbits
	.align	128
.text._ZN7cutlass13device_kernelIN5flash19enable_sm80_to_sm89INS1_16FlashAttnBwdSm80INS1_25CollectiveMainloopBwdSm80ILi2ELi1EN4cute5tupleIJNS5_1CILi64EEENS7_ILi128EEENS7_ILi96EEEEEENS_6half_tEfNS_4arch4Sm80ELb1ELb0ELb1ELb0ELb0ELb0ELb0ELb0ELi2ELi2ELi4ELi2ELb1EEENS1_21CollectiveEpilogueBwdISB_SC_SE_Li256ELb0ELb0ELi2EEENS1_25SingleTileBwdLPTSchedulerILb0ELi128ELb0EEEEEEEEEvNT_6ParamsE:
        .type           _ZN7cutlass13device_kernelIN5flash19enable_sm80_to_sm89INS1_16FlashAttnBwdSm80INS1_25CollectiveMainloopBwdSm80ILi2ELi1EN4cute5tupleIJNS5_1CILi64EEENS7_ILi128EEENS7_ILi96EEEEEENS_6half_tEfNS_4arch4Sm80ELb1ELb0ELb1ELb0ELb0ELb0ELb0ELb0ELi2ELi2ELi4ELi2ELb1EEENS1_21CollectiveEpilogueBwdISB_SC_SE_Li256ELb0ELb0ELi2EEENS1_25SingleTileBwdLPTSchedulerILb0ELi128ELb0EEEEEEEEEvNT_6ParamsE,@function
        .size           _ZN7cutlass13device_kernelIN5flash19enable_sm80_to_sm89INS1_16FlashAttnBwdSm80INS1_25CollectiveMainloopBwdSm80ILi2ELi1EN4cute5tupleIJNS5_1CILi64EEENS7_ILi128EEENS7_ILi96EEEEEENS_6half_tEfNS_4arch4Sm80ELb1ELb0ELb1ELb0ELb0ELb0ELb0ELb0ELi2ELi2ELi4ELi2ELb1EEENS1_21CollectiveEpilogueBwdISB_SC_SE_Li256ELb0ELb0ELi2EEENS1_25SingleTileBwdLPTSchedulerILb0ELi128ELb0EEEEEEEEEvNT_6ParamsE,(.L_x_93 - _ZN7cutlass13device_kernelIN5flash19enable_sm80_to_sm89INS1_16FlashAttnBwdSm80INS1_25CollectiveMainloopBwdSm80ILi2ELi1EN4cute5tupleIJNS5_1CILi64EEENS7_ILi128EEENS7_ILi96EEEEEENS_6half_tEfNS_4arch4Sm80ELb1ELb0ELb1ELb0ELb0ELb0ELb0ELb0ELi2ELi2ELi4ELi2ELb1EEENS1_21CollectiveEpilogueBwdISB_SC_SE_Li256ELb0ELb0ELi2EEENS1_25SingleTileBwdLPTSchedulerILb0ELi128ELb0EEEEEEEEEvNT_6ParamsE)
        .other          _ZN7cutlass13device_kernelIN5flash19enable_sm80_to_sm89INS1_16FlashAttnBwdSm80INS1_25CollectiveMainloopBwdSm80ILi2ELi1EN4cute5tupleIJNS5_1CILi64EEENS7_ILi128EEENS7_ILi96EEEEEENS_6half_tEfNS_4arch4Sm80ELb1ELb0ELb1ELb0ELb0ELb0ELb0ELb0ELi2ELi2ELi4ELi2ELb1EEENS1_21CollectiveEpilogueBwdISB_SC_SE_Li256ELb0ELb0ELi2EEENS1_25SingleTileBwdLPTSchedulerILb0ELi128ELb0EEEEEEEEEvNT_6ParamsE,@"STO_CUDA_ENTRY STV_DEFAULT"
_ZN7cutlass13device_kernelIN5flash19enable_sm80_to_sm89INS1_16FlashAttnBwdSm80INS1_25CollectiveMainloopBwdSm80ILi2ELi1EN4cute5tupleIJNS5_1CILi64EEENS7_ILi128EEENS7_ILi96EEEEEENS_6half_tEfNS_4arch4Sm80ELb1ELb0ELb1ELb0ELb0ELb0ELb0ELb0ELi2ELi2ELi4ELi2ELb1EEENS1_21CollectiveEpilogueBwdISB_SC_SE_Li256ELb0ELb0ELi2EEENS1_25SingleTileBwdLPTSchedulerILb0ELi128ELb0EEEEEEEEEvNT_6ParamsE:
[----:B------:R-:W-:Y:S01]  /*0000*/  LDC R1, c[0x0][0x28] ;  /* 0x00000a00ff017b82 */ /* 0x000fe20000000800 */
[----:B------:R-:W-:Y:S05]  /*0010*/  EXIT ;  /* 0x000000000000794d */ /* 0x000fea0003800000 */
.L_x_16:
        /* <DEDUP_REMOVED lines=14> */
.L_x_93:


//--------------------- .text._ZN7cutlass13device_kernelIN5flash19enable_sm80_to_sm89INS1_16FlashAttnBwdSm80INS1_25CollectiveMainloopBwdSm80ILi2ELi1EN4cute5tupleIJNS5_1CILi64EEENS7_ILi128EEENS7_ILi96EEEEEENS_6half_tEfNS_4arch4Sm80ELb1ELb0ELb1ELb0ELb1ELb0ELb0ELb0ELi2ELi2ELi4ELi2ELb1EEENS1_21CollectiveEpilogueBwdISB_SC_SE_Li256ELb0ELb0ELi2EEENS1_25SingleTileBwdLPTSchedulerILb0ELi128ELb1EEEEEEEEEvNT_6ParamsE --------------------------
	.section	.text._ZN7cutlass13device_kernelIN5flash19enable_sm80_to_sm89INS1_16FlashAttnBwdSm80INS1_25CollectiveMainloopBwdSm80ILi2ELi1EN4cute5tupleIJNS5_1CILi64EEENS7_ILi128EEENS7_ILi96EEEEEENS_6half_tEfNS_4arch4Sm80ELb1ELb0ELb1ELb0ELb1ELb0ELb0ELb0ELi2ELi2ELi4ELi2ELb1EEENS1_21CollectiveEpilogueBwdISB_SC_SE_Li256ELb0ELb0ELi2EEENS1_25SingleTileBwdLPTSchedulerILb0ELi128ELb1EEEEEEEEEvNT_6ParamsE,"ax",@progbits
	.align	128
.text._ZN7cutlass13device_kernelIN5flash19enable_sm80_to_sm89INS1_16FlashAttnBwdSm80INS1_25CollectiveMainloopBwdSm80ILi2ELi1EN4cute5tupleIJNS5_1CILi64EEENS7_ILi128EEENS7_ILi96EEEEEENS_6half_tEfNS_4arch4Sm80ELb1ELb0ELb1ELb0ELb1ELb0ELb0ELb0ELi2ELi2ELi4ELi2ELb1EEENS1_21CollectiveEpilogueBwdISB_SC_SE_Li256ELb0ELb0ELi2EEENS1_25SingleTileBwdLPTSchedulerILb0ELi128ELb1EEEEEEEEEvNT_6ParamsE:
        .type           _ZN7cutlass13device_kernelIN5flash19enable_sm80_to_sm89INS1_16FlashAttnBwdSm80INS1_25CollectiveMainloopBwdSm80ILi2ELi1EN4cute5tupleIJNS5_1CILi64EEENS7_ILi128EEENS7_ILi96EEEEEENS_6half_tEfNS_4arch4Sm80ELb1ELb0ELb1ELb0ELb1ELb0ELb0ELb0ELi2ELi2ELi4ELi2ELb1EEENS1_21CollectiveEpilogueBwdISB_SC_SE_Li256ELb0ELb0ELi2EEENS1_25SingleTileBwdLPTSchedulerILb0ELi128ELb1EEEEEEEEEvNT_6ParamsE,@function
        .size           _ZN7cutlass13device_kernelIN5flash19enable_sm80_to_sm89INS1_16FlashAttnBwdSm80INS1_25CollectiveMainloopBwdSm80ILi2ELi1EN4cute5tupleIJNS5_1CILi64EEENS7_ILi128EEENS7_ILi96EEEEEENS_6half_tEfNS_4arch4Sm80ELb1ELb0ELb1ELb0ELb1ELb0ELb0ELb0ELi2ELi2ELi4ELi2ELb1EEENS1_21CollectiveEpilogueBwdISB_SC_SE_Li256ELb0ELb0ELi2EEENS1_25SingleTileBwdLPTSchedulerILb0ELi128ELb1EEEEEEEEEvNT_6ParamsE,(.L_x_94 - _ZN7cutlass13device_kernelIN5flash19enable_sm80_to_sm89INS1_16FlashAttnBwdSm80INS1_25CollectiveMainloopBwdSm80ILi2ELi1EN4cute5tupleIJNS5_1CILi64EEENS7_ILi128EEENS7_ILi96EEEEEENS_6half_tEfNS_4arch4Sm80ELb1ELb0ELb1ELb0ELb1ELb0ELb0ELb0ELi2ELi2ELi4ELi2ELb1EEENS1_21CollectiveEpilogueBwdISB_SC_SE_Li256ELb0ELb0ELi2EEENS1_25SingleTileBwdLPTSchedulerILb0ELi128ELb1EEEEEEEEEvNT_6ParamsE)
        .other          _ZN7cutlass13device_kernelIN5flash19enable_sm80_to_sm89INS1_16FlashAttnBwdSm80INS1_25CollectiveMainloopBwdSm80ILi2ELi1EN4cute5tupleIJNS5_1CILi64EEENS7_ILi128EEENS7_ILi96EEEEEENS_6half_tEfNS_4arch4Sm80ELb1ELb0ELb1ELb0ELb1ELb0ELb0ELb0ELi2ELi2ELi4ELi2ELb1EEENS1_21CollectiveEpilogueBwdISB_SC_SE_Li256ELb0ELb0ELi2EEENS1_25SingleTileBwdLPTSchedulerILb0ELi128ELb1EEEEEEEEEvNT_6ParamsE,@"STO_CUDA_ENTRY STV_DEFAULT"
_ZN7cutlass13device_kernelIN5flash19enable_sm80_to_sm89INS1_16FlashAttnBwdSm80INS1_25CollectiveMainloopBwdSm80ILi2ELi1EN4cute5tupleIJNS5_1CILi64EEENS7_ILi128EEENS7_ILi96EEEEEENS_6half_tEfNS_4arch4Sm80ELb1ELb0ELb1ELb0ELb1ELb0ELb0ELb0ELi2ELi2ELi4ELi2ELb1EEENS1_21CollectiveEpilogueBwdISB_SC_SE_Li256ELb0ELb0ELi2EEENS1_25SingleTileBwdLPTSchedulerILb0ELi128ELb1EEEEEEEEEvNT_6ParamsE:
[----:B------:R-:W-:Y:S01]  /*0000*/  LDC R1, c[0x0][0x28] ;  /* 0x00000a00ff017b82 */ /* 0x000fe20000000800 */
[----:B------:R-:W-:Y:S05]  /*0010*/  EXIT ;  /* 0x000000000000794d */ /* 0x000fea0003800000 */
.L_x_17:
        /* <DEDUP_REMOVED lines=14> */
.L_x_94:


//--------------------- .text._ZN7cutlass13device_kernelIN5flash19enable_sm80_to_sm89INS1_16FlashAttnBwdSm80INS1_25CollectiveMainloopBwdSm80ILi2ELi1EN4cute5tupleIJNS5_1CILi64EEENS7_ILi128EEENS7_ILi96EEEEEENS_6half_tEfNS_4arch4Sm80ELb1ELb0ELb1ELb0ELb0ELb0ELb0ELb0ELi2ELi2ELi4ELi2ELb1EEENS1_24CollectiveEpilogueBwdGQAISB_fSE_Li256ELb0ELb0EEENS1_25SingleTileBwdLPTSchedulerILb0ELi128ELb0EEEEEEEEEvNT_6ParamsE --------------------------
	.section	.text._ZN7cutlass13device_kernelIN5flash19enable_sm80_to_sm89INS1_16FlashAttnBwdSm80INS1_25CollectiveMainloopBwdSm80ILi2ELi1EN4cute5tupleIJNS5_1CILi64EEENS7_ILi128EEENS7_ILi96EEEEEENS_6half_tEfNS_4arch4Sm80ELb1ELb0ELb1ELb0ELb0ELb0ELb0ELb0ELi2ELi2ELi4ELi2ELb1EEENS1_24CollectiveEpilogueBwdGQAISB_fSE_Li256ELb0ELb0EEENS1_25SingleTileBwdLPTSchedulerILb0ELi128ELb0EEEEEEEEEvNT_6ParamsE,"ax",@progbits
	.align	128
.text._ZN7cutlass13device_kernelIN5flash19enable_sm80_to_sm89INS1_16FlashAttnBwdSm80INS1_25CollectiveMainloopBwdSm80ILi2ELi1EN4cute5tupleIJNS5_1CILi64EEENS7_ILi128EEENS7_ILi96EEEEEENS_6half_tEfNS_4arch4Sm80ELb1ELb0ELb1ELb0ELb0ELb0ELb0ELb0ELi2ELi2ELi4ELi2ELb1EEENS1_24CollectiveEpilogueBwdGQAISB_fSE_Li256ELb0ELb0EEENS1_25SingleTileBwdLPTSchedulerILb0ELi128ELb0EEEEEEEEEvNT_6ParamsE:
        .type           _ZN7cutlass13device_kernelIN5flash19enable_sm80_to_sm89INS1_16FlashAttnBwdSm80INS1_25CollectiveMainloopBwdSm80ILi2ELi1EN4cute5tupleIJNS5_1CILi64EEENS7_ILi128EEENS7_ILi96EEEEEENS_6half_tEfNS_4arch4Sm80ELb1ELb0ELb1ELb0ELb0ELb0ELb0ELb0ELi2ELi2ELi4ELi2ELb1EEENS1_24CollectiveEpilogueBwdGQAISB_fSE_Li256ELb0ELb0EEENS1_25SingleTileBwdLPTSchedulerILb0ELi128ELb0EEEEEEEEEvNT_6ParamsE,@function
        .size           _ZN7cutlass13device_kernelIN5flash19enable_sm80_to_sm89INS1_16FlashAttnBwdSm80INS1_25CollectiveMainloopBwdSm80ILi2ELi1EN4cute5tupleIJNS5_1CILi64EEENS7_ILi128EEENS7_ILi96EEEEEENS_6half_tEfNS_4arch4Sm80ELb1ELb0ELb1ELb0ELb0ELb0ELb0ELb0ELi2ELi2ELi4ELi2ELb1EEENS1_24CollectiveEpilogueBwdGQAISB_fSE_Li256ELb0ELb0EEENS1_25SingleTileBwdLPTSchedulerILb0ELi128ELb0EEEEEEEEEvNT_6ParamsE,(.L_x_95 - _ZN7cutlass13device_kernelIN5flash19enable_sm80_to_sm89INS1_16FlashAttnBwdSm80INS1_25CollectiveMainloopBwdSm80ILi2ELi1EN4cute5tupleIJNS5_1CILi64EEENS7_ILi128EEENS7_ILi96EEEEEENS_6half_tEfNS_4arch4Sm80ELb1ELb0ELb1ELb0ELb0ELb0ELb0ELb0ELi2ELi2ELi4ELi2ELb1EEENS1_24CollectiveEpilogueBwdGQAISB_fSE_Li256ELb0ELb0EEENS1_25SingleTileBwdLPTSchedulerILb0ELi128ELb0EEEEEEEEEvNT_6ParamsE)
        .other          _ZN7cutlass13device_kernelIN5flash19enable_sm80_to_sm89INS1_16FlashAttnBwdSm80INS1_25CollectiveMainloopBwdSm80ILi2ELi1EN4cute5tupleIJNS5_1CILi64EEENS7_ILi128EEENS7_ILi96EEEEEENS_6half_tEfNS_4arch4Sm80ELb1ELb0ELb1ELb0ELb0ELb0ELb0ELb0ELi2ELi2ELi4ELi2ELb1EEENS1_24CollectiveEpilogueBwdGQAISB_fSE_Li256ELb0ELb0EEENS1_25SingleTileBwdLPTSchedulerILb0ELi128ELb0EEEEEEEEEvNT_6ParamsE,@"STO_CUDA_ENTRY STV_DEFAULT"
_ZN7cutlass13device_kernelIN5flash19enable_sm80_to_sm89INS1_16FlashAttnBwdSm80INS1_25CollectiveMainloopBwdSm80ILi2ELi1EN4cute5tupleIJNS5_1CILi64EEENS7_ILi128EEENS7_ILi96EEEEEENS_6half_tEfNS_4arch4Sm80ELb1ELb0ELb1ELb0ELb0ELb0ELb0ELb0ELi2ELi2ELi4ELi2ELb1EEENS1_24CollectiveEpilogueBwdGQAISB_fSE_Li256ELb0ELb0EEENS1_25SingleTileBwdLPTSchedulerILb0ELi128ELb0EEEEEEEEEvNT_6ParamsE:
[----:B------:R-:W-:Y:S01]  /*0000*/  LDC R1, c[0x0][0x28] ;  /* 0x00000a00ff017b82 */ /* 0x000fe20000000800 */
[----:B------:R-:W-:Y:S05]  /*0010*/  EXIT ;  /* 0x000000000000794d */ /* 0x000fea0003800000 */
.L_x_18:
        /* <DEDUP_REMOVED lines=14> */
.L_x_95:


//--------------------- .text._ZN7cutlass13device_kernelIN5flash19enable_sm80_to_sm89INS1_16FlashAttnBwdSm80INS1_25CollectiveMainloopBwdSm80ILi2ELi1EN4cute5tupleIJNS5_1CILi64EEENS7_ILi128EEENS7_ILi96EEEEEENS_6half_tEfNS_4arch4Sm80ELb1ELb0ELb1ELb0ELb1ELb0ELb0ELb0ELi2ELi2ELi4ELi2ELb1EEENS1_24CollectiveEpilogueBwdGQAISB_fSE_Li256ELb0ELb1EEENS1_25SingleTileBwdLPTSchedulerILb0ELi128ELb1EEEEEEEEEvNT_6ParamsE --------------------------
	.section	.text._ZN7cutlass13device_kernelIN5flash19enable_sm80_to_sm89INS1_16FlashAttnBwdSm80INS1_25CollectiveMainloopBwdSm80ILi2ELi1EN4cute5tupleIJNS5_1CILi64EEENS7_ILi128EEENS7_ILi96EEEEEENS_6half_tEfNS_4arch4Sm80ELb1ELb0ELb1ELb0ELb1ELb0ELb0ELb0ELi2ELi2ELi4ELi2ELb1EEENS1_24CollectiveEpilogueBwdGQAISB_fSE_Li256ELb0ELb1EEENS1_25SingleTileBwdLPTSchedulerILb0ELi128ELb1EEEEEEEEEvNT_6ParamsE,"ax",@progbits
	.align	128
.text._ZN7cutlass13device_kernelIN5flash19enable_sm80_to_sm89INS1_16FlashAttnBwdSm80INS1_25CollectiveMainloopBwdSm80ILi2ELi1EN4cute5tupleIJNS5_1CILi64EEENS7_ILi128EEENS7_ILi96EEEEEENS_6half_tEfNS_4arch4Sm80ELb1ELb0ELb1ELb0ELb1ELb0ELb0ELb0ELi2ELi2ELi4ELi2ELb1EEENS1_24CollectiveEpilogueBwdGQAISB_fSE_Li256ELb0ELb1EEENS1_25SingleTileBwdLPTSchedulerILb0ELi128ELb1EEEEEEEEEvNT_6ParamsE:
        .type           _ZN7cutlass13device_kernelIN5flash19enable_sm80_to_sm89INS1_16FlashAttnBwdSm80INS1_25CollectiveMainloopBwdSm80ILi2ELi1EN4cute5tupleIJNS5_1CILi64EEENS7_ILi128EEENS7_ILi96EEEEEENS_6half_tEfNS_4arch4Sm80ELb1ELb0ELb1ELb0ELb1ELb0ELb0ELb0ELi2ELi2ELi4ELi2ELb1EEENS1_24CollectiveEpilogueBwdGQAISB_fSE_Li256ELb0ELb1EEENS1_25SingleTileBwdLPTSchedulerILb0ELi128ELb1EEEEEEEEEvNT_6ParamsE,@function
        .size           _ZN7cutlass13device_kernelIN5flash19enable_sm80_to_sm89INS1_16FlashAttnBwdSm80INS1_25CollectiveMainloopBwdSm80ILi2ELi1EN4cute5tupleIJNS5_1CILi64EEENS7_ILi128EEENS7_ILi96EEEEEENS_6half_tEfNS_4arch4Sm80ELb1ELb0ELb1ELb0ELb1ELb0ELb0ELb0ELi2ELi2ELi4ELi2ELb1EEENS1_24CollectiveEpilogueBwdGQAISB_fSE_Li256ELb0ELb1EEENS1_25SingleTileBwdLPTSchedulerILb0ELi128ELb1EEEEEEEEEvNT_6ParamsE,(.L_x_96 - _ZN7cutlass13device_kernelIN5flash19enable_sm80_to_sm89INS1_16FlashAttnBwdSm80INS1_25CollectiveMainloopBwdSm80ILi2ELi1EN4cute5tupleIJNS5_1CILi64EEENS7_ILi128EEENS7_ILi96EEEEEENS_6half_tEfNS_4arch4Sm80ELb1ELb0ELb1ELb0ELb1ELb0ELb0ELb0ELi2ELi2ELi4ELi2ELb1EEENS1_24CollectiveEpilogueBwdGQAISB_fSE_Li256ELb0ELb1EEENS1_25SingleTileBwdLPTSchedulerILb0ELi128ELb1EEEEEEEEEvNT_6ParamsE)
        .other          _ZN7cutlass13device_kernelIN5flash19enable_sm80_to_sm89INS1_16FlashAttnBwdSm80INS1_25CollectiveMainloopBwdSm80ILi2ELi1EN4cute5tupleIJNS5_1CILi64EEENS7_ILi128EEENS7_ILi96EEEEEENS_6half_tEfNS_4arch4Sm80ELb1ELb0ELb1ELb0ELb1ELb0ELb0ELb0ELi2ELi2ELi4ELi2ELb1EEENS1_24CollectiveEpilogueBwdGQAISB_fSE_Li256ELb0ELb1EEENS1_25SingleTileBwdLPTSchedulerILb0ELi128ELb1EEEEEEEEEvNT_6ParamsE,@"STO_CUDA_ENTRY STV_DEFAULT"
_ZN7cutlass13device_kernelIN5flash19enable_sm80_to_sm89INS1_16FlashAttnBwdSm80INS1_25CollectiveMainloopBwdSm80ILi2ELi1EN4cute5tupleIJNS5_1CILi64EEENS7_ILi128EEENS7_ILi96EEEEEENS_6half_tEfNS_4arch4Sm80ELb1ELb0ELb1ELb0ELb1ELb0ELb0ELb0ELi2ELi2ELi4ELi2ELb1EEENS1_24CollectiveEpilogueBwdGQAISB_fSE_Li256ELb0ELb1EEENS1_25SingleTileBwdLPTSchedulerILb0ELi128ELb1EEEEEEEEEvNT_6ParamsE:
[----:B------:R-:W-:Y:S01]  /*0000*/  LDC R1, c[0x0][0x28] ;  /* 0x00000a00ff017b82 */ /* 0x000fe20000000800 */
[----:B------:R-:W-:Y:S05]  /*0010*/  EXIT ;  /* 0x000000000000794d */ /* 0x000fea0003800000 */
.L_x_19:
        /* <DEDUP_REMOVED lines=14> */
.L_x_96:


//--------------------- .text._ZN7cutlass13device_kernelIN5flash19enable_sm80_to_sm89INS1_16FlashAttnBwdSm80INS1_25CollectiveMainloopBwdSm80ILi2ELi1EN4cute5tupleIJNS5_1CILi64EEENS7_ILi128EEENS7_ILi96EEEEEENS_6half_tEfNS_4arch4Sm80ELb1ELb0ELb1ELb1ELb0ELb0ELb0ELb0ELi2ELi2ELi4ELi2ELb1EEENS1_21CollectiveEpilogueBwdISB_SC_SE_Li256ELb1ELb0ELi2EEENS1_25SingleTileBwdLPTSchedulerILb1ELi128ELb0EEEEEEEEEvNT_6ParamsE --------------------------
	.section	.text._ZN7cutlass13device_kernelIN5flash19enable_sm80_to_sm89INS1_16FlashAttnBwdSm80INS1_25CollectiveMainloopBwdSm80ILi2ELi1EN4cute5tupleIJNS5_1CILi64EEENS7_ILi128EEENS7_ILi96EEEEEENS_6half_tEfNS_4arch4Sm80ELb1ELb0ELb1ELb1ELb0ELb0ELb0ELb0ELi2ELi2ELi4ELi2ELb1EEENS1_21CollectiveEpilogueBwdISB_SC_SE_Li256ELb1ELb0ELi2EEENS1_25SingleTileBwdLPTSchedulerILb1ELi128ELb0EEEEEEEEEvNT_6ParamsE,"ax",@progbits
	.align	128
.text._ZN7cutlass13device_kernelIN5flash19enable_sm80_to_sm89INS1_16FlashAttnBwdSm80INS1_25CollectiveMainloopBwdSm80ILi2ELi1EN4cute5tupleIJNS5_1CILi64EEENS7_ILi128EEENS7_ILi96EEEEEENS_6half_tEfNS_4arch4Sm80ELb1ELb0ELb1ELb1ELb0ELb0ELb0ELb0ELi2ELi2ELi4ELi2ELb1EEENS1_21CollectiveEpilogueBwdISB_SC_SE_Li256ELb1ELb0ELi2EEENS1_25SingleTileBwdLPTSchedulerILb1ELi128ELb0EEEEEEEEEvNT_6ParamsE:
        .type           _ZN7cutlass13device_kernelIN5flash19enable_sm80_to_sm89INS1_16FlashAttnBwdSm80INS1_25CollectiveMainloopBwdSm80ILi2ELi1EN4cute5tupleIJNS5_1CILi64EEENS7_ILi128EEENS7_ILi96EEEEEENS_6half_tEfNS_4arch4Sm80ELb1ELb0ELb1ELb1ELb0ELb0ELb0ELb0ELi2ELi2ELi4ELi2ELb1EEENS1_21CollectiveEpilogueBwdISB_SC_SE_Li256ELb1ELb0ELi2EEENS1_25SingleTileBwdLPTSchedulerILb1ELi128ELb0EEEEEEEEEvNT_6ParamsE,@function
        .size           _ZN7cutlass13device_kernelIN5flash19enable_sm80_to_sm89INS1_16FlashAttnBwdSm80INS1_25CollectiveMainloopBwdSm80ILi2ELi1EN4cute5tupleIJNS5_1CILi64EEENS7_ILi128EEENS7_ILi96EEEEEENS_6half_tEfNS_4arch4Sm80ELb1ELb0ELb1ELb1ELb0ELb0ELb0ELb0ELi2ELi2ELi4ELi2ELb1EEENS1_21CollectiveEpilogueBwdISB_SC_SE_Li256ELb1ELb0ELi2EEENS1_25SingleTileBwdLPTSchedulerILb1ELi128ELb0EEEEEEEEEvNT_6ParamsE,(.L_x_97 - _ZN7cutlass13device_kernelIN5flash19enable_sm80_to_sm89INS1_16FlashAttnBwdSm80INS1_25CollectiveMainloopBwdSm80ILi2ELi1EN4cute5tupleIJNS5_1CILi64EEENS7_ILi128EEENS7_ILi96EEEEEENS_6half_tEfNS_4arch4Sm80ELb1ELb0ELb1ELb1ELb0ELb0ELb0ELb0ELi2ELi2ELi4ELi2ELb1EEENS1_21CollectiveEpilogueBwdISB_SC_SE_Li256ELb1ELb0ELi2EEENS1_25SingleTileBwdLPTSchedulerILb1ELi128ELb0EEEEEEEEEvNT_6ParamsE)
        .other          _ZN7cutlass13device_kernelIN5flash19enable_sm80_to_sm89INS1_16FlashAttnBwdSm80INS1_25CollectiveMainloopBwdSm80ILi2ELi1EN4cute5tupleIJNS5_1CILi64EEENS7_ILi128EEENS7_ILi96EEEEEENS_6half_tEfNS_4arch4Sm80ELb1ELb0ELb1ELb1ELb0ELb0ELb0ELb0ELi2ELi2ELi4ELi2ELb1EEENS1_21CollectiveEpilogueBwdISB_SC_SE_Li256ELb1ELb0ELi2EEENS1_25SingleTileBwdLPTSchedulerILb1ELi128ELb0EEEEEEEEEvNT_6ParamsE,@"STO_CUDA_ENTRY STV_DEFAULT"
_ZN7cutlass13device_kernelIN5flash19enable_sm80_to_sm89INS1_16FlashAttnBwdSm80INS1_25CollectiveMainloopBwdSm80ILi2ELi1EN4cute5tupleIJNS5_1CILi64EEENS7_ILi128EEENS7_ILi96EEEEEENS_6half_tEfNS_4arch4Sm80ELb1ELb0ELb1ELb1ELb0ELb0ELb0ELb0ELi2ELi2ELi4ELi2ELb1EEENS1_21CollectiveEpilogueBwdISB_SC_SE_Li256ELb1ELb0ELi2EEENS1_25SingleTileBwdLPTSchedulerILb1ELi128ELb0EEEEEEEEEvNT_6ParamsE:
[----:B------:R-:W-:Y:S01]  /*0000*/  LDC R1, c[0x0][0x28] ;  /* 0x00000a00ff017b82 */ /* 0x000fe20000000800 */
[----:B------:R-:W-:Y:S05]  /*0010*/  EXIT ;  /* 0x000000000000794d */ /* 0x000fea0003800000 */
.L_x_20:
        /* <DEDUP_REMOVED lines=14> */
.L_x_97:


//--------------------- .text._ZN7cutlass13device_kernelIN5flash19enable_sm80_to_sm89INS1_16FlashAttnBwdSm80INS1_25CollectiveMainloopBwdSm80ILi2ELi1EN4cute5tupleIJNS5_1CILi64EEENS7_ILi128EEENS7_ILi96EEEEEENS_6half_tEfNS_4arch4Sm80ELb1ELb0ELb1ELb1ELb1ELb0ELb0ELb0ELi2ELi2ELi4ELi2ELb1EEENS1_21CollectiveEpilogueBwdISB_SC_SE_Li256ELb1ELb0ELi2EEENS1_25SingleTileBwdLPTSchedulerILb1ELi128ELb1EEEEEEEEEvNT_6ParamsE --------------------------
	.section	.text._ZN7cutlass13device_kernelIN5flash19enable_sm80_to_sm89INS1_16FlashAttnBwdSm80INS1_25CollectiveMainloopBwdSm80ILi2ELi1EN4cute5tupleIJNS5_1CILi64EEENS7_ILi128EEENS7_ILi96EEEEEENS_6half_tEfNS_4arch4Sm80ELb1ELb0ELb1ELb1ELb1ELb0ELb0ELb0ELi2ELi2ELi4ELi2ELb1EEENS1_21CollectiveEpilogueBwdISB_SC_SE_Li256ELb1ELb0ELi2EEENS1_25SingleTileBwdLPTSchedulerILb1ELi128ELb1EEEEEEEEEvNT_6ParamsE,"ax",@progbits
	.align	128
.text._ZN7cutlass13device_kernelIN5flash19enable_sm80_to_sm89INS1_16FlashAttnBwdSm80INS1_25CollectiveMainloopBwdSm80ILi2ELi1EN4cute5tupleIJNS5_1CILi64EEENS7_ILi128EEENS7_ILi96EEEEEENS_6half_tEfNS_4arch4Sm80ELb1ELb0ELb1ELb1ELb1ELb0ELb0ELb0ELi2ELi2ELi4ELi2ELb1EEENS1_21CollectiveEpilogueBwdISB_SC_SE_Li256ELb1ELb0ELi2EEENS1_25SingleTileBwdLPTSchedulerILb1ELi128ELb1EEEEEEEEEvNT_6ParamsE:
        .type           _ZN7cutlass13device_kernelIN5flash19enable_sm80_to_sm89INS1_16FlashAttnBwdSm80INS1_25CollectiveMainloopBwdSm80ILi2ELi1EN4cute5tupleIJNS5_1CILi64EEENS7_ILi128EEENS7_ILi96EEEEEENS_6half_tEfNS_4arch4Sm80ELb1ELb0ELb1ELb1ELb1ELb0ELb0ELb0ELi2ELi2ELi4ELi2ELb1EEENS1_21CollectiveEpilogueBwdISB_SC_SE_Li256ELb1ELb0ELi2EEENS1_25SingleTileBwdLPTSchedulerILb1ELi128ELb1EEEEEEEEEvNT_6ParamsE,@function
        .size           _ZN7cutlass13device_kernelIN5flash19enable_sm80_to_sm89INS1_16FlashAttnBwdSm80INS1_25CollectiveMainloopBwdSm80ILi2ELi1EN4cute5tupleIJNS5_1CILi64EEENS7_ILi128EEENS7_ILi96EEEEEENS_6half_tEfNS_4arch4Sm80ELb1ELb0ELb1ELb1ELb1ELb0ELb0ELb0ELi2ELi2ELi4ELi2ELb1EEENS1_21CollectiveEpilogueBwdISB_SC_SE_Li256ELb1ELb0ELi2EEENS1_25SingleTileBwdLPTSchedulerILb1ELi128ELb1EEEEEEEEEvNT_6ParamsE,(.L_x_98 - _ZN7cutlass13device_kernelIN5flash19enable_sm80_to_sm89INS1_16FlashAttnBwdSm80INS1_25CollectiveMainloopBwdSm80ILi2ELi1EN4cute5tupleIJNS5_1CILi64EEENS7_ILi128EEENS7_ILi96EEEEEENS_6half_tEfNS_4arch4Sm80ELb1ELb0ELb1ELb1ELb1ELb0ELb0ELb0ELi2ELi2ELi4ELi2ELb1EEENS1_21CollectiveEpilogueBwdISB_SC_SE_Li256ELb1ELb0ELi2EEENS1_25SingleTileBwdLPTSchedulerILb1ELi128ELb1EEEEEEEEEvNT_6ParamsE)
        .other          _ZN7cutlass13device_kernelIN5flash19enable_sm80_to_sm89INS1_16FlashAttnBwdSm80INS1_25CollectiveMainloopBwdSm80ILi2ELi1EN4cute5tupleIJNS5_1CILi64EEENS7_ILi128EEENS7_ILi96EEEEEENS_6half_tEfNS_4arch4Sm80ELb1ELb0ELb1ELb1ELb1ELb0ELb0ELb0ELi2ELi2ELi4ELi2ELb1EEENS1_21CollectiveEpilogueBwdISB_SC_SE_Li256ELb1ELb0ELi2EEENS1_25SingleTileBwdLPTSchedulerILb1ELi128ELb1EEEEEEEEEvNT_6ParamsE,@"STO_CUDA_ENTRY STV_DEFAULT"
_ZN7cutlass13device_kernelIN5flash19enable_sm80_to_sm89INS1_16FlashAttnBwdSm80INS1_25CollectiveMainloopBwdSm80ILi2ELi1EN4cute5tupleIJNS5_1CILi64EEENS7_ILi128EEENS7_ILi96EEEEEENS_6half_tEfNS_4arch4Sm80ELb1ELb0ELb1ELb1ELb1ELb0ELb0ELb0ELi2ELi2ELi4ELi2ELb1EEENS1_21CollectiveEpilogueBwdISB_SC_SE_Li256ELb1ELb0ELi2EEENS1_25SingleTileBwdLPTSchedulerILb1ELi128ELb1EEEEEEEEEvNT_6ParamsE:
[----:B------:R-:W-:Y:S01]  /*0000*/  LDC R1, c[0x0][0x28] ;  /* 0x00000a00ff017b82 */ /* 0x000fe20000000800 */
[----:B------:R-:W-:Y:S05]  /*0010*/  EXIT ;  /* 0x000000000000794d */ /* 0x000fea0003800000 */
.L_x_21:
        /* <DEDUP_REMOVED lines=14> */
.L_x_98:


//--------------------- .text._ZN7cutlass13device_kernelIN5flash19enable_sm80_to_sm89INS1_16FlashAttnBwdSm80INS1_25CollectiveMainloopBwdSm80ILi2ELi1EN4cute5tupleIJNS5_1CILi64EEENS7_ILi128EEENS7_ILi96EEEEEENS_6half_tEfNS_4arch4Sm80ELb1ELb0ELb1ELb1ELb0ELb0ELb0ELb0ELi2ELi2ELi4ELi2ELb1EEENS1_24CollectiveEpilogueBwdGQAISB_fSE_Li256ELb1ELb0EEENS1_25SingleTileBwdLPTSchedulerILb1ELi128ELb0EEEEEEEEEvNT_6ParamsE --------------------------
	.section	.text._ZN7cutlass13device_kernelIN5flash19enable_sm80_to_sm89INS1_16FlashAttnBwdSm80INS1_25CollectiveMainloopBwdSm80ILi2ELi1EN4cute5tupleIJNS5_1CILi64EEENS7_ILi128EEENS7_ILi96EEEEEENS_6half_tEfNS_4arch4Sm80ELb1ELb0ELb1ELb1ELb0ELb0ELb0ELb0ELi2ELi2ELi4ELi2ELb1EEENS1_24CollectiveEpilogueBwdGQAISB_fSE_Li256ELb1ELb0EEENS1_25SingleTileBwdLPTSchedulerILb1ELi128ELb0EEEEEEEEEvNT_6ParamsE,"ax",@progbits
	.align	128
.text._ZN7cutlass13device_kernelIN5flash19enable_sm80_to_sm89INS1_16FlashAttnBwdSm80INS1_25CollectiveMainloopBwdSm80ILi2ELi1EN4cute5tupleIJNS5_1CILi64EEENS7_ILi128EEENS7_ILi96EEEEEENS_6half_tEfNS_4arch4Sm80ELb1ELb0ELb1ELb1ELb0ELb0ELb0ELb0ELi2ELi2ELi4ELi2ELb1EEENS1_24CollectiveEpilogueBwdGQAISB_fSE_Li256ELb1ELb0EEENS1_25SingleTileBwdLPTSchedulerILb1ELi128ELb0EEEEEEEEEvNT_6ParamsE:
        .type           _ZN7cutlass13device_kernelIN5flash19enable_sm80_to_sm89INS1_16FlashAttnBwdSm80INS1_25CollectiveMainloopBwdSm80ILi2ELi1EN4cute5tupleIJNS5_1CILi64EEENS7_ILi128EEENS7_ILi96EEEEEENS_6half_tEfNS_4arch4Sm80ELb1ELb0ELb1ELb1ELb0ELb0ELb0ELb0ELi2ELi2ELi4ELi2ELb1EEENS1_24CollectiveEpilogueBwdGQAISB_fSE_Li256ELb1ELb0EEENS1_25SingleTileBwdLPTSchedulerILb1ELi128ELb0EEEEEEEEEvNT_6ParamsE,@function
        .size           _ZN7cutlass13device_kernelIN5flash19enable_sm80_to_sm89INS1_16FlashAttnBwdSm80INS1_25CollectiveMainloopBwdSm80ILi2ELi1EN4cute5tupleIJNS5_1CILi64EEENS7_ILi128EEENS7_ILi96EEEEEENS_6half_tEfNS_4arch4Sm80ELb1ELb0ELb1ELb1ELb0ELb0ELb0ELb0ELi2ELi2ELi4ELi2ELb1EEENS1_24CollectiveEpilogueBwdGQAISB_fSE_Li256ELb1ELb0EEENS1_25SingleTileBwdLPTSchedulerILb1ELi128ELb0EEEEEEEEEvNT_6ParamsE,(.L_x_99 - _ZN7cutlass13device_kernelIN5flash19enable_sm80_to_sm89INS1_16FlashAttnBwdSm80INS1_25CollectiveMainloopBwdSm80ILi2ELi1EN4cute5tupleIJNS5_1CILi64EEENS7_ILi128EEENS7_ILi96EEEEEENS_6half_tEfNS_4arch4Sm80ELb1ELb0ELb1ELb1ELb0ELb0ELb0ELb0ELi2ELi2ELi4ELi2ELb1EEENS1_24CollectiveEpilogueBwdGQAISB_fSE_Li256ELb1ELb0EEENS1_25SingleTileBwdLPTSchedulerILb1ELi128ELb0EEEEEEEEEvNT_6ParamsE)
        .other          _ZN7cutlass13device_kernelIN5flash19enable_sm80_to_sm89INS1_16FlashAttnBwdSm80INS1_25CollectiveMainloopBwdSm80ILi2ELi1EN4cute5tupleIJNS5_1CILi64EEENS7_ILi128EEENS7_ILi96EEEEEENS_6half_tEfNS_4arch4Sm80ELb1ELb0ELb1ELb1ELb0ELb0ELb0ELb0ELi2ELi2ELi4ELi2ELb1EEENS1_24CollectiveEpilogueBwdGQAISB_fSE_Li256ELb1ELb0EEENS1_25SingleTileBwdLPTSchedulerILb1ELi128ELb0EEEEEEEEEvNT_6ParamsE,@"STO_CUDA_ENTRY STV_DEFAULT"
_ZN7cutlass13device_kernelIN5flash19enable_sm80_to_sm89INS1_16FlashAttnBwdSm80INS1_25CollectiveMainloopBwdSm80ILi2ELi1EN4cute5tupleIJNS5_1CILi64EEENS7_ILi128EEENS7_ILi96EEEEEENS_6half_tEfNS_4arch4Sm80ELb1ELb0ELb1ELb1ELb0ELb0ELb0ELb0ELi2ELi2ELi4ELi2ELb1EEENS1_24CollectiveEpilogueBwdGQAISB_fSE_Li256ELb1ELb0EEENS1_25SingleTileBwdLPTSchedulerILb1ELi128ELb0EEEEEEEEEvNT_6ParamsE:
[----:B------:R-:W-:Y:S01]  /*0000*/  LDC R1, c[0x0][0x28] ;  /* 0x00000a00ff017b82 */ /* 0x000fe20000000800 */
[----:B------:R-:W-:Y:S05]  /*0010*/  EXIT ;  /* 0x000000000000794d */ /* 0x000fea0003800000 */
.L_x_22:
        /* <DEDUP_REMOVED lines=14> */
.L_x_99:


//--------------------- .text._ZN7cutlass13device_kernelIN5flash19enable_sm80_to_sm89INS1_16FlashAttnBwdSm80INS1_25CollectiveMainloopBwdSm80ILi2ELi1EN4cute5tupleIJNS5_1CILi64EEENS7_ILi128EEENS7_ILi96EEEEEENS_6half_tEfNS_4arch4Sm80ELb1ELb0ELb1ELb1ELb1ELb0ELb0ELb0ELi2ELi2ELi4ELi2ELb1EEENS1_24CollectiveEpilogueBwdGQAISB_fSE_Li256ELb1ELb1EEENS1_25SingleTileBwdLPTSchedulerILb1ELi128ELb1EEEEEEEEEvNT_6ParamsE --------------------------
	.section	.text._ZN7cutlass13device_kernelIN5flash19enable_sm80_to_sm89INS1_16FlashAttnBwdSm80INS1_25CollectiveMainloopBwdSm80ILi2ELi1EN4cute5tupleIJNS5_1CILi64EEENS7_ILi128EEENS7_ILi96EEEEEENS_6half_tEfNS_4arch4Sm80ELb1ELb0ELb1ELb1ELb1ELb0ELb0ELb0ELi2ELi2ELi4ELi2ELb1EEENS1_24CollectiveEpilogueBwdGQAISB_fSE_Li256ELb1ELb1EEENS1_25SingleTileBwdLPTSchedulerILb1ELi128ELb1EEEEEEEEEvNT_6ParamsE,"ax",@progbits
	.align	128
.text._ZN7cutlass13device_kernelIN5flash19enable_sm80_to_sm89INS1_16FlashAttnBwdSm80INS1_25CollectiveMainloopBwdSm80ILi2ELi1EN4cute5tupleIJNS5_1CILi64EEENS7_ILi128EEENS7_ILi96EEEEEENS_6half_tEfNS_4arch4Sm80ELb1ELb0ELb1ELb1ELb1ELb0ELb0ELb0ELi2ELi2ELi4ELi2ELb1EEENS1_24CollectiveEpilogueBwdGQAISB_fSE_Li256ELb1ELb1EEENS1_25SingleTileBwdLPTSchedulerILb1ELi128ELb1EEEEEEEEEvNT_6ParamsE:
        .type           _ZN7cutlass13device_kernelIN5flash19enable_sm80_to_sm89INS1_16FlashAttnBwdSm80INS1_25CollectiveMainloopBwdSm80ILi2ELi1EN4cute5tupleIJNS5_1CILi64EEENS7_ILi128EEENS7_ILi96EEEEEENS_6half_tEfNS_4arch4Sm80ELb1ELb0ELb1ELb1ELb1ELb0ELb0ELb0ELi2ELi2ELi4ELi2ELb1EEENS1_24CollectiveEpilogueBwdGQAISB_fSE_Li256ELb1ELb1EEENS1_25SingleTileBwdLPTSchedulerILb1ELi128ELb1EEEEEEEEEvNT_6ParamsE,@function
        .size           _ZN7cutlass13device_kernelIN5flash19enable_sm80_to_sm89INS1_16FlashAttnBwdSm80INS1_25CollectiveMainloopBwdSm80ILi2ELi1EN4cute5tupleIJNS5_1CILi64EEENS7_ILi128EEENS7_ILi96EEEEEENS_6half_tEfNS_4arch4Sm80ELb1ELb0ELb1ELb1ELb1ELb0ELb0ELb0ELi2ELi2ELi4ELi2ELb1EEENS1_24CollectiveEpilogueBwdGQAISB_fSE_Li256ELb1ELb1EEENS1_25SingleTileBwdLPTSchedulerILb1ELi128ELb1EEEEEEEEEvNT_6ParamsE,(.L_x_100 - _ZN7cutlass13device_kernelIN5flash19enable_sm80_to_sm89INS1_16FlashAttnBwdSm80INS1_25CollectiveMainloopBwdSm80ILi2ELi1EN4cute5tupleIJNS5_1CILi64EEENS7_ILi128EEENS7_ILi96EEEEEENS_6half_tEfNS_4arch4Sm80ELb1ELb0ELb1ELb1ELb1ELb0ELb0ELb0ELi2ELi2ELi4ELi2ELb1EEENS1_24CollectiveEpilogueBwdGQAISB_fSE_Li256ELb1ELb1EEENS1_25SingleTileBwdLPTSchedulerILb1ELi128ELb1EEEEEEEEEvNT_6ParamsE)
        .other          _ZN7cutlass13device_kernelIN5flash19enable_sm80_to_sm89INS1_16FlashAttnBwdSm80INS1_25CollectiveMainloopBwdSm80ILi2ELi1EN4cute5tupleIJNS5_1CILi64EEENS7_ILi128EEENS7_ILi96EEEEEENS_6half_tEfNS_4arch4Sm80ELb1ELb0ELb1ELb1ELb1ELb0ELb0ELb0ELi2ELi2ELi4ELi2ELb1EEENS1_24CollectiveEpilogueBwdGQAISB_fSE_Li256ELb1ELb1EEENS1_25SingleTileBwdLPTSchedulerILb1ELi128ELb1EEEEEEEEEvNT_6ParamsE,@"STO_CUDA_ENTRY STV_DEFAULT"
_ZN7cutlass13device_kernelIN5flash19enable_sm80_to_sm89INS1_16FlashAttnBwdSm80INS1_25CollectiveMainloopBwdSm80ILi2ELi1EN4cute5tupleIJNS5_1CILi64EEENS7_ILi128EEENS7_ILi96EEEEEENS_6half_tEfNS_4arch4Sm80ELb1ELb0ELb1ELb1ELb1ELb0ELb0ELb0ELi2ELi2ELi4ELi2ELb1EEENS1_24CollectiveEpilogueBwdGQAISB_fSE_Li256ELb1ELb1EEENS1_25SingleTileBwdLPTSchedulerILb1ELi128ELb1EEEEEEEEEvNT_6ParamsE:
[----:B------:R-:W-:Y:S01]  /*0000*/  LDC R1, c[0x0][0x28] ;  /* 0x00000a00ff017b82 */ /* 0x000fe20000000800 */
[----:B------:R-:W-:Y:S05]  /*0010*/  EXIT ;  /* 0x000000000000794d */ /* 0x000fea0003800000 */
.L_x_23:
        /* <DEDUP_REMOVED lines=14> */
.L_x_100:


//--------------------- .text._ZN7cutlass13device_kernelIN5flash19enable_sm80_to_sm89INS1_16FlashAttnBwdSm80INS1_25CollectiveMainloopBwdSm80ILi2ELi2EN4cute5tupleIJNS5_1CILi64EEENS7_ILi128EEENS7_ILi96EEEEEENS_6half_tEfNS_4arch4Sm80ELb0ELb0ELb1ELb0ELb0ELb0ELb0ELb0ELi2ELi2ELi4ELi2ELb0EEENS1_21CollectiveEpilogueBwdISB_SC_SE_Li256ELb0ELb0ELi2EEENS1_19SingleTileSchedulerILb0ELb0ELb0ELi128EEEEEEEEEvNT_6ParamsE --------------------------
	.section	.text._ZN7cutlass13device_kernelIN5flash19enable_sm80_to_sm89INS1_16FlashAttnBwdSm80INS1_25CollectiveMainloopBwdSm80ILi2ELi2EN4cute5tupleIJNS5_1CILi64EEENS7_ILi128EEENS7_ILi96EEEEEENS_6half_tEfNS_4arch4Sm80ELb0ELb0ELb1ELb0ELb0ELb0ELb0ELb0ELi2ELi2ELi4ELi2ELb0EEENS1_21CollectiveEpilogueBwdISB_SC_SE_Li256ELb0ELb0ELi2EEENS1_19SingleTileSchedulerILb0ELb0ELb0ELi128EEEEEEEEEvNT_6ParamsE,"ax",@progbits
	.align	128
.text._ZN7cutlass13device_kernelIN5flash19enable_sm80_to_sm89INS1_16FlashAttnBwdSm80INS1_25CollectiveMainloopBwdSm80ILi2ELi2EN4cute5tupleIJNS5_1CILi64EEENS7_ILi128EEENS7_ILi96EEEEEENS_6half_tEfNS_4arch4Sm80ELb0ELb0ELb1ELb0ELb0ELb0ELb0ELb0ELi2ELi2ELi4ELi2ELb0EEENS1_21CollectiveEpilogueBwdISB_SC_SE_Li256ELb0ELb0ELi2EEENS1_19SingleTileSchedulerILb0ELb0ELb0ELi128EEEEEEEEEvNT_6ParamsE:
        .type           _ZN7cutlass13device_kernelIN5flash19enable_sm80_to_sm89INS1_16FlashAttnBwdSm80INS1_25CollectiveMainloopBwdSm80ILi2ELi2EN4cute5tupleIJNS5_1CILi64EEENS7_ILi128EEENS7_ILi96EEEEEENS_6half_tEfNS_4arch4Sm80ELb0ELb0ELb1ELb0ELb0ELb0ELb0ELb0ELi2ELi2ELi4ELi2ELb0EEENS1_21CollectiveEpilogueBwdISB_SC_SE_Li256ELb0ELb0ELi2EEENS1_19SingleTileSchedulerILb0ELb0ELb0ELi128EEEEEEEEEvNT_6ParamsE,@function
        .size           _ZN7cutlass13device_kernelIN5flash19enable_sm80_to_sm89INS1_16FlashAttnBwdSm80INS1_25CollectiveMainloopBwdSm80ILi2ELi2EN4cute5tupleIJNS5_1CILi64EEENS7_ILi128EEENS7_ILi96EEEEEENS_6half_tEfNS_4arch4Sm80ELb0ELb0ELb1ELb0ELb0ELb0ELb0ELb0ELi2ELi2ELi4ELi2ELb0EEENS1_21CollectiveEpilogueBwdISB_SC_SE_Li256ELb0ELb0ELi2EEENS1_19SingleTileSchedulerILb0ELb0ELb0ELi128EEEEEEEEEvNT_6ParamsE,(.L_x_101 - _ZN7cutlass13device_kernelIN5flash19enable_sm80_to_sm89INS1_16FlashAttnBwdSm80INS1_25CollectiveMainloopBwdSm80ILi2ELi2EN4cute5tupleIJNS5_1CILi64EEENS7_ILi128EEENS7_ILi96EEEEEENS_6half_tEfNS_4arch4Sm80ELb0ELb0ELb1ELb0ELb0ELb0ELb0ELb0ELi2ELi2ELi4ELi2ELb0EEENS1_21CollectiveEpilogueBwdISB_SC_SE_Li256ELb0ELb0ELi2EEENS1_19SingleTileSchedulerILb0ELb0ELb0ELi128EEEEEEEEEvNT_6ParamsE)
        .other          _ZN7cutlass13device_kernelIN5flash19enable_sm80_to_sm89INS1_16FlashAttnBwdSm80INS1_25CollectiveMainloopBwdSm80ILi2ELi2EN4cute5tupleIJNS5_1CILi64EEENS7_ILi128EEENS7_ILi96EEEEEENS_6half_tEfNS_4arch4Sm80ELb0ELb0ELb1ELb0ELb0ELb0ELb0ELb0ELi2ELi2ELi4ELi2ELb0EEENS1_21CollectiveEpilogueBwdISB_SC_SE_Li256ELb0ELb0ELi2EEENS1_19SingleTileSchedulerILb0ELb0ELb0ELi128EEEEEEEEEvNT_6ParamsE,@"STO_CUDA_ENTRY STV_DEFAULT"
_ZN7cutlass13device_kernelIN5flash19enable_sm80_to_sm89INS1_16FlashAttnBwdSm80INS1_25CollectiveMainloopBwdSm80ILi2ELi2EN4cute5tupleIJNS5_1CILi64EEENS7_ILi128EEENS7_ILi96EEEEEENS_6half_tEfNS_4arch4Sm80ELb0ELb0ELb1ELb0ELb0ELb0ELb0ELb0ELi2ELi2ELi4ELi2ELb0EEENS1_21CollectiveEpilogueBwdISB_SC_SE_Li256ELb0ELb0ELi2EEENS1_19SingleTileSchedulerILb0ELb0ELb0ELi128EEEEEEEEEvNT_6ParamsE:
[----:B------:R-:W-:Y:S01]  /*0000*/  LDC R1, c[0x0][0x28] ;  /* 0x00000a00ff017b82 */ /* 0x000fe20000000800 */
[----:B------:R-:W-:Y:S05]  /*0010*/  EXIT ;  /* 0x000000000000794d */ /* 0x000fea0003800000 */
.L_x_24:
        /* <DEDUP_REMOVED lines=14> */
.L_x_101:


//--------------------- .text._ZN7cutlass13device_kernelIN5flash19enable_sm80_to_sm89INS1_16FlashAttnBwdSm80INS1_25CollectiveMainloopBwdSm80ILi2ELi2EN4cute5tupleIJNS5_1CILi64EEENS7_ILi128EEENS7_ILi96EEEEEENS_6half_tEfNS_4arch4Sm80ELb0ELb0ELb1ELb0ELb1ELb0ELb0ELb0ELi2ELi2ELi4ELi2ELb0EEENS1_21CollectiveEpilogueBwdISB_SC_SE_Li256ELb0ELb0ELi2EEENS1_19SingleTileSchedulerILb0ELb0ELb0ELi128EEEEEEEEEvNT_6ParamsE --------------------------
	.section	.text._ZN7cutlass13device_kernelIN5flash19enable_sm80_to_sm89INS1_16FlashAttnBwdSm80INS1_25CollectiveMainloopBwdSm80ILi2ELi2EN4cute5tupleIJNS5_1CILi64EEENS7_ILi128EEENS7_ILi96EEEEEENS_6half_tEfNS_4arch4Sm80ELb0ELb0ELb1ELb0ELb1ELb0ELb0ELb0ELi2ELi2ELi4ELi2ELb0EEENS1_21CollectiveEpilogueBwdISB_SC_SE_Li256ELb0ELb0ELi2EEENS1_19SingleTileSchedulerILb0ELb0ELb0ELi128EEEEEEEEEvNT_6ParamsE,"ax",@progbits
	.align	128
.text._ZN7cutlass13device_kernelIN5flash19enable_sm80_to_sm89INS1_16FlashAttnBwdSm80INS1_25CollectiveMainloopBwdSm80ILi2ELi2EN4cute5tupleIJNS5_1CILi64EEENS7_ILi128EEENS7_ILi96EEEEEENS_6half_tEfNS_4arch4Sm80ELb0ELb0ELb1ELb0ELb1ELb0ELb0ELb0ELi2ELi2ELi4ELi2ELb0EEENS1_21CollectiveEpilogueBwdISB_SC_SE_Li256ELb0ELb0ELi2EEENS1_19SingleTileSchedulerILb0ELb0ELb0ELi128EEEEEEEEEvNT_6ParamsE:
        .type           _ZN7cutlass13device_kernelIN5flash19enable_sm80_to_sm89INS1_16FlashAttnBwdSm80INS1_25CollectiveMainloopBwdSm80ILi2ELi2EN4cute5tupleIJNS5_1CILi64EEENS7_ILi128EEENS7_ILi96EEEEEENS_6half_tEfNS_4arch4Sm80ELb0ELb0ELb1ELb0ELb1ELb0ELb0ELb0ELi2ELi2ELi4ELi2ELb0EEENS1_21CollectiveEpilogueBwdISB_SC_SE_Li256ELb0ELb0ELi2EEENS1_19SingleTileSchedulerILb0ELb0ELb0ELi128EEEEEEEEEvNT_6ParamsE,@function
        .size           _ZN7cutlass13device_kernelIN5flash19enable_sm80_to_sm89INS1_16FlashAttnBwdSm80INS1_25CollectiveMainloopBwdSm80ILi2ELi2EN4cute5tupleIJNS5_1CILi64EEENS7_ILi128EEENS7_ILi96EEEEEENS_6half_tEfNS_4arch4Sm80ELb0ELb0ELb1ELb0ELb1ELb0ELb0ELb0ELi2ELi2ELi4ELi2ELb0EEENS1_21CollectiveEpilogueBwdISB_SC_SE_Li256ELb0ELb0ELi2EEENS1_19SingleTileSchedulerILb0ELb0ELb0ELi128EEEEEEEEEvNT_6ParamsE,(.L_x_102 - _ZN7cutlass13device_kernelIN5flash19enable_sm80_to_sm89INS1_16FlashAttnBwdSm80INS1_25CollectiveMainloopBwdSm80ILi2ELi2EN4cute5tupleIJNS5_1CILi64EEENS7_ILi128EEENS7_ILi96EEEEEENS_6half_tEfNS_4arch4Sm80ELb0ELb0ELb1ELb0ELb1ELb0ELb0ELb0ELi2ELi2ELi4ELi2ELb0EEENS1_21CollectiveEpilogueBwdISB_SC_SE_Li256ELb0ELb0ELi2EEENS1_19SingleTileSchedulerILb0ELb0ELb0ELi128EEEEEEEEEvNT_6ParamsE)
        .other          _ZN7cutlass13device_kernelIN5flash19enable_sm80_to_sm89INS1_16FlashAttnBwdSm80INS1_25CollectiveMainloopBwdSm80ILi2ELi2EN4cute5tupleIJNS5_1CILi64EEENS7_ILi128EEENS7_ILi96EEEEEENS_6half_tEfNS_4arch4Sm80ELb0ELb0ELb1ELb0ELb1ELb0ELb0ELb0ELi2ELi2ELi4ELi2ELb0EEENS1_21CollectiveEpilogueBwdISB_SC_SE_Li256ELb0ELb0ELi2EEENS1_19SingleTileSchedulerILb0ELb0ELb0ELi128EEEEEEEEEvNT_6ParamsE,@"STO_CUDA_ENTRY STV_DEFAULT"
_ZN7cutlass13device_kernelIN5flash19enable_sm80_to_sm89INS1_16FlashAttnBwdSm80INS1_25CollectiveMainloopBwdSm80ILi2ELi2EN4cute5tupleIJNS5_1CILi64EEENS7_ILi128EEENS7_ILi96EEEEEENS_6half_tEfNS_4arch4Sm80ELb0ELb0ELb1ELb0ELb1ELb0ELb0ELb0ELi2ELi2ELi4ELi2ELb0EEENS1_21CollectiveEpilogueBwdISB_SC_SE_Li256ELb0ELb0ELi2EEENS1_19SingleTileSchedulerILb0ELb0ELb0ELi128EEEEEEEEEvNT_6ParamsE:
[----:B------:R-:W-:Y:S01]  /*0000*/  LDC R1, c[0x0][0x28] ;  /* 0x00000a00ff017b82 */ /* 0x000fe20000000800 */
[----:B------:R-:W-:Y:S05]  /*0010*/  EXIT ;  /* 0x000000000000794d */ /* 0x000fea0003800000 */
.L_x_25:
        /* <DEDUP_REMOVED lines=14> */
.L_x_102:


//--------------------- .text._ZN7cutlass13device_kernelIN5flash19enable_sm80_to_sm89INS1_16FlashAttnBwdSm80INS1_25CollectiveMainloopBwdSm80ILi2ELi2EN4cute5tupleIJNS5_1CILi64EEENS7_ILi128EEENS7_ILi96EEEEEENS_6half_tEfNS_4arch4Sm80ELb0ELb0ELb1ELb0ELb0ELb0ELb0ELb0ELi2ELi2ELi4ELi2ELb0EEENS1_24CollectiveEpilogueBwdGQAISB_fSE_Li256ELb0ELb0EEENS1_19SingleTileSchedulerILb0ELb0ELb0ELi128EEEEEEEEEvNT_6ParamsE --------------------------
	.section	.text._ZN7cutlass13device_kernelIN5flash19enable_sm80_to_sm89INS1_16FlashAttnBwdSm80INS1_25CollectiveMainloopBwdSm80ILi2ELi2EN4cute5tupleIJNS5_1CILi64EEENS7_ILi128EEENS7_ILi96EEEEEENS_6half_tEfNS_4arch4Sm80ELb0ELb0ELb1ELb0ELb0ELb0ELb0ELb0ELi2ELi2ELi4ELi2ELb0EEENS1_24CollectiveEpilogueBwdGQAISB_fSE_Li256ELb0ELb0EEENS1_19SingleTileSchedulerILb0ELb0ELb0ELi128EEEEEEEEEvNT_6ParamsE,"ax",@progbits
	.align	128
.text._ZN7cutlass13device_kernelIN5flash19enable_sm80_to_sm89INS1_16FlashAttnBwdSm80INS1_25CollectiveMainloopBwdSm80ILi2ELi2EN4cute5tupleIJNS5_1CILi64EEENS7_ILi128EEENS7_ILi96EEEEEENS_6half_tEfNS_4arch4Sm80ELb0ELb0ELb1ELb0ELb0ELb0ELb0ELb0ELi2ELi2ELi4ELi2ELb0EEENS1_24CollectiveEpilogueBwdGQAISB_fSE_Li256ELb0ELb0EEENS1_19SingleTileSchedulerILb0ELb0ELb0ELi128EEEEEEEEEvNT_6ParamsE:
        .type           _ZN7cutlass13device_kernelIN5flash19enable_sm80_to_sm89INS1_16FlashAttnBwdSm80INS1_25CollectiveMainloopBwdSm80ILi2ELi2EN4cute5tupleIJNS5_1CILi64EEENS7_ILi128EEENS7_ILi96EEEEEENS_6half_tEfNS_4arch4Sm80ELb0ELb0ELb1ELb0ELb0ELb0ELb0ELb0ELi2ELi2ELi4ELi2ELb0EEENS1_24CollectiveEpilogueBwdGQAISB_fSE_Li256ELb0ELb0EEENS1_19SingleTileSchedulerILb0ELb0ELb0ELi128EEEEEEEEEvNT_6ParamsE,@function
        .size           _ZN7cutlass13device_kernelIN5flash19enable_sm80_to_sm89INS1_16FlashAttnBwdSm80INS1_25CollectiveMainloopBwdSm80ILi2ELi2EN4cute5tupleIJNS5_1CILi64EEENS7_ILi128EEENS7_ILi96EEEEEENS_6half_tEfNS_4arch4Sm80ELb0ELb0ELb1ELb0ELb0ELb0ELb0ELb0ELi2ELi2ELi4ELi2ELb0EEENS1_24CollectiveEpilogueBwdGQAISB_fSE_Li256ELb0ELb0EEENS1_19SingleTileSchedulerILb0ELb0ELb0ELi128EEEEEEEEEvNT_6ParamsE,(.L_x_103 - _ZN7cutlass13device_kernelIN5flash19enable_sm80_to_sm89INS1_16FlashAttnBwdSm80INS1_25CollectiveMainloopBwdSm80ILi2ELi2EN4cute5tupleIJNS5_1CILi64EEENS7_ILi128EEENS7_ILi96EEEEEENS_6half_tEfNS_4arch4Sm80ELb0ELb0ELb1ELb0ELb0ELb0ELb0ELb0ELi2ELi2ELi4ELi2ELb0EEENS1_24CollectiveEpilogueBwdGQAISB_fSE_Li256ELb0ELb0EEENS1_19SingleTileSchedulerILb0ELb0ELb0ELi128EEEEEEEEEvNT_6ParamsE)
        .other          _ZN7cutlass13device_kernelIN5flash19enable_sm80_to_sm89INS1_16FlashAttnBwdSm80INS1_25CollectiveMainloopBwdSm80ILi2ELi2EN4cute5tupleIJNS5_1CILi64EEENS7_ILi128EEENS7_ILi96EEEEEENS_6half_tEfNS_4arch4Sm80ELb0ELb0ELb1ELb0ELb0ELb0ELb0ELb0ELi2ELi2ELi4ELi2ELb0EEENS1_24CollectiveEpilogueBwdGQAISB_fSE_Li256ELb0ELb0EEENS1_19SingleTileSchedulerILb0ELb0ELb0ELi128EEEEEEEEEvNT_6ParamsE,@"STO_CUDA_ENTRY STV_DEFAULT"
_ZN7cutlass13device_kernelIN5flash19enable_sm80_to_sm89INS1_16FlashAttnBwdSm80INS1_25CollectiveMainloopBwdSm80ILi2ELi2EN4cute5tupleIJNS5_1CILi64EEENS7_ILi128EEENS7_ILi96EEEEEENS_6half_tEfNS_4arch4Sm80ELb0ELb0ELb1ELb0ELb0ELb0ELb0ELb0ELi2ELi2ELi4ELi2ELb0EEENS1_24CollectiveEpilogueBwdGQAISB_fSE_Li256ELb0ELb0EEENS1_19SingleTileSchedulerILb0ELb0ELb0ELi128EEEEEEEEEvNT_6ParamsE:
[----:B------:R-:W-:Y:S01]  /*0000*/  LDC R1, c[0x0][0x28] ;  /* 0x00000a00ff017b82 */ /* 0x000fe20000000800 */
[----:B------:R-:W-:Y:S05]  /*0010*/  EXIT ;  /* 0x000000000000794d */ /* 0x000fea0003800000 */
.L_x_26:
        /* <DEDUP_REMOVED lines=14> */
.L_x_103:


//--------------------- .text._ZN7cutlass13device_kernelIN5flash19enable_sm80_to_sm89INS1_16FlashAttnBwdSm80INS1_25CollectiveMainloopBwdSm80ILi2ELi2EN4cute5tupleIJNS5_1CILi64EEENS7_ILi128EEENS7_ILi96EEEEEENS_6half_tEfNS_4arch4Sm80ELb0ELb0ELb1ELb0ELb1ELb0ELb0ELb0ELi2ELi2ELi4ELi2ELb0EEENS1_24CollectiveEpilogueBwdGQAISB_fSE_Li256ELb0ELb1EEENS1_19SingleTileSchedulerILb0ELb0ELb0ELi128EEEEEEEEEvNT_6ParamsE --------------------------
	.section	.text._ZN7cutlass13device_kernelIN5flash19enable_sm80_to_sm89INS1_16FlashAttnBwdSm80INS1_25CollectiveMainloopBwdSm80ILi2ELi2EN4cute5tupleIJNS5_1CILi64EEENS7_ILi128EEENS7_ILi96EEEEEENS_6half_tEfNS_4arch4Sm80ELb0ELb0ELb1ELb0ELb1ELb0ELb0ELb0ELi2ELi2ELi4ELi2ELb0EEENS1_24CollectiveEpilogueBwdGQAISB_fSE_Li256ELb0ELb1EEENS1_19SingleTileSchedulerILb0ELb0ELb0ELi128EEEEEEEEEvNT_6ParamsE,"ax",@progbits
	.align	128
.text._ZN7cutlass13device_kernelIN5flash19enable_sm80_to_sm89INS1_16FlashAttnBwdSm80INS1_25CollectiveMainloopBwdSm80ILi2ELi2EN4cute5tupleIJNS5_1CILi64EEENS7_ILi128EEENS7_ILi96EEEEEENS_6half_tEfNS_4arch4Sm80ELb0ELb0ELb1ELb0ELb1ELb0ELb0ELb0ELi2ELi2ELi4ELi2ELb0EEENS1_24CollectiveEpilogueBwdGQAISB_fSE_Li256ELb0ELb1EEENS1_19SingleTileSchedulerILb0ELb0ELb0ELi128EEEEEEEEEvNT_6ParamsE:
        .type           _ZN7cutlass13device_kernelIN5flash19enable_sm80_to_sm89INS1_16FlashAttnBwdSm80INS1_25CollectiveMainloopBwdSm80ILi2ELi2EN4cute5tupleIJNS5_1CILi64EEENS7_ILi128EEENS7_ILi96EEEEEENS_6half_tEfNS_4arch4Sm80ELb0ELb0ELb1ELb0ELb1ELb0ELb0ELb0ELi2ELi2ELi4ELi2ELb0EEENS1_24CollectiveEpilogueBwdGQAISB_fSE_Li256ELb0ELb1EEENS1_19SingleTileSchedulerILb0ELb0ELb0ELi128EEEEEEEEEvNT_6ParamsE,@function
        .size           _ZN7cutlass13device_kernelIN5flash19enable_sm80_to_sm89INS1_16FlashAttnBwdSm80INS1_25CollectiveMainloopBwdSm80ILi2ELi2EN4cute5tupleIJNS5_1CILi64EEENS7_ILi128EEENS7_ILi96EEEEEENS_6half_tEfNS_4arch4Sm80ELb0ELb0ELb1ELb0ELb1ELb0ELb0ELb0ELi2ELi2ELi4ELi2ELb0EEENS1_24CollectiveEpilogueBwdGQAISB_fSE_Li256ELb0ELb1EEENS1_19SingleTileSchedulerILb0ELb0ELb0ELi128EEEEEEEEEvNT_6ParamsE,(.L_x_104 - _ZN7cutlass13device_kernelIN5flash19enable_sm80_to_sm89INS1_16FlashAttnBwdSm80INS1_25CollectiveMainloopBwdSm80ILi2ELi2EN4cute5tupleIJNS5_1CILi64EEENS7_ILi128EEENS7_ILi96EEEEEENS_6half_tEfNS_4arch4Sm80ELb0ELb0ELb1ELb0ELb1ELb0ELb0ELb0ELi2ELi2ELi4ELi2ELb0EEENS1_24CollectiveEpilogueBwdGQAISB_fSE_Li256ELb0ELb1EEENS1_19SingleTileSchedulerILb0ELb0ELb0ELi128EEEEEEEEEvNT_6ParamsE)
        .other          _ZN7cutlass13device_kernelIN5flash19enable_sm80_to_sm89INS1_16FlashAttnBwdSm80INS1_25CollectiveMainloopBwdSm80ILi2ELi2EN4cute5tupleIJNS5_1CILi64EEENS7_ILi128EEENS7_ILi96EEEEEENS_6half_tEfNS_4arch4Sm80ELb0ELb0ELb1ELb0ELb1ELb0ELb0ELb0ELi2ELi2ELi4ELi2ELb0EEENS1_24CollectiveEpilogueBwdGQAISB_fSE_Li256ELb0ELb1EEENS1_19SingleTileSchedulerILb0ELb0ELb0ELi128EEEEEEEEEvNT_6ParamsE,@"STO_CUDA_ENTRY STV_DEFAULT"
_ZN7cutlass13device_kernelIN5flash19enable_sm80_to_sm89INS1_16FlashAttnBwdSm80INS1_25CollectiveMainloopBwdSm80ILi2ELi2EN4cute5tupleIJNS5_1CILi64EEENS7_ILi128EEENS7_ILi96EEEEEENS_6half_tEfNS_4arch4Sm80ELb0ELb0ELb1ELb0ELb1ELb0ELb0ELb0ELi2ELi2ELi4ELi2ELb0EEENS1_24CollectiveEpilogueBwdGQAISB_fSE_Li256ELb0ELb1EEENS1_19SingleTileSchedulerILb0ELb0ELb0ELi128EEEEEEEEEvNT_6ParamsE:
[----:B------:R-:W-:Y:S01]  /*0000*/  LDC R1, c[0x0][0x28] ;  /* 0x00000a00ff017b82 */ /* 0x000fe20000000800 */
[----:B------:R-:W-:Y:S05]  /*0010*/  EXIT ;  /* 0x000000000000794d */ /* 0x000fea0003800000 */
.L_x_27:
        /* <DEDUP_REMOVED lines=14> */
.L_x_104:


//--------------------- .text._ZN7cutlass13device_kernelIN5flash19enable_sm80_to_sm89INS1_16FlashAttnBwdSm80INS1_25CollectiveMainloopBwdSm80ILi2ELi2EN4cute5tupleIJNS5_1CILi64EEENS7_ILi128EEENS7_ILi96EEEEEENS_6half_tEfNS_4arch4Sm80ELb0ELb0ELb1ELb1ELb0ELb0ELb0ELb0ELi2ELi2ELi4ELi2ELb0EEENS1_21CollectiveEpilogueBwdISB_SC_SE_Li256ELb1ELb0ELi2EEENS1_19SingleTileSchedulerILb1ELb0ELb0ELi128EEEEEEEEEvNT_6ParamsE --------------------------
	.section	.text._ZN7cutlass13device_kernelIN5flash19enable_sm80_to_sm89INS1_16FlashAttnBwdSm80INS1_25CollectiveMainloopBwdSm80ILi2ELi2EN4cute5tupleIJNS5_1CILi64EEENS7_ILi128EEENS7_ILi96EEEEEENS_6half_tEfNS_4arch4Sm80ELb0ELb0ELb1ELb1ELb0ELb0ELb0ELb0ELi2ELi2ELi4ELi2ELb0EEENS1_21CollectiveEpilogueBwdISB_SC_SE_Li256ELb1ELb0ELi2EEENS1_19SingleTileSchedulerILb1ELb0ELb0ELi128EEEEEEEEEvNT_6ParamsE,"ax",@progbits
	.align	128
.text._ZN7cutlass13device_kernelIN5flash19enable_sm80_to_sm89INS1_16FlashAttnBwdSm80INS1_25CollectiveMainloopBwdSm80ILi2ELi2EN4cute5tupleIJNS5_1CILi64EEENS7_ILi128EEENS7_ILi96EEEEEENS_6half_tEfNS_4arch4Sm80ELb0ELb0ELb1ELb1ELb0ELb0ELb0ELb0ELi2ELi2ELi4ELi2ELb0EEENS1_21CollectiveEpilogueBwdISB_SC_SE_Li256ELb1ELb0ELi2EEENS1_19SingleTileSchedulerILb1ELb0ELb0ELi128EEEEEEEEEvNT_6ParamsE:
        .type           _ZN7cutlass13device_kernelIN5flash19enable_sm80_to_sm89INS1_16FlashAttnBwdSm80INS1_25CollectiveMainloopBwdSm80ILi2ELi2EN4cute5tupleIJNS5_1CILi64EEENS7_ILi128EEENS7_ILi96EEEEEENS_6half_tEfNS_4arch4Sm80ELb0ELb0ELb1ELb1ELb0ELb0ELb0ELb0ELi2ELi2ELi4ELi2ELb0EEENS1_21CollectiveEpilogueBwdISB_SC_SE_Li256ELb1ELb0ELi2EEENS1_19SingleTileSchedulerILb1ELb0ELb0ELi128EEEEEEEEEvNT_6ParamsE,@function
        .size           _ZN7cutlass13device_kernelIN5flash19enable_sm80_to_sm89INS1_16FlashAttnBwdSm80INS1_25CollectiveMainloopBwdSm80ILi2ELi2EN4cute5tupleIJNS5_1CILi64EEENS7_ILi128EEENS7_ILi96EEEEEENS_6half_tEfNS_4arch4Sm80ELb0ELb0ELb1ELb1ELb0ELb0ELb0ELb0ELi2ELi2ELi4ELi2ELb0EEENS1_21CollectiveEpilogueBwdISB_SC_SE_Li256ELb1ELb0ELi2EEENS1_19SingleTileSchedulerILb1ELb0ELb0ELi128EEEEEEEEEvNT_6ParamsE,(.L_x_105 - _ZN7cutlass13device_kernelIN5flash19enable_sm80_to_sm89INS1_16FlashAttnBwdSm80INS1_25CollectiveMainloopBwdSm80ILi2ELi2EN4cute5tupleIJNS5_1CILi64EEENS7_ILi128EEENS7_ILi96EEEEEENS_6half_tEfNS_4arch4Sm80ELb0ELb0ELb1ELb1ELb0ELb0ELb0ELb0ELi2ELi2ELi4ELi2ELb0EEENS1_21CollectiveEpilogueBwdISB_SC_SE_Li256ELb1ELb0ELi2EEENS1_19SingleTileSchedulerILb1ELb0ELb0ELi128EEEEEEEEEvNT_6ParamsE)
        .other          _ZN7cutlass13device_kernelIN5flash19enable_sm80_to_sm89INS1_16FlashAttnBwdSm80INS1_25CollectiveMainloopBwdSm80ILi2ELi2EN4cute5tupleIJNS5_1CILi64EEENS7_ILi128EEENS7_ILi96EEEEEENS_6half_tEfNS_4arch4Sm80ELb0ELb0ELb1ELb1ELb0ELb0ELb0ELb0ELi2ELi2ELi4ELi2ELb0EEENS1_21CollectiveEpilogueBwdISB_SC_SE_Li256ELb1ELb0ELi2EEENS1_19SingleTileSchedulerILb1ELb0ELb0ELi128EEEEEEEEEvNT_6ParamsE,@"STO_CUDA_ENTRY STV_DEFAULT"
_ZN7cutlass13device_kernelIN5flash19enable_sm80_to_sm89INS1_16FlashAttnBwdSm80INS1_25CollectiveMainloopBwdSm80ILi2ELi2EN4cute5tupleIJNS5_1CILi64EEENS7_ILi128EEENS7_ILi96EEEEEENS_6half_tEfNS_4arch4Sm80ELb0ELb0ELb1ELb1ELb0ELb0ELb0ELb0ELi2ELi2ELi4ELi2ELb0EEENS1_21CollectiveEpilogueBwdISB_SC_SE_Li256ELb1ELb0ELi2EEENS1_19SingleTileSchedulerILb1ELb0ELb0ELi128EEEEEEEEEvNT_6ParamsE:
[----:B------:R-:W-:Y:S01]  /*0000*/  LDC R1, c[0x0][0x28] ;  /* 0x00000a00ff017b82 */ /* 0x000fe20000000800 */
[----:B------:R-:W-:Y:S05]  /*0010*/  EXIT ;  /* 0x000000000000794d */ /* 0x000fea0003800000 */
.L_x_28:
        /* <DEDUP_REMOVED lines=14> */
.L_x_105:


//--------------------- .text._ZN7cutlass13device_kernelIN5flash19enable_sm80_to_sm89INS1_16FlashAttnBwdSm80INS1_25CollectiveMainloopBwdSm80ILi2ELi2EN4cute5tupleIJNS5_1CILi64EEENS7_ILi128EEENS7_ILi96EEEEEENS_6half_tEfNS_4arch4Sm80ELb0ELb0ELb1ELb1ELb1ELb0ELb0ELb0ELi2ELi2ELi4ELi2ELb0EEENS1_21CollectiveEpilogueBwdISB_SC_SE_Li256ELb1ELb0ELi2EEENS1_19SingleTileSchedulerILb1ELb0ELb0ELi128EEEEEEEEEvNT_6ParamsE --------------------------
	.section	.text._ZN7cutlass13device_kernelIN5flash19enable_sm80_to_sm89INS1_16FlashAttnBwdSm80INS1_25CollectiveMainloopBwdSm80ILi2ELi2EN4cute5tupleIJNS5_1CILi64EEENS7_ILi128EEENS7_ILi96EEEEEENS_6half_tEfNS_4arch4Sm80ELb0ELb0ELb1ELb1ELb1ELb0ELb0ELb0ELi2ELi2ELi4ELi2ELb0EEENS1_21CollectiveEpilogueBwdISB_SC_SE_Li256ELb1ELb0ELi2EEENS1_19SingleTileSchedulerILb1ELb0ELb0ELi128EEEEEEEEEvNT_6ParamsE,"ax",@progbits
	.align	128
.text._ZN7cutlass13device_kernelIN5flash19enable_sm80_to_sm89INS1_16FlashAttnBwdSm80INS1_25CollectiveMainloopBwdSm80ILi2ELi2EN4cute5tupleIJNS5_1CILi64EEENS7_ILi128EEENS7_ILi96EEEEEENS_6half_tEfNS_4arch4Sm80ELb0ELb0ELb1ELb1ELb1ELb0ELb0ELb0ELi2ELi2ELi4ELi2ELb0EEENS1_21CollectiveEpilogueBwdISB_SC_SE_Li256ELb1ELb0ELi2EEENS1_19SingleTileSchedulerILb1ELb0ELb0ELi128EEEEEEEEEvNT_6ParamsE:
        .type           _ZN7cutlass13device_kernelIN5flash19enable_sm80_to_sm89INS1_16FlashAttnBwdSm80INS1_25CollectiveMainloopBwdSm80ILi2ELi2EN4cute5tupleIJNS5_1CILi64EEENS7_ILi128EEENS7_ILi96EEEEEENS_6half_tEfNS_4arch4Sm80ELb0ELb0ELb1ELb1ELb1ELb0ELb0ELb0ELi2ELi2ELi4ELi2ELb0EEENS1_21CollectiveEpilogueBwdISB_SC_SE_Li256ELb1ELb0ELi2EEENS1_19SingleTileSchedulerILb1ELb0ELb0ELi128EEEEEEEEEvNT_6ParamsE,@function
        .size           _ZN7cutlass13device_kernelIN5flash19enable_sm80_to_sm89INS1_16FlashAttnBwdSm80INS1_25CollectiveMainloopBwdSm80ILi2ELi2EN4cute5tupleIJNS5_1CILi64EEENS7_ILi128EEENS7_ILi96EEEEEENS_6half_tEfNS_4arch4Sm80ELb0ELb0ELb1ELb1ELb1ELb0ELb0ELb0ELi2ELi2ELi4ELi2ELb0EEENS1_21CollectiveEpilogueBwdISB_SC_SE_Li256ELb1ELb0ELi2EEENS1_19SingleTileSchedulerILb1ELb0ELb0ELi128EEEEEEEEEvNT_6ParamsE,(.L_x_106 - _ZN7cutlass13device_kernelIN5flash19enable_sm80_to_sm89INS1_16FlashAttnBwdSm80INS1_25CollectiveMainloopBwdSm80ILi2ELi2EN4cute5tupleIJNS5_1CILi64EEENS7_ILi128EEENS7_ILi96EEEEEENS_6half_tEfNS_4arch4Sm80ELb0ELb0ELb1ELb1ELb1ELb0ELb0ELb0ELi2ELi2ELi4ELi2ELb0EEENS1_21CollectiveEpilogueBwdISB_SC_SE_Li256ELb1ELb0ELi2EEENS1_19SingleTileSchedulerILb1ELb0ELb0ELi128EEEEEEEEEvNT_6ParamsE)
        .other          _ZN7cutlass13device_kernelIN5flash19enable_sm80_to_sm89INS1_16FlashAttnBwdSm80INS1_25CollectiveMainloopBwdSm80ILi2ELi2EN4cute5tupleIJNS5_1CILi64EEENS7_ILi128EEENS7_ILi96EEEEEENS_6half_tEfNS_4arch4Sm80ELb0ELb0ELb1ELb1ELb1ELb0ELb0ELb0ELi2ELi2ELi4ELi2ELb0EEENS1_21CollectiveEpilogueBwdISB_SC_SE_Li256ELb1ELb0ELi2EEENS1_19SingleTileSchedulerILb1ELb0ELb0ELi128EEEEEEEEEvNT_6ParamsE,@"STO_CUDA_ENTRY STV_DEFAULT"
_ZN7cutlass13device_kernelIN5flash19enable_sm80_to_sm89INS1_16FlashAttnBwdSm80INS1_25CollectiveMainloopBwdSm80ILi2ELi2EN4cute5tupleIJNS5_1CILi64EEENS7_ILi128EEENS7_ILi96EEEEEENS_6half_tEfNS_4arch4Sm80ELb0ELb0ELb1ELb1ELb1ELb0ELb0ELb0ELi2ELi2ELi4ELi2ELb0EEENS1_21CollectiveEpilogueBwdISB_SC_SE_Li256ELb1ELb0ELi2EEENS1_19SingleTileSchedulerILb1ELb0ELb0ELi128EEEEEEEEEvNT_6ParamsE:
[----:B------:R-:W-:Y:S01]  /*0000*/  LDC R1, c[0x0][0x28] ;  /* 0x00000a00ff017b82 */ /* 0x000fe20000000800 */
[----:B------:R-:W-:Y:S05]  /*0010*/  EXIT ;  /* 0x000000000000794d */ /* 0x000fea0003800000 */
.L_x_29:
        /* <DEDUP_REMOVED lines=14> */
.L_x_106:


//--------------------- .text._ZN7cutlass13device_kernelIN5flash19enable_sm80_to_sm89INS1_16FlashAttnBwdSm80INS1_25CollectiveMainloopBwdSm80ILi2ELi2EN4cute5tupleIJNS5_1CILi64EEENS7_ILi128EEENS7_ILi96EEEEEENS_6half_tEfNS_4arch4Sm80ELb0ELb0ELb1ELb1ELb0ELb0ELb0ELb0ELi2ELi2ELi4ELi2ELb0EEENS1_24CollectiveEpilogueBwdGQAISB_fSE_Li256ELb1ELb0EEENS1_19SingleTileSchedulerILb1ELb0ELb0ELi128EEEEEEEEEvNT_6ParamsE --------------------------
	.section	.text._ZN7cutlass13device_kernelIN5flash19enable_sm80_to_sm89INS1_16FlashAttnBwdSm80INS1_25CollectiveMainloopBwdSm80ILi2ELi2EN4cute5tupleIJNS5_1CILi64EEENS7_ILi128EEENS7_ILi96EEEEEENS_6half_tEfNS_4arch4Sm80ELb0ELb0ELb1ELb1ELb0ELb0ELb0ELb0ELi2ELi2ELi4ELi2ELb0EEENS1_24CollectiveEpilogueBwdGQAISB_fSE_Li256ELb1ELb0EEENS1_19SingleTileSchedulerILb1ELb0ELb0ELi128EEEEEEEEEvNT_6ParamsE,"ax",@progbits
	.align	128
.text._ZN7cutlass13device_kernelIN5flash19enable_sm80_to_sm89INS1_16FlashAttnBwdSm80INS1_25CollectiveMainloopBwdSm80ILi2ELi2EN4cute5tupleIJNS5_1CILi64EEENS7_ILi128EEENS7_ILi96EEEEEENS_6half_tEfNS_4arch4Sm80ELb0ELb0ELb1ELb1ELb0ELb0ELb0ELb0ELi2ELi2ELi4ELi2ELb0EEENS1_24CollectiveEpilogueBwdGQAISB_fSE_Li256ELb1ELb0EEENS1_19SingleTileSchedulerILb1ELb0ELb0ELi128EEEEEEEEEvNT_6ParamsE:
        .type           _ZN7cutlass13device_kernelIN5flash19enable_sm80_to_sm89INS1_16FlashAttnBwdSm80INS1_25CollectiveMainloopBwdSm80ILi2ELi2EN4cute5tupleIJNS5_1CILi64EEENS7_ILi128EEENS7_ILi96EEEEEENS_6half_tEfNS_4arch4Sm80ELb0ELb0ELb1ELb1ELb0ELb0ELb0ELb0ELi2ELi2ELi4ELi2ELb0EEENS1_24CollectiveEpilogueBwdGQAISB_fSE_Li256ELb1ELb0EEENS1_19SingleTileSchedulerILb1ELb0ELb0ELi128EEEEEEEEEvNT_6ParamsE,@function
        .size           _ZN7cutlass13device_kernelIN5flash19enable_sm80_to_sm89INS1_16FlashAttnBwdSm80INS1_25CollectiveMainloopBwdSm80ILi2ELi2EN4cute5tupleIJNS5_1CILi64EEENS7_ILi128EEENS7_ILi96EEEEEENS_6half_tEfNS_4arch4Sm80ELb0ELb0ELb1ELb1ELb0ELb0ELb0ELb0ELi2ELi2ELi4ELi2ELb0EEENS1_24CollectiveEpilogueBwdGQAISB_fSE_Li256ELb1ELb0EEENS1_19SingleTileSchedulerILb1ELb0ELb0ELi128EEEEEEEEEvNT_6ParamsE,(.L_x_107 - _ZN7cutlass13device_kernelIN5flash19enable_sm80_to_sm89INS1_16FlashAttnBwdSm80INS1_25CollectiveMainloopBwdSm80ILi2ELi2EN4cute5tupleIJNS5_1CILi64EEENS7_ILi128EEENS7_ILi96EEEEEENS_6half_tEfNS_4arch4Sm80ELb0ELb0ELb1ELb1ELb0ELb0ELb0ELb0ELi2ELi2ELi4ELi2ELb0EEENS1_24CollectiveEpilogueBwdGQAISB_fSE_Li256ELb1ELb0EEENS1_19SingleTileSchedulerILb1ELb0ELb0ELi128EEEEEEEEEvNT_6ParamsE)
        .other          _ZN7cutlass13device_kernelIN5flash19enable_sm80_to_sm89INS1_16FlashAttnBwdSm80INS1_25CollectiveMainloopBwdSm80ILi2ELi2EN4cute5tupleIJNS5_1CILi64EEENS7_ILi128EEENS7_ILi96EEEEEENS_6half_tEfNS_4arch4Sm80ELb0ELb0ELb1ELb1ELb0ELb0ELb0ELb0ELi2ELi2ELi4ELi2ELb0EEENS1_24CollectiveEpilogueBwdGQAISB_fSE_Li256ELb1ELb0EEENS1_19SingleTileSchedulerILb1ELb0ELb0ELi128EEEEEEEEEvNT_6ParamsE,@"STO_CUDA_ENTRY STV_DEFAULT"
_ZN7cutlass13device_kernelIN5flash19enable_sm80_to_sm89INS1_16FlashAttnBwdSm80INS1_25CollectiveMainloopBwdSm80ILi2ELi2EN4cute5tupleIJNS5_1CILi64EEENS7_ILi128EEENS7_ILi96EEEEEENS_6half_tEfNS_4arch4Sm80ELb0ELb0ELb1ELb1ELb0ELb0ELb0ELb0ELi2ELi2ELi4ELi2ELb0EEENS1_24CollectiveEpilogueBwdGQAISB_fSE_Li256ELb1ELb0EEENS1_19SingleTileSchedulerILb1ELb0ELb0ELi128EEEEEEEEEvNT_6ParamsE:
[----:B------:R-:W-:Y:S01]  /*0000*/  LDC R1, c[0x0][0x28] ;  /* 0x00000a00ff017b82 */ /* 0x000fe20000000800 */
[----:B------:R-:W-:Y:S05]  /*0010*/  EXIT ;  /* 0x000000000000794d */ /* 0x000fea0003800000 */
.L_x_30:
        /* <DEDUP_REMOVED lines=14> */
.L_x_107:


//--------------------- .text._ZN7cutlass13device_kernelIN5flash19enable_sm80_to_sm89INS1_16FlashAttnBwdSm80INS1_25CollectiveMainloopBwdSm80ILi2ELi2EN4cute5tupleIJNS5_1CILi64EEENS7_ILi128EEENS7_ILi96EEEEEENS_6half_tEfNS_4arch4Sm80ELb0ELb0ELb1ELb1ELb1ELb0ELb0ELb0ELi2ELi2ELi4ELi2ELb0EEENS1_24CollectiveEpilogueBwdGQAISB_fSE_Li256ELb1ELb1EEENS1_19SingleTileSchedulerILb1ELb0ELb0ELi128EEEEEEEEEvNT_6ParamsE --------------------------
	.section	.text._ZN7cutlass13device_kernelIN5flash19enable_sm80_to_sm89INS1_16FlashAttnBwdSm80INS1_25CollectiveMainloopBwdSm80ILi2ELi2EN4cute5tupleIJNS5_1CILi64EEENS7_ILi128EEENS7_ILi96EEEEEENS_6half_tEfNS_4arch4Sm80ELb0ELb0ELb1ELb1ELb1ELb0ELb0ELb0ELi2ELi2ELi4ELi2ELb0EEENS1_24CollectiveEpilogueBwdGQAISB_fSE_Li256ELb1ELb1EEENS1_19SingleTileSchedulerILb1ELb0ELb0ELi128EEEEEEEEEvNT_6ParamsE,"ax",@progbits
	.align	128
.text._ZN7cutlass13device_kernelIN5flash19enable_sm80_to_sm89INS1_16FlashAttnBwdSm80INS1_25CollectiveMainloopBwdSm80ILi2ELi2EN4cute5tupleIJNS5_1CILi64EEENS7_ILi128EEENS7_ILi96EEEEEENS_6half_tEfNS_4arch4Sm80ELb0ELb0ELb1ELb1ELb1ELb0ELb0ELb0ELi2ELi2ELi4ELi2ELb0EEENS1_24CollectiveEpilogueBwdGQAISB_fSE_Li256ELb1ELb1EEENS1_19SingleTileSchedulerILb1ELb0ELb0ELi128EEEEEEEEEvNT_6ParamsE:
        .type           _ZN7cutlass13device_kernelIN5flash19enable_sm80_to_sm89INS1_16FlashAttnBwdSm80INS1_25CollectiveMainloopBwdSm80ILi2ELi2EN4cute5tupleIJNS5_1CILi64EEENS7_ILi128EEENS7_ILi96EEEEEENS_6half_tEfNS_4arch4Sm80ELb0ELb0ELb1ELb1ELb1ELb0ELb0ELb0ELi2ELi2ELi4ELi2ELb0EEENS1_24CollectiveEpilogueBwdGQAISB_fSE_Li256ELb1ELb1EEENS1_19SingleTileSchedulerILb1ELb0ELb0ELi128EEEEEEEEEvNT_6ParamsE,@function
        .size           _ZN7cutlass13device_kernelIN5flash19enable_sm80_to_sm89INS1_16FlashAttnBwdSm80INS1_25CollectiveMainloopBwdSm80ILi2ELi2EN4cute5tupleIJNS5_1CILi64EEENS7_ILi128EEENS7_ILi96EEEEEENS_6half_tEfNS_4arch4Sm80ELb0ELb0ELb1ELb1ELb1ELb0ELb0ELb0ELi2ELi2ELi4ELi2ELb0EEENS1_24CollectiveEpilogueBwdGQAISB_fSE_Li256ELb1ELb1EEENS1_19SingleTileSchedulerILb1ELb0ELb0ELi128EEEEEEEEEvNT_6ParamsE,(.L_x_108 - _ZN7cutlass13device_kernelIN5flash19enable_sm80_to_sm89INS1_16FlashAttnBwdSm80INS1_25CollectiveMainloopBwdSm80ILi2ELi2EN4cute5tupleIJNS5_1CILi64EEENS7_ILi128EEENS7_ILi96EEEEEENS_6half_tEfNS_4arch4Sm80ELb0ELb0ELb1ELb1ELb1ELb0ELb0ELb0ELi2ELi2ELi4ELi2ELb0EEENS1_24CollectiveEpilogueBwdGQAISB_fSE_Li256ELb1ELb1EEENS1_19SingleTileSchedulerILb1ELb0ELb0ELi128EEEEEEEEEvNT_6ParamsE)
        .other          _ZN7cutlass13device_kernelIN5flash19enable_sm80_to_sm89INS1_16FlashAttnBwdSm80INS1_25CollectiveMainloopBwdSm80ILi2ELi2EN4cute5tupleIJNS5_1CILi64EEENS7_ILi128EEENS7_ILi96EEEEEENS_6half_tEfNS_4arch4Sm80ELb0ELb0ELb1ELb1ELb1ELb0ELb0ELb0ELi2ELi2ELi4ELi2ELb0EEENS1_24CollectiveEpilogueBwdGQAISB_fSE_Li256ELb1ELb1EEENS1_19SingleTileSchedulerILb1ELb0ELb0ELi128EEEEEEEEEvNT_6ParamsE,@"STO_CUDA_ENTRY STV_DEFAULT"
_ZN7cutlass13device_kernelIN5flash19enable_sm80_to_sm89INS1_16FlashAttnBwdSm80INS1_25CollectiveMainloopBwdSm80ILi2ELi2EN4cute5tupleIJNS5_1CILi64EEENS7_ILi128EEENS7_ILi96EEEEEENS_6half_tEfNS_4arch4Sm80ELb0ELb0ELb1ELb1ELb1ELb0ELb0ELb0ELi2ELi2ELi4ELi2ELb0EEENS1_24CollectiveEpilogueBwdGQAISB_fSE_Li256ELb1ELb1EEENS1_19SingleTileSchedulerILb1ELb0ELb0ELi128EEEEEEEEEvNT_6ParamsE:
[----:B------:R-:W-:Y:S01]  /*0000*/  LDC R1, c[0x0][0x28] ;  /* 0x00000a00ff017b82 */ /* 0x000fe20000000800 */
[----:B------:R-:W-:Y:S05]  /*0010*/  EXIT ;  /* 0x000000000000794d */ /* 0x000fea0003800000 */
.L_x_31:
        /* <DEDUP_REMOVED lines=14> */
.L_x_108:


//--------------------- .text._ZN7cutlass13device_kernelIN5flash19enable_sm80_to_sm89INS1_16FlashAttnBwdSm80INS1_25CollectiveMainloopBwdSm80ILi2ELi2EN4cute5tupleIJNS5_1CILi64EEENS7_ILi128EEENS7_ILi96EEEEEENS_6half_tEfNS_4arch4Sm80ELb0ELb1ELb1ELb0ELb0ELb0ELb0ELb0ELi2ELi2ELi4ELi2ELb0EEENS1_21CollectiveEpilogueBwdISB_SC_SE_Li256ELb0ELb0ELi2EEENS1_19SingleTileSchedulerILb0ELb0ELb0ELi128EEEEEEEEEvNT_6ParamsE --------------------------
	.section	.text._ZN7cutlass13device_kernelIN5flash19enable_sm80_to_sm89INS1_16FlashAttnBwdSm80INS1_25CollectiveMainloopBwdSm80ILi2ELi2EN4cute5tupleIJNS5_1CILi64EEENS7_ILi128EEENS7_ILi96EEEEEENS_6half_tEfNS_4arch4Sm80ELb0ELb1ELb1ELb0ELb0ELb0ELb0ELb0ELi2ELi2ELi4ELi2ELb0EEENS1_21CollectiveEpilogueBwdISB_SC_SE_Li256ELb0ELb0ELi2EEENS1_19SingleTileSchedulerILb0ELb0ELb0ELi128EEEEEEEEEvNT_6ParamsE,"ax",@progbits
	.align	128
.text._ZN7cutlass13device_kernelIN5flash19enable_sm80_to_sm89INS1_16FlashAttnBwdSm80INS1_25CollectiveMainloopBwdSm80ILi2ELi2EN4cute5tupleIJNS5_1CILi64EEENS7_ILi128EEENS7_ILi96EEEEEENS_6half_tEfNS_4arch4Sm80ELb0ELb1ELb1ELb0ELb0ELb0ELb0ELb0ELi2ELi2ELi4ELi2ELb0EEENS1_21CollectiveEpilogueBwdISB_SC_SE_Li256ELb0ELb0ELi2EEENS1_19SingleTileSchedulerILb0ELb0ELb0ELi128EEEEEEEEEvNT_6ParamsE:
        .type           _ZN7cutlass13device_kernelIN5flash19enable_sm80_to_sm89INS1_16FlashAttnBwdSm80INS1_25CollectiveMainloopBwdSm80ILi2ELi2EN4cute5tupleIJNS5_1CILi64EEENS7_ILi128EEENS7_ILi96EEEEEENS_6half_tEfNS_4arch4Sm80ELb0ELb1ELb1ELb0ELb0ELb0ELb0ELb0ELi2ELi2ELi4ELi2ELb0EEENS1_21CollectiveEpilogueBwdISB_SC_SE_Li256ELb0ELb0ELi2EEENS1_19SingleTileSchedulerILb0ELb0ELb0ELi128EEEEEEEEEvNT_6ParamsE,@function
        .size           _ZN7cutlass13device_kernelIN5flash19enable_sm80_to_sm89INS1_16FlashAttnBwdSm80INS1_25CollectiveMainloopBwdSm80ILi2ELi2EN4cute5tupleIJNS5_1CILi64EEENS7_ILi128EEENS7_ILi96EEEEEENS_6half_tEfNS_4arch4Sm80ELb0ELb1ELb1ELb0ELb0ELb0ELb0ELb0ELi2ELi2ELi4ELi2ELb0EEENS1_21CollectiveEpilogueBwdISB_SC_SE_Li256ELb0ELb0ELi2EEENS1_19SingleTileSchedulerILb0ELb0ELb0ELi128EEEEEEEEEvNT_6ParamsE,(.L_x_109 - _ZN7cutlass13device_kernelIN5flash19enable_sm80_to_sm89INS1_16FlashAttnBwdSm80INS1_25CollectiveMainloopBwdSm80ILi2ELi2EN4cute5tupleIJNS5_1CILi64EEENS7_ILi128EEENS7_ILi96EEEEEENS_6half_tEfNS_4arch4Sm80ELb0ELb1ELb1ELb0ELb0ELb0ELb0ELb0ELi2ELi2ELi4ELi2ELb0EEENS1_21CollectiveEpilogueBwdISB_SC_SE_Li256ELb0ELb0ELi2EEENS1_19SingleTileSchedulerILb0ELb0ELb0ELi128EEEEEEEEEvNT_6ParamsE)
        .other          _ZN7cutlass13device_kernelIN5flash19enable_sm80_to_sm89INS1_16FlashAttnBwdSm80INS1_25CollectiveMainloopBwdSm80ILi2ELi2EN4cute5tupleIJNS5_1CILi64EEENS7_ILi128EEENS7_ILi96EEEEEENS_6half_tEfNS_4arch4Sm80ELb0ELb1ELb1ELb0ELb0ELb0ELb0ELb0ELi2ELi2ELi4ELi2ELb0EEENS1_21CollectiveEpilogueBwdISB_SC_SE_Li256ELb0ELb0ELi2EEENS1_19SingleTileSchedulerILb0ELb0ELb0ELi128EEEEEEEEEvNT_6ParamsE,@"STO_CUDA_ENTRY STV_DEFAULT"
_ZN7cutlass13device_kernelIN5flash19enable_sm80_to_sm89INS1_16FlashAttnBwdSm80INS1_25CollectiveMainloopBwdSm80ILi2ELi2EN4cute5tupleIJNS5_1CILi64EEENS7_ILi128EEENS7_ILi96EEEEEENS_6half_tEfNS_4arch4Sm80ELb0ELb1ELb1ELb0ELb0ELb0ELb0ELb0ELi2ELi2ELi4ELi2ELb0EEENS1_21CollectiveEpilogueBwdISB_SC_SE_Li256ELb0ELb0ELi2EEENS1_19SingleTileSchedulerILb0ELb0ELb0ELi128EEEEEEEEEvNT_6ParamsE:
[----:B------:R-:W-:Y:S01]  /*0000*/  LDC R1, c[0x0][0x28] ;  /* 0x00000a00ff017b82 */ /* 0x000fe20000000800 */
[----:B------:R-:W-:Y:S05]  /*0010*/  EXIT ;  /* 0x000000000000794d */ /* 0x000fea0003800000 */
.L_x_32:
        /* <DEDUP_REMOVED lines=14> */
.L_x_109:


//--------------------- .text._ZN7cutlass13device_kernelIN5flash19enable_sm80_to_sm89INS1_16FlashAttnBwdSm80INS1_25CollectiveMainloopBwdSm80ILi2ELi2EN4cute5tupleIJNS5_1CILi64EEENS7_ILi128EEENS7_ILi96EEEEEENS_6half_tEfNS_4arch4Sm80ELb0ELb1ELb1ELb0ELb1ELb0ELb0ELb0ELi2ELi2ELi4ELi2ELb0EEENS1_21CollectiveEpilogueBwdISB_SC_SE_Li256ELb0ELb0ELi2EEENS1_19SingleTileSchedulerILb0ELb0ELb0ELi128EEEEEEEEEvNT_6ParamsE --------------------------
	.section	.text._ZN7cutlass13device_kernelIN5flash19enable_sm80_to_sm89INS1_16FlashAttnBwdSm80INS1_25CollectiveMainloopBwdSm80ILi2ELi2EN4cute5tupleIJNS5_1CILi64EEENS7_ILi128EEENS7_ILi96EEEEEENS_6half_tEfNS_4arch4Sm80ELb0ELb1ELb1ELb0ELb1ELb0ELb0ELb0ELi2ELi2ELi4ELi2ELb0EEENS1_21CollectiveEpilogueBwdISB_SC_SE_Li256ELb0ELb0ELi2EEENS1_19SingleTileSchedulerILb0ELb0ELb0ELi128EEEEEEEEEvNT_6ParamsE,"ax",@progbits
	.align	128
.text._ZN7cutlass13device_kernelIN5flash19enable_sm80_to_sm89INS1_16FlashAttnBwdSm80INS1_25CollectiveMainloopBwdSm80ILi2ELi2EN4cute5tupleIJNS5_1CILi64EEENS7_ILi128EEENS7_ILi96EEEEEENS_6half_tEfNS_4arch4Sm80ELb0ELb1ELb1ELb0ELb1ELb0ELb0ELb0ELi2ELi2ELi4ELi2ELb0EEENS1_21CollectiveEpilogueBwdISB_SC_SE_Li256ELb0ELb0ELi2EEENS1_19SingleTileSchedulerILb0ELb0ELb0ELi128EEEEEEEEEvNT_6ParamsE:
        .type           _ZN7cutlass13device_kernelIN5flash19enable_sm80_to_sm89INS1_16FlashAttnBwdSm80INS1_25CollectiveMainloopBwdSm80ILi2ELi2EN4cute5tupleIJNS5_1CILi64EEENS7_ILi128EEENS7_ILi96EEEEEENS_6half_tEfNS_4arch4Sm80ELb0ELb1ELb1ELb0ELb1ELb0ELb0ELb0ELi2ELi2ELi4ELi2ELb0EEENS1_21CollectiveEpilogueBwdISB_SC_SE_Li256ELb0ELb0ELi2EEENS1_19SingleTileSchedulerILb0ELb0ELb0ELi128EEEEEEEEEvNT_6ParamsE,@function
        .size           _ZN7cutlass13device_kernelIN5flash19enable_sm80_to_sm89INS1_16FlashAttnBwdSm80INS1_25CollectiveMainloopBwdSm80ILi2ELi2EN4cute5tupleIJNS5_1CILi64EEENS7_ILi128EEENS7_ILi96EEEEEENS_6half_tEfNS_4arch4Sm80ELb0ELb1ELb1ELb0ELb1ELb0ELb0ELb0ELi2ELi2ELi4ELi2ELb0EEENS1_21CollectiveEpilogueBwdISB_SC_SE_Li256ELb0ELb0ELi2EEENS1_19SingleTileSchedulerILb0ELb0ELb0ELi128EEEEEEEEEvNT_6ParamsE,(.L_x_110 - _ZN7cutlass13device_kernelIN5flash19enable_sm80_to_sm89INS1_16FlashAttnBwdSm80INS1_25CollectiveMainloopBwdSm80ILi2ELi2EN4cute5tupleIJNS5_1CILi64EEENS7_ILi128EEENS7_ILi96EEEEEENS_6half_tEfNS_4arch4Sm80ELb0ELb1ELb1ELb0ELb1ELb0ELb0ELb0ELi2ELi2ELi4ELi2ELb0EEENS1_21CollectiveEpilogueBwdISB_SC_SE_Li256ELb0ELb0ELi2EEENS1_19SingleTileSchedulerILb0ELb0ELb0ELi128EEEEEEEEEvNT_6ParamsE)
        .other          _ZN7cutlass13device_kernelIN5flash19enable_sm80_to_sm89INS1_16FlashAttnBwdSm80INS1_25CollectiveMainloopBwdSm80ILi2ELi2EN4cute5tupleIJNS5_1CILi64EEENS7_ILi128EEENS7_ILi96EEEEEENS_6half_tEfNS_4arch4Sm80ELb0ELb1ELb1ELb0ELb1ELb0ELb0ELb0ELi2ELi2ELi4ELi2ELb0EEENS1_21CollectiveEpilogueBwdISB_SC_SE_Li256ELb0ELb0ELi2EEENS1_19SingleTileSchedulerILb0ELb0ELb0ELi128EEEEEEEEEvNT_6ParamsE,@"STO_CUDA_ENTRY STV_DEFAULT"
_ZN7cutlass13device_kernelIN5flash19enable_sm80_to_sm89INS1_16FlashAttnBwdSm80INS1_25CollectiveMainloopBwdSm80ILi2ELi2EN4cute5tupleIJNS5_1CILi64EEENS7_ILi128EEENS7_ILi96EEEEEENS_6half_tEfNS_4arch4Sm80ELb0ELb1ELb1ELb0ELb1ELb0ELb0ELb0ELi2ELi2ELi4ELi2ELb0EEENS1_21CollectiveEpilogueBwdISB_SC_SE_Li256ELb0ELb0ELi2EEENS1_19SingleTileSchedulerILb0ELb0ELb0ELi128EEEEEEEEEvNT_6ParamsE:
[----:B------:R-:W-:Y:S01]  /*0000*/  LDC R1, c[0x0][0x28] ;  /* 0x00000a00ff017b82 */ /* 0x000fe20000000800 */
[----:B------:R-:W-:Y:S05]  /*0010*/  EXIT ;  /* 0x000000000000794d */ /* 0x000fea0003800000 */
.L_x_33:
        /* <DEDUP_REMOVED lines=14> */
.L_x_110:


//--------------------- .text._ZN7cutlass13device_kernelIN5flash19enable_sm80_to_sm89INS1_16FlashAttnBwdSm80INS1_25CollectiveMainloopBwdSm80ILi2ELi2EN4cute5tupleIJNS5_1CILi64EEENS7_ILi128EEENS7_ILi96EEEEEENS_6half_tEfNS_4arch4Sm80ELb0ELb1ELb1ELb0ELb0ELb0ELb0ELb0ELi2ELi2ELi4ELi2ELb0EEENS1_24CollectiveEpilogueBwdGQAISB_fSE_Li256ELb0ELb0EEENS1_19SingleTileSchedulerILb0ELb0ELb0ELi128EEEEEEEEEvNT_6ParamsE --------------------------
	.section	.text._ZN7cutlass13device_kernelIN5flash19enable_sm80_to_sm89INS1_16FlashAttnBwdSm80INS1_25CollectiveMainloopBwdSm80ILi2ELi2EN4cute5tupleIJNS5_1CILi64EEENS7_ILi128EEENS7_ILi96EEEEEENS_6half_tEfNS_4arch4Sm80ELb0ELb1ELb1ELb0ELb0ELb0ELb0ELb0ELi2ELi2ELi4ELi2ELb0EEENS1_24CollectiveEpilogueBwdGQAISB_fSE_Li256ELb0ELb0EEENS1_19SingleTileSchedulerILb0ELb0ELb0ELi128EEEEEEEEEvNT_6ParamsE,"ax",@progbits
	.align	128
.text._ZN7cutlass13device_kernelIN5flash19enable_sm80_to_sm89INS1_16FlashAttnBwdSm80INS1_25CollectiveMainloopBwdSm80ILi2ELi2EN4cute5tupleIJNS5_1CILi64EEENS7_ILi128EEENS7_ILi96EEEEEENS_6half_tEfNS_4arch4Sm80ELb0ELb1ELb1ELb0ELb0ELb0ELb0ELb0ELi2ELi2ELi4ELi2ELb0EEENS1_24CollectiveEpilogueBwdGQAISB_fSE_Li256ELb0ELb0EEENS1_19SingleTileSchedulerILb0ELb0ELb0ELi128EEEEEEEEEvNT_6ParamsE:
        .type           _ZN7cutlass13device_kernelIN5flash19enable_sm80_to_sm89INS1_16FlashAttnBwdSm80INS1_25CollectiveMainloopBwdSm80ILi2ELi2EN4cute5tupleIJNS5_1CILi64EEENS7_ILi128EEENS7_ILi96EEEEEENS_6half_tEfNS_4arch4Sm80ELb0ELb1ELb1ELb0ELb0ELb0ELb0ELb0ELi2ELi2ELi4ELi2ELb0EEENS1_24CollectiveEpilogueBwdGQAISB_fSE_Li256ELb0ELb0EEENS1_19SingleTileSchedulerILb0ELb0ELb0ELi128EEEEEEEEEvNT_6ParamsE,@function
        .size           _ZN7cutlass13device_kernelIN5flash19enable_sm80_to_sm89INS1_16FlashAttnBwdSm80INS1_25CollectiveMainloopBwdSm80ILi2ELi2EN4cute5tupleIJNS5_1CILi64EEENS7_ILi128EEENS7_ILi96EEEEEENS_6half_tEfNS_4arch4Sm80ELb0ELb1ELb1ELb0ELb0ELb0ELb0ELb0ELi2ELi2ELi4ELi2ELb0EEENS1_24CollectiveEpilogueBwdGQAISB_fSE_Li256ELb0ELb0EEENS1_19SingleTileSchedulerILb0ELb0ELb0ELi128EEEEEEEEEvNT_6ParamsE,(.L_x_111 - _ZN7cutlass13device_kernelIN5flash19enable_sm80_to_sm89INS1_16FlashAttnBwdSm80INS1_25CollectiveMainloopBwdSm80ILi2ELi2EN4cute5tupleIJNS5_1CILi64EEENS7_ILi128EEENS7_ILi96EEEEEENS_6half_tEfNS_4arch4Sm80ELb0ELb1ELb1ELb0ELb0ELb0ELb0ELb0ELi2ELi2ELi4ELi2ELb0EEENS1_24CollectiveEpilogueBwdGQAISB_fSE_Li256ELb0ELb0EEENS1_19SingleTileSchedulerILb0ELb0ELb0ELi128EEEEEEEEEvNT_6ParamsE)
        .other          _ZN7cutlass13device_kernelIN5flash19enable_sm80_to_sm89INS1_16FlashAttnBwdSm80INS1_25CollectiveMainloopBwdSm80ILi2ELi2EN4cute5tupleIJNS5_1CILi64EEENS7_ILi128EEENS7_ILi96EEEEEENS_6half_tEfNS_4arch4Sm80ELb0ELb1ELb1ELb0ELb0ELb0ELb0ELb0ELi2ELi2ELi4ELi2ELb0EEENS1_24CollectiveEpilogueBwdGQAISB_fSE_Li256ELb0ELb0EEENS1_19SingleTileSchedulerILb0ELb0ELb0ELi128EEEEEEEEEvNT_6ParamsE,@"STO_CUDA_ENTRY STV_DEFAULT"
_ZN7cutlass13device_kernelIN5flash19enable_sm80_to_sm89INS1_16FlashAttnBwdSm80INS1_25CollectiveMainloopBwdSm80ILi2ELi2EN4cute5tupleIJNS5_1CILi64EEENS7_ILi128EEENS7_ILi96EEEEEENS_6half_tEfNS_4arch4Sm80ELb0ELb1ELb1ELb0ELb0ELb0ELb0ELb0ELi2ELi2ELi4ELi2ELb0EEENS1_24CollectiveEpilogueBwdGQAISB_fSE_Li256ELb0ELb0EEENS1_19SingleTileSchedulerILb0ELb0ELb0ELi128EEEEEEEEEvNT_6ParamsE:
[----:B------:R-:W-:Y:S01]  /*0000*/  LDC R1, c[0x0][0x28] ;  /* 0x00000a00ff017b82 */ /* 0x000fe20000000800 */
[----:B------:R-:W-:Y:S05]  /*0010*/  EXIT ;  /* 0x000000000000794d */ /* 0x000fea0003800000 */
.L_x_34:
        /* <DEDUP_REMOVED lines=14> */
.L_x_111:


//--------------------- .text._ZN7cutlass13device_kernelIN5flash19enable_sm80_to_sm89INS1_16FlashAttnBwdSm80INS1_25CollectiveMainloopBwdSm80ILi2ELi2EN4cute5tupleIJNS5_1CILi64EEENS7_ILi128EEENS7_ILi96EEEEEENS_6half_tEfNS_4arch4Sm80ELb0ELb1ELb1ELb0ELb1ELb0ELb0ELb0ELi2ELi2ELi4ELi2ELb0EEENS1_24CollectiveEpilogueBwdGQAISB_fSE_Li256ELb0ELb1EEENS1_19SingleTileSchedulerILb0ELb0ELb0ELi128EEEEEEEEEvNT_6ParamsE --------------------------
	.section	.text._ZN7cutlass13device_kernelIN5flash19enable_sm80_to_sm89INS1_16FlashAttnBwdSm80INS1_25CollectiveMainloopBwdSm80ILi2ELi2EN4cute5tupleIJNS5_1CILi64EEENS7_ILi128EEENS7_ILi96EEEEEENS_6half_tEfNS_4arch4Sm80ELb0ELb1ELb1ELb0ELb1ELb0ELb0ELb0ELi2ELi2ELi4ELi2ELb0EEENS1_24CollectiveEpilogueBwdGQAISB_fSE_Li256ELb0ELb1EEENS1_19SingleTileSchedulerILb0ELb0ELb0ELi128EEEEEEEEEvNT_6ParamsE,"ax",@progbits
	.align	128
.text._ZN7cutlass13device_kernelIN5flash19enable_sm80_to_sm89INS1_16FlashAttnBwdSm80INS1_25CollectiveMainloopBwdSm80ILi2ELi2EN4cute5tupleIJNS5_1CILi64EEENS7_ILi128EEENS7_ILi96EEEEEENS_6half_tEfNS_4arch4Sm80ELb0ELb1ELb1ELb0ELb1ELb0ELb0ELb0ELi2ELi2ELi4ELi2ELb0EEENS1_24CollectiveEpilogueBwdGQAISB_fSE_Li256ELb0ELb1EEENS1_19SingleTileSchedulerILb0ELb0ELb0ELi128EEEEEEEEEvNT_6ParamsE:
        .type           _ZN7cutlass13device_kernelIN5flash19enable_sm80_to_sm89INS1_16FlashAttnBwdSm80INS1_25CollectiveMainloopBwdSm80ILi2ELi2EN4cute5tupleIJNS5_1CILi64EEENS7_ILi128EEENS7_ILi96EEEEEENS_6half_tEfNS_4arch4Sm80ELb0ELb1ELb1ELb0ELb1ELb0ELb0ELb0ELi2ELi2ELi4ELi2ELb0EEENS1_24CollectiveEpilogueBwdGQAISB_fSE_Li256ELb0ELb1EEENS1_19SingleTileSchedulerILb0ELb0ELb0ELi128EEEEEEEEEvNT_6ParamsE,@function
        .size           _ZN7cutlass13device_kernelIN5flash19enable_sm80_to_sm89INS1_16FlashAttnBwdSm80INS1_25CollectiveMainloopBwdSm80ILi2ELi2EN4cute5tupleIJNS5_1CILi64EEENS7_ILi128EEENS7_ILi96EEEEEENS_6half_tEfNS_4arch4Sm80ELb0ELb1ELb1ELb0ELb1ELb0ELb0ELb0ELi2ELi2ELi4ELi2ELb0EEENS1_24CollectiveEpilogueBwdGQAISB_fSE_Li256ELb0ELb1EEENS1_19SingleTileSchedulerILb0ELb0ELb0ELi128EEEEEEEEEvNT_6ParamsE,(.L_x_112 - _ZN7cutlass13device_kernelIN5flash19enable_sm80_to_sm89INS1_16FlashAttnBwdSm80INS1_25CollectiveMainloopBwdSm80ILi2ELi2EN4cute5tupleIJNS5_1CILi64EEENS7_ILi128EEENS7_ILi96EEEEEENS_6half_tEfNS_4arch4Sm80ELb0ELb1ELb1ELb0ELb1ELb0ELb0ELb0ELi2ELi2ELi4ELi2ELb0EEENS1_24CollectiveEpilogueBwdGQAISB_fSE_Li256ELb0ELb1EEENS1_19SingleTileSchedulerILb0ELb0ELb0ELi128EEEEEEEEEvNT_6ParamsE)
        .other          _ZN7cutlass13device_kernelIN5flash19enable_sm80_to_sm89INS1_16FlashAttnBwdSm80INS1_25CollectiveMainloopBwdSm80ILi2ELi2EN4cute5tupleIJNS5_1CILi64EEENS7_ILi128EEENS7_ILi96EEEEEENS_6half_tEfNS_4arch4Sm80ELb0ELb1ELb1ELb0ELb1ELb0ELb0ELb0ELi2ELi2ELi4ELi2ELb0EEENS1_24CollectiveEpilogueBwdGQAISB_fSE_Li256ELb0ELb1EEENS1_19SingleTileSchedulerILb0ELb0ELb0ELi128EEEEEEEEEvNT_6ParamsE,@"STO_CUDA_ENTRY STV_DEFAULT"
_ZN7cutlass13device_kernelIN5flash19enable_sm80_to_sm89INS1_16FlashAttnBwdSm80INS1_25CollectiveMainloopBwdSm80ILi2ELi2EN4cute5tupleIJNS5_1CILi64EEENS7_ILi128EEENS7_ILi96EEEEEENS_6half_tEfNS_4arch4Sm80ELb0ELb1ELb1ELb0ELb1ELb0ELb0ELb0ELi2ELi2ELi4ELi2ELb0EEENS1_24CollectiveEpilogueBwdGQAISB_fSE_Li256ELb0ELb1EEENS1_19SingleTileSchedulerILb0ELb0ELb0ELi128EEEEEEEEEvNT_6ParamsE:
[----:B------:R-:W-:Y:S01]  /*0000*/  LDC R1, c[0x0][0x28] ;  /* 0x00000a00ff017b82 */ /* 0x000fe20000000800 */
[----:B------:R-:W-:Y:S05]  /*0010*/  EXIT ;  /* 0x000000000000794d */ /* 0x000fea0003800000 */
.L_x_35:
        /* <DEDUP_REMOVED lines=14> */
.L_x_112:


//--------------------- .text._ZN7cutlass13device_kernelIN5flash19enable_sm80_to_sm89INS1_16FlashAttnBwdSm80INS1_25CollectiveMainloopBwdSm80ILi2ELi2EN4cute5tupleIJNS5_1CILi64EEENS7_ILi128EEENS7_ILi96EEEEEENS_6half_tEfNS_4arch4Sm80ELb0ELb1ELb1ELb1ELb0ELb0ELb0ELb0ELi2ELi2ELi4ELi2ELb0EEENS1_21CollectiveEpilogueBwdISB_SC_SE_Li256ELb1ELb0ELi2EEENS1_19SingleTileSchedulerILb1ELb0ELb0ELi128EEEEEEEEEvNT_6ParamsE --------------------------
	.section	.text._ZN7cutlass13device_kernelIN5flash19enable_sm80_to_sm89INS1_16FlashAttnBwdSm80INS1_25CollectiveMainloopBwdSm80ILi2ELi2EN4cute5tupleIJNS5_1CILi64EEENS7_ILi128EEENS7_ILi96EEEEEENS_6half_tEfNS_4arch4Sm80ELb0ELb1ELb1ELb1ELb0ELb0ELb0ELb0ELi2ELi2ELi4ELi2ELb0EEENS1_21CollectiveEpilogueBwdISB_SC_SE_Li256ELb1ELb0ELi2EEENS1_19SingleTileSchedulerILb1ELb0ELb0ELi128EEEEEEEEEvNT_6ParamsE,"ax",@progbits
	.align	128
.text._ZN7cutlass13device_kernelIN5flash19enable_sm80_to_sm89INS1_16FlashAttnBwdSm80INS1_25CollectiveMainloopBwdSm80ILi2ELi2EN4cute5tupleIJNS5_1CILi64EEENS7_ILi128EEENS7_ILi96EEEEEENS_6half_tEfNS_4arch4Sm80ELb0ELb1ELb1ELb1ELb0ELb0ELb0ELb0ELi2ELi2ELi4ELi2ELb0EEENS1_21CollectiveEpilogueBwdISB_SC_SE_Li256ELb1ELb0ELi2EEENS1_19SingleTileSchedulerILb1ELb0ELb0ELi128EEEEEEEEEvNT_6ParamsE:
        .type           _ZN7cutlass13device_kernelIN5flash19enable_sm80_to_sm89INS1_16FlashAttnBwdSm80INS1_25CollectiveMainloopBwdSm80ILi2ELi2EN4cute5tupleIJNS5_1CILi64EEENS7_ILi128EEENS7_ILi96EEEEEENS_6half_tEfNS_4arch4Sm80ELb0ELb1ELb1ELb1ELb0ELb0ELb0ELb0ELi2ELi2ELi4ELi2ELb0EEENS1_21CollectiveEpilogueBwdISB_SC_SE_Li256ELb1ELb0ELi2EEENS1_19SingleTileSchedulerILb1ELb0ELb0ELi128EEEEEEEEEvNT_6ParamsE,@function
        .size           _ZN7cutlass13device_kernelIN5flash19enable_sm80_to_sm89INS1_16FlashAttnBwdSm80INS1_25CollectiveMainloopBwdSm80ILi2ELi2EN4cute5tupleIJNS5_1CILi64EEENS7_ILi128EEENS7_ILi96EEEEEENS_6half_tEfNS_4arch4Sm80ELb0ELb1ELb1ELb1ELb0ELb0ELb0ELb0ELi2ELi2ELi4ELi2ELb0EEENS1_21CollectiveEpilogueBwdISB_SC_SE_Li256ELb1ELb0ELi2EEENS1_19SingleTileSchedulerILb1ELb0ELb0ELi128EEEEEEEEEvNT_6ParamsE,(.L_x_113 - _ZN7cutlass13device_kernelIN5flash19enable_sm80_to_sm89INS1_16FlashAttnBwdSm80INS1_25CollectiveMainloopBwdSm80ILi2ELi2EN4cute5tupleIJNS5_1CILi64EEENS7_ILi128EEENS7_ILi96EEEEEENS_6half_tEfNS_4arch4Sm80ELb0ELb1ELb1ELb1ELb0ELb0ELb0ELb0ELi2ELi2ELi4ELi2ELb0EEENS1_21CollectiveEpilogueBwdISB_SC_SE_Li256ELb1ELb0ELi2EEENS1_19SingleTileSchedulerILb1ELb0ELb0ELi128EEEEEEEEEvNT_6ParamsE)
        .other          _ZN7cutlass13device_kernelIN5flash19enable_sm80_to_sm89INS1_16FlashAttnBwdSm80INS1_25CollectiveMainloopBwdSm80ILi2ELi2EN4cute5tupleIJNS5_1CILi64EEENS7_ILi128EEENS7_ILi96EEEEEENS_6half_tEfNS_4arch4Sm80ELb0ELb1ELb1ELb1ELb0ELb0ELb0ELb0ELi2ELi2ELi4ELi2ELb0EEENS1_21CollectiveEpilogueBwdISB_SC_SE_Li256ELb1ELb0ELi2EEENS1_19SingleTileSchedulerILb1ELb0ELb0ELi128EEEEEEEEEvNT_6ParamsE,@"STO_CUDA_ENTRY STV_DEFAULT"
_ZN7cutlass13device_kernelIN5flash19enable_sm80_to_sm89INS1_16FlashAttnBwdSm80INS1_25CollectiveMainloopBwdSm80ILi2ELi2EN4cute5tupleIJNS5_1CILi64EEENS7_ILi128EEENS7_ILi96EEEEEENS_6half_tEfNS_4arch4Sm80ELb0ELb1ELb1ELb1ELb0ELb0ELb0ELb0ELi2ELi2ELi4ELi2ELb0EEENS1_21CollectiveEpilogueBwdISB_SC_SE_Li256ELb1ELb0ELi2EEENS1_19SingleTileSchedulerILb1ELb0ELb0ELi128EEEEEEEEEvNT_6ParamsE:
[----:B------:R-:W-:Y:S01]  /*0000*/  LDC R1, c[0x0][0x28] ;  /* 0x00000a00ff017b82 */ /* 0x000fe20000000800 */
[----:B------:R-:W-:Y:S05]  /*0010*/  EXIT ;  /* 0x000000000000794d */ /* 0x000fea0003800000 */
.L_x_36:
        /* <DEDUP_REMOVED lines=14> */
.L_x_113:


//--------------------- .text._ZN7cutlass13device_kernelIN5flash19enable_sm80_to_sm89INS1_16FlashAttnBwdSm80INS1_25CollectiveMainloopBwdSm80ILi2ELi2EN4cute5tupleIJNS5_1CILi64EEENS7_ILi128EEENS7_ILi96EEEEEENS_6half_tEfNS_4arch4Sm80ELb0ELb1ELb1ELb1ELb1ELb0ELb0ELb0ELi2ELi2ELi4ELi2ELb0EEENS1_21CollectiveEpilogueBwdISB_SC_SE_Li256ELb1ELb0ELi2EEENS1_19SingleTileSchedulerILb1ELb0ELb0ELi128EEEEEEEEEvNT_6ParamsE --------------------------
	.section	.text._ZN7cutlass13device_kernelIN5flash19enable_sm80_to_sm89INS1_16FlashAttnBwdSm80INS1_25CollectiveMainloopBwdSm80ILi2ELi2EN4cute5tupleIJNS5_1CILi64EEENS7_ILi128EEENS7_ILi96EEEEEENS_6half_tEfNS_4arch4Sm80ELb0ELb1ELb1ELb1ELb1ELb0ELb0ELb0ELi2ELi2ELi4ELi2ELb0EEENS1_21CollectiveEpilogueBwdISB_SC_SE_Li256ELb1ELb0ELi2EEENS1_19SingleTileSchedulerILb1ELb0ELb0ELi128EEEEEEEEEvNT_6ParamsE,"ax",@progbits
	.align	128
.text._ZN7cutlass13device_kernelIN5flash19enable_sm80_to_sm89INS1_16FlashAttnBwdSm80INS1_25CollectiveMainloopBwdSm80ILi2ELi2EN4cute5tupleIJNS5_1CILi64EEENS7_ILi128EEENS7_ILi96EEEEEENS_6half_tEfNS_4arch4Sm80ELb0ELb1ELb1ELb1ELb1ELb0ELb0ELb0ELi2ELi2ELi4ELi2ELb0EEENS1_21CollectiveEpilogueBwdISB_SC_SE_Li256ELb1ELb0ELi2EEENS1_19SingleTileSchedulerILb1ELb0ELb0ELi128EEEEEEEEEvNT_6ParamsE:
        .type           _ZN7cutlass13device_kernelIN5flash19enable_sm80_to_sm89INS1_16FlashAttnBwdSm80INS1_25CollectiveMainloopBwdSm80ILi2ELi2EN4cute5tupleIJNS5_1CILi64EEENS7_ILi128EEENS7_ILi96EEEEEENS_6half_tEfNS_4arch4Sm80ELb0ELb1ELb1ELb1ELb1ELb0ELb0ELb0ELi2ELi2ELi4ELi2ELb0EEENS1_21CollectiveEpilogueBwdISB_SC_SE_Li256ELb1ELb0ELi2EEENS1_19SingleTileSchedulerILb1ELb0ELb0ELi128EEEEEEEEEvNT_6ParamsE,@function
        .size           _ZN7cutlass13device_kernelIN5flash19enable_sm80_to_sm89INS1_16FlashAttnBwdSm80INS1_25CollectiveMainloopBwdSm80ILi2ELi2EN4cute5tupleIJNS5_1CILi64EEENS7_ILi128EEENS7_ILi96EEEEEENS_6half_tEfNS_4arch4Sm80ELb0ELb1ELb1ELb1ELb1ELb0ELb0ELb0ELi2ELi2ELi4ELi2ELb0EEENS1_21CollectiveEpilogueBwdISB_SC_SE_Li256ELb1ELb0ELi2EEENS1_19SingleTileSchedulerILb1ELb0ELb0ELi128EEEEEEEEEvNT_6ParamsE,(.L_x_114 - _ZN7cutlass13device_kernelIN5flash19enable_sm80_to_sm89INS1_16FlashAttnBwdSm80INS1_25CollectiveMainloopBwdSm80ILi2ELi2EN4cute5tupleIJNS5_1CILi64EEENS7_ILi128EEENS7_ILi96EEEEEENS_6half_tEfNS_4arch4Sm80ELb0ELb1ELb1ELb1ELb1ELb0ELb0ELb0ELi2ELi2ELi4ELi2ELb0EEENS1_21CollectiveEpilogueBwdISB_SC_SE_Li256ELb1ELb0ELi2EEENS1_19SingleTileSchedulerILb1ELb0ELb0ELi128EEEEEEEEEvNT_6ParamsE)
        .other          _ZN7cutlass13device_kernelIN5flash19enable_sm80_to_sm89INS1_16FlashAttnBwdSm80INS1_25CollectiveMainloopBwdSm80ILi2ELi2EN4cute5tupleIJNS5_1CILi64EEENS7_ILi128EEENS7_ILi96EEEEEENS_6half_tEfNS_4arch4Sm80ELb0ELb1ELb1ELb1ELb1ELb0ELb0ELb0ELi2ELi2ELi4ELi2ELb0EEENS1_21CollectiveEpilogueBwdISB_SC_SE_Li256ELb1ELb0ELi2EEENS1_19SingleTileSchedulerILb1ELb0ELb0ELi128EEEEEEEEEvNT_6ParamsE,@"STO_CUDA_ENTRY STV_DEFAULT"
_ZN7cutlass13device_kernelIN5flash19enable_sm80_to_sm89INS1_16FlashAttnBwdSm80INS1_25CollectiveMainloopBwdSm80ILi2ELi2EN4cute5tupleIJNS5_1CILi64EEENS7_ILi128EEENS7_ILi96EEEEEENS_6half_tEfNS_4arch4Sm80ELb0ELb1ELb1ELb1ELb1ELb0ELb0ELb0ELi2ELi2ELi4ELi2ELb0EEENS1_21CollectiveEpilogueBwdISB_SC_SE_Li256ELb1ELb0ELi2EEENS1_19SingleTileSchedulerILb1ELb0ELb0ELi128EEEEEEEEEvNT_6ParamsE:
[----:B------:R-:W-:Y:S01]  /*0000*/  LDC R1, c[0x0][0x28] ;  /* 0x00000a00ff017b82 */ /* 0x000fe20000000800 */
[----:B------:R-:W-:Y:S05]  /*0010*/  EXIT ;  /* 0x000000000000794d */ /* 0x000fea0003800000 */
.L_x_37:
        /* <DEDUP_REMOVED lines=14> */
.L_x_114:


//--------------------- .text._ZN7cutlass13device_kernelIN5flash19enable_sm80_to_sm89INS1_16FlashAttnBwdSm80INS1_25CollectiveMainloopBwdSm80ILi2ELi2EN4cute5tupleIJNS5_1CILi64EEENS7_ILi128EEENS7_ILi96EEEEEENS_6half_tEfNS_4arch4Sm80ELb0ELb1ELb1ELb1ELb0ELb0ELb0ELb0ELi2ELi2ELi4ELi2ELb0EEENS1_24CollectiveEpilogueBwdGQAISB_fSE_Li256ELb1ELb0EEENS1_19SingleTileSchedulerILb1ELb0ELb0ELi128EEEEEEEEEvNT_6ParamsE --------------------------
	.section	.text._ZN7cutlass13device_kernelIN5flash19enable_sm80_to_sm89INS1_16FlashAttnBwdSm80INS1_25CollectiveMainloopBwdSm80ILi2ELi2EN4cute5tupleIJNS5_1CILi64EEENS7_ILi128EEENS7_ILi96EEEEEENS_6half_tEfNS_4arch4Sm80ELb0ELb1ELb1ELb1ELb0ELb0ELb0ELb0ELi2ELi2ELi4ELi2ELb0EEENS1_24CollectiveEpilogueBwdGQAISB_fSE_Li256ELb1ELb0EEENS1_19SingleTileSchedulerILb1ELb0ELb0ELi128EEEEEEEEEvNT_6ParamsE,"ax",@progbits
	.align	128
.text._ZN7cutlass13device_kernelIN5flash19enable_sm80_to_sm89INS1_16FlashAttnBwdSm80INS1_25CollectiveMainloopBwdSm80ILi2ELi2EN4cute5tupleIJNS5_1CILi64EEENS7_ILi128EEENS7_ILi96EEEEEENS_6half_tEfNS_4arch4Sm80ELb0ELb1ELb1ELb1ELb0ELb0ELb0ELb0ELi2ELi2ELi4ELi2ELb0EEENS1_24CollectiveEpilogueBwdGQAISB_fSE_Li256ELb1ELb0EEENS1_19SingleTileSchedulerILb1ELb0ELb0ELi128EEEEEEEEEvNT_6ParamsE:
        .type           _ZN7cutlass13device_kernelIN5flash19enable_sm80_to_sm89INS1_16FlashAttnBwdSm80INS1_25CollectiveMainloopBwdSm80ILi2ELi2EN4cute5tupleIJNS5_1CILi64EEENS7_ILi128EEENS7_ILi96EEEEEENS_6half_tEfNS_4arch4Sm80ELb0ELb1ELb1ELb1ELb0ELb0ELb0ELb0ELi2ELi2ELi4ELi2ELb0EEENS1_24CollectiveEpilogueBwdGQAISB_fSE_Li256ELb1ELb0EEENS1_19SingleTileSchedulerILb1ELb0ELb0ELi128EEEEEEEEEvNT_6ParamsE,@function
        .size           _ZN7cutlass13device_kernelIN5flash19enable_sm80_to_sm89INS1_16FlashAttnBwdSm80INS1_25CollectiveMainloopBwdSm80ILi2ELi2EN4cute5tupleIJNS5_1CILi64EEENS7_ILi128EEENS7_ILi96EEEEEENS_6half_tEfNS_4arch4Sm80ELb0ELb1ELb1ELb1ELb0ELb0ELb0ELb0ELi2ELi2ELi4ELi2ELb0EEENS1_24CollectiveEpilogueBwdGQAISB_fSE_Li256ELb1ELb0EEENS1_19SingleTileSchedulerILb1ELb0ELb0ELi128EEEEEEEEEvNT_6ParamsE,(.L_x_115 - _ZN7cutlass13device_kernelIN5flash19enable_sm80_to_sm89INS1_16FlashAttnBwdSm80INS1_25CollectiveMainloopBwdSm80ILi2ELi2EN4cute5tupleIJNS5_1CILi64EEENS7_ILi128EEENS7_ILi96EEEEEENS_6half_tEfNS_4arch4Sm80ELb0ELb1ELb1ELb1ELb0ELb0ELb0ELb0ELi2ELi2ELi4ELi2ELb0EEENS1_24CollectiveEpilogueBwdGQAISB_fSE_Li256ELb1ELb0EEENS1_19SingleTileSchedulerILb1ELb0ELb0ELi128EEEEEEEEEvNT_6ParamsE)
        .other          _ZN7cutlass13device_kernelIN5flash19enable_sm80_to_sm89INS1_16FlashAttnBwdSm80INS1_25CollectiveMainloopBwdSm80ILi2ELi2EN4cute5tupleIJNS5_1CILi64EEENS7_ILi128EEENS7_ILi96EEEEEENS_6half_tEfNS_4arch4Sm80ELb0ELb1ELb1ELb1ELb0ELb0ELb0ELb0ELi2ELi2ELi4ELi2ELb0EEENS1_24CollectiveEpilogueBwdGQAISB_fSE_Li256ELb1ELb0EEENS1_19SingleTileSchedulerILb1ELb0ELb0ELi128EEEEEEEEEvNT_6ParamsE,@"STO_CUDA_ENTRY STV_DEFAULT"
_ZN7cutlass13device_kernelIN5flash19enable_sm80_to_sm89INS1_16FlashAttnBwdSm80INS1_25CollectiveMainloopBwdSm80ILi2ELi2EN4cute5tupleIJNS5_1CILi64EEENS7_ILi128EEENS7_ILi96EEEEEENS_6half_tEfNS_4arch4Sm80ELb0ELb1ELb1ELb1ELb0ELb0ELb0ELb0ELi2ELi2ELi4ELi2ELb0EEENS1_24CollectiveEpilogueBwdGQAISB_fSE_Li256ELb1ELb0EEENS1_19SingleTileSchedulerILb1ELb0ELb0ELi128EEEEEEEEEvNT_6ParamsE:
[----:B------:R-:W-:Y:S01]  /*0000*/  LDC R1, c[0x0][0x28] ;  /* 0x00000a00ff017b82 */ /* 0x000fe20000000800 */
[----:B------:R-:W-:Y:S05]  /*0010*/  EXIT ;  /* 0x000000000000794d */ /* 0x000fea0003800000 */
.L_x_38:
        /* <DEDUP_REMOVED lines=14> */
.L_x_115:


//--------------------- .text._ZN7cutlass13device_kernelIN5flash19enable_sm80_to_sm89INS1_16FlashAttnBwdSm80INS1_25CollectiveMainloopBwdSm80ILi2ELi2EN4cute5tupleIJNS5_1CILi64EEENS7_ILi128EEENS7_ILi96EEEEEENS_6half_tEfNS_4arch4Sm80ELb0ELb1ELb1ELb1ELb1ELb0ELb0ELb0ELi2ELi2ELi4ELi2ELb0EEENS1_24CollectiveEpilogueBwdGQAISB_fSE_Li256ELb1ELb1EEENS1_19SingleTileSchedulerILb1ELb0ELb0ELi128EEEEEEEEEvNT_6ParamsE --------------------------
	.section	.text._ZN7cutlass13device_kernelIN5flash19enable_sm80_to_sm89INS1_16FlashAttnBwdSm80INS1_25CollectiveMainloopBwdSm80ILi2ELi2EN4cute5tupleIJNS5_1CILi64EEENS7_ILi128EEENS7_ILi96EEEEEENS_6half_tEfNS_4arch4Sm80ELb0ELb1ELb1ELb1ELb1ELb0ELb0ELb0ELi2ELi2ELi4ELi2ELb0EEENS1_24CollectiveEpilogueBwdGQAISB_fSE_Li256ELb1ELb1EEENS1_19SingleTileSchedulerILb1ELb0ELb0ELi128EEEEEEEEEvNT_6ParamsE,"ax",@progbits
	.align	128
.text._ZN7cutlass13device_kernelIN5flash19enable_sm80_to_sm89INS1_16FlashAttnBwdSm80INS1_25CollectiveMainloopBwdSm80ILi2ELi2EN4cute5tupleIJNS5_1CILi64EEENS7_ILi128EEENS7_ILi96EEEEEENS_6half_tEfNS_4arch4Sm80ELb0ELb1ELb1ELb1ELb1ELb0ELb0ELb0ELi2ELi2ELi4ELi2ELb0EEENS1_24CollectiveEpilogueBwdGQAISB_fSE_Li256ELb1ELb1EEENS1_19SingleTileSchedulerILb1ELb0ELb0ELi128EEEEEEEEEvNT_6ParamsE:
        .type           _ZN7cutlass13device_kernelIN5flash19enable_sm80_to_sm89INS1_16FlashAttnBwdSm80INS1_25CollectiveMainloopBwdSm80ILi2ELi2EN4cute5tupleIJNS5_1CILi64EEENS7_ILi128EEENS7_ILi96EEEEEENS_6half_tEfNS_4arch4Sm80ELb0ELb1ELb1ELb1ELb1ELb0ELb0ELb0ELi2ELi2ELi4ELi2ELb0EEENS1_24CollectiveEpilogueBwdGQAISB_fSE_Li256ELb1ELb1EEENS1_19SingleTileSchedulerILb1ELb0ELb0ELi128EEEEEEEEEvNT_6ParamsE,@function
        .size           _ZN7cutlass13device_kernelIN5flash19enable_sm80_to_sm89INS1_16FlashAttnBwdSm80INS1_25CollectiveMainloopBwdSm80ILi2ELi2EN4cute5tupleIJNS5_1CILi64EEENS7_ILi128EEENS7_ILi96EEEEEENS_6half_tEfNS_4arch4Sm80ELb0ELb1ELb1ELb1ELb1ELb0ELb0ELb0ELi2ELi2ELi4ELi2ELb0EEENS1_24CollectiveEpilogueBwdGQAISB_fSE_Li256ELb1ELb1EEENS1_19SingleTileSchedulerILb1ELb0ELb0ELi128EEEEEEEEEvNT_6ParamsE,(.L_x_116 - _ZN7cutlass13device_kernelIN5flash19enable_sm80_to_sm89INS1_16FlashAttnBwdSm80INS1_25CollectiveMainloopBwdSm80ILi2ELi2EN4cute5tupleIJNS5_1CILi64EEENS7_ILi128EEENS7_ILi96EEEEEENS_6half_tEfNS_4arch4Sm80ELb0ELb1ELb1ELb1ELb1ELb0ELb0ELb0ELi2ELi2ELi4ELi2ELb0EEENS1_24CollectiveEpilogueBwdGQAISB_fSE_Li256ELb1ELb1EEENS1_19SingleTileSchedulerILb1ELb0ELb0ELi128EEEEEEEEEvNT_6ParamsE)
        .other          _ZN7cutlass13device_kernelIN5flash19enable_sm80_to_sm89INS1_16FlashAttnBwdSm80INS1_25CollectiveMainloopBwdSm80ILi2ELi2EN4cute5tupleIJNS5_1CILi64EEENS7_ILi128EEENS7_ILi96EEEEEENS_6half_tEfNS_4arch4Sm80ELb0ELb1ELb1ELb1ELb1ELb0ELb0ELb0ELi2ELi2ELi4ELi2ELb0EEENS1_24CollectiveEpilogueBwdGQAISB_fSE_Li256ELb1ELb1EEENS1_19SingleTileSchedulerILb1ELb0ELb0ELi128EEEEEEEEEvNT_6ParamsE,@"STO_CUDA_ENTRY STV_DEFAULT"
_ZN7cutlass13device_kernelIN5flash19enable_sm80_to_sm89INS1_16FlashAttnBwdSm80INS1_25CollectiveMainloopBwdSm80ILi2ELi2EN4cute5tupleIJNS5_1CILi64EEENS7_ILi128EEENS7_ILi96EEEEEENS_6half_tEfNS_4arch4Sm80ELb0ELb1ELb1ELb1ELb1ELb0ELb0ELb0ELi2ELi2ELi4ELi2ELb0EEENS1_24CollectiveEpilogueBwdGQAISB_fSE_Li256ELb1ELb1EEENS1_19SingleTileSchedulerILb1ELb0ELb0ELi128EEEEEEEEEvNT_6ParamsE:
[----:B------:R-:W-:Y:S01]  /*0000*/  LDC R1, c[0x0][0x28] ;  /* 0x00000a00ff017b82 */ /* 0x000fe20000000800 */
[----:B------:R-:W-:Y:S05]  /*0010*/  EXIT ;  /* 0x000000000000794d */ /* 0x000fea0003800000 */
.L_x_39:
        /* <DEDUP_REMOVED lines=14> */
.L_x_116:


//--------------------- .text._ZN7cutlass13device_kernelIN5flash19enable_sm80_to_sm89INS1_16FlashAttnBwdSm80INS1_25CollectiveMainloopBwdSm80ILi2ELi2EN4cute5tupleIJNS5_1CILi64EEENS7_ILi128EEENS7_ILi96EEEEEENS_6half_tEfNS_4arch4Sm80ELb1ELb0ELb1ELb0ELb0ELb0ELb0ELb0ELi2ELi2ELi4ELi2ELb0EEENS1_21CollectiveEpilogueBwdISB_SC_SE_Li256ELb0ELb0ELi2EEENS1_25SingleTileBwdLPTSchedulerILb0ELi128ELb0EEEEEEEEEvNT_6ParamsE --------------------------
	.section	.text._ZN7cutlass13device_kernelIN5flash19enable_sm80_to_sm89INS1_16FlashAttnBwdSm80INS1_25CollectiveMainloopBwdSm80ILi2ELi2EN4cute5tupleIJNS5_1CILi64EEENS7_ILi128EEENS7_ILi96EEEEEENS_6half_tEfNS_4arch4Sm80ELb1ELb0ELb1ELb0ELb0ELb0ELb0ELb0ELi2ELi2ELi4ELi2ELb0EEENS1_21CollectiveEpilogueBwdISB_SC_SE_Li256ELb0ELb0ELi2EEENS1_25SingleTileBwdLPTSchedulerILb0ELi128ELb0EEEEEEEEEvNT_6ParamsE,"ax",@progbits
	.align	128
.text._ZN7cutlass13device_kernelIN5flash19enable_sm80_to_sm89INS1_16FlashAttnBwdSm80INS1_25CollectiveMainloopBwdSm80ILi2ELi2EN4cute5tupleIJNS5_1CILi64EEENS7_ILi128EEENS7_ILi96EEEEEENS_6half_tEfNS_4arch4Sm80ELb1ELb0ELb1ELb0ELb0ELb0ELb0ELb0ELi2ELi2ELi4ELi2ELb0EEENS1_21CollectiveEpilogueBwdISB_SC_SE_Li256ELb0ELb0ELi2EEENS1_25SingleTileBwdLPTSchedulerILb0ELi128ELb0EEEEEEEEEvNT_6ParamsE:
        .type           _ZN7cutlass13device_kernelIN5flash19enable_sm80_to_sm89INS1_16FlashAttnBwdSm80INS1_25CollectiveMainloopBwdSm80ILi2ELi2EN4cute5tupleIJNS5_1CILi64EEENS7_ILi128EEENS7_ILi96EEEEEENS_6half_tEfNS_4arch4Sm80ELb1ELb0ELb1ELb0ELb0ELb0ELb0ELb0ELi2ELi2ELi4ELi2ELb0EEENS1_21CollectiveEpilogueBwdISB_SC_SE_Li256ELb0ELb0ELi2EEENS1_25SingleTileBwdLPTSchedulerILb0ELi128ELb0EEEEEEEEEvNT_6ParamsE,@function
        .size           _ZN7cutlass13device_kernelIN5flash19enable_sm80_to_sm89INS1_16FlashAttnBwdSm80INS1_25CollectiveMainloopBwdSm80ILi2ELi2EN4cute5tupleIJNS5_1CILi64EEENS7_ILi128EEENS7_ILi96EEEEEENS_6half_tEfNS_4arch4Sm80ELb1ELb0ELb1ELb0ELb0ELb0ELb0ELb0ELi2ELi2ELi4ELi2ELb0EEENS1_21CollectiveEpilogueBwdISB_SC_SE_Li256ELb0ELb0ELi2EEENS1_25SingleTileBwdLPTSchedulerILb0ELi128ELb0EEEEEEEEEvNT_6ParamsE,(.L_x_117 - _ZN7cutlass13device_kernelIN5flash19enable_sm80_to_sm89INS1_16FlashAttnBwdSm80INS1_25CollectiveMainloopBwdSm80ILi2ELi2EN4cute5tupleIJNS5_1CILi64EEENS7_ILi128EEENS7_ILi96EEEEEENS_6half_tEfNS_4arch4Sm80ELb1ELb0ELb1ELb0ELb0ELb0ELb0ELb0ELi2ELi2ELi4ELi2ELb0EEENS1_21CollectiveEpilogueBwdISB_SC_SE_Li256ELb0ELb0ELi2EEENS1_25SingleTileBwdLPTSchedulerILb0ELi128ELb0EEEEEEEEEvNT_6ParamsE)
        .other          _ZN7cutlass13device_kernelIN5flash19enable_sm80_to_sm89INS1_16FlashAttnBwdSm80INS1_25CollectiveMainloopBwdSm80ILi2ELi2EN4cute5tupleIJNS5_1CILi64EEENS7_ILi128EEENS7_ILi96EEEEEENS_6half_tEfNS_4arch4Sm80ELb1ELb0ELb1ELb0ELb0ELb0ELb0ELb0ELi2ELi2ELi4ELi2ELb0EEENS1_21CollectiveEpilogueBwdISB_SC_SE_Li256ELb0ELb0ELi2EEENS1_25SingleTileBwdLPTSchedulerILb0ELi128ELb0EEEEEEEEEvNT_6ParamsE,@"STO_CUDA_ENTRY STV_DEFAULT"
_ZN7cutlass13device_kernelIN5flash19enable_sm80_to_sm89INS1_16FlashAttnBwdSm80INS1_25CollectiveMainloopBwdSm80ILi2ELi2EN4cute5tupleIJNS5_1CILi64EEENS7_ILi128EEENS7_ILi96EEEEEENS_6half_tEfNS_4arch4Sm80ELb1ELb0ELb1ELb0ELb0ELb0ELb0ELb0ELi2ELi2ELi4ELi2ELb0EEENS1_21CollectiveEpilogueBwdISB_SC_SE_Li256ELb0ELb0ELi2EEENS1_25SingleTileBwdLPTSchedulerILb0ELi128ELb0EEEEEEEEEvNT_6ParamsE:
[----:B------:R-:W-:Y:S01]  /*0000*/  LDC R1, c[0x0][0x28] ;  /* 0x00000a00ff017b82 */ /* 0x000fe20000000800 */
[----:B------:R-:W-:Y:S05]  /*0010*/  EXIT ;  /* 0x000000000000794d */ /* 0x000fea0003800000 */
.L_x_40:
        /* <DEDUP_REMOVED lines=14> */
.L_x_117:


//--------------------- .text._ZN7cutlass13device_kernelIN5flash19enable_sm80_to_sm89INS1_16FlashAttnBwdSm80INS1_25CollectiveMainloopBwdSm80ILi2ELi2EN4cute5tupleIJNS5_1CILi64EEENS7_ILi128EEENS7_ILi96EEEEEENS_6half_tEfNS_4arch4Sm80ELb1ELb0ELb1ELb0ELb1ELb0ELb0ELb0ELi2ELi2ELi4ELi2ELb0EEENS1_21CollectiveEpilogueBwdISB_SC_SE_Li256ELb0ELb0ELi2EEENS1_25SingleTileBwdLPTSchedulerILb0ELi128ELb1EEEEEEEEEvNT_6ParamsE --------------------------
	.section	.text._ZN7cutlass13device_kernelIN5flash19enable_sm80_to_sm89INS1_16FlashAttnBwdSm80INS1_25CollectiveMainloopBwdSm80ILi2ELi2EN4cute5tupleIJNS5_1CILi64EEENS7_ILi128EEENS7_ILi96EEEEEENS_6half_tEfNS_4arch4Sm80ELb1ELb0ELb1ELb0ELb1ELb0ELb0ELb0ELi2ELi2ELi4ELi2ELb0EEENS1_21CollectiveEpilogueBwdISB_SC_SE_Li256ELb0ELb0ELi2EEENS1_25SingleTileBwdLPTSchedulerILb0ELi128ELb1EEEEEEEEEvNT_6ParamsE,"ax",@progbits
	.align	128
.text._ZN7cutlass13device_kernelIN5flash19enable_sm80_to_sm89INS1_16FlashAttnBwdSm80INS1_25CollectiveMainloopBwdSm80ILi2ELi2EN4cute5tupleIJNS5_1CILi64EEENS7_ILi128EEENS7_ILi96EEEEEENS_6half_tEfNS_4arch4Sm80ELb1ELb0ELb1ELb0ELb1ELb0ELb0ELb0ELi2ELi2ELi4ELi2ELb0EEENS1_21CollectiveEpilogueBwdISB_SC_SE_Li256ELb0ELb0ELi2EEENS1_25SingleTileBwdLPTSchedulerILb0ELi128ELb1EEEEEEEEEvNT_6ParamsE:
        .type           _ZN7cutlass13device_kernelIN5flash19enable_sm80_to_sm89INS1_16FlashAttnBwdSm80INS1_25CollectiveMainloopBwdSm80ILi2ELi2EN4cute5tupleIJNS5_1CILi64EEENS7_ILi128EEENS7_ILi96EEEEEENS_6half_tEfNS_4arch4Sm80ELb1ELb0ELb1ELb0ELb1ELb0ELb0ELb0ELi2ELi2ELi4ELi2ELb0EEENS1_21CollectiveEpilogueBwdISB_SC_SE_Li256ELb0ELb0ELi2EEENS1_25SingleTileBwdLPTSchedulerILb0ELi128ELb1EEEEEEEEEvNT_6ParamsE,@function
        .size           _ZN7cutlass13device_kernelIN5flash19enable_sm80_to_sm89INS1_16FlashAttnBwdSm80INS1_25CollectiveMainloopBwdSm80ILi2ELi2EN4cute5tupleIJNS5_1CILi64EEENS7_ILi128EEENS7_ILi96EEEEEENS_6half_tEfNS_4arch4Sm80ELb1ELb0ELb1ELb0ELb1ELb0ELb0ELb0ELi2ELi2ELi4ELi2ELb0EEENS1_21CollectiveEpilogueBwdISB_SC_SE_Li256ELb0ELb0ELi2EEENS1_25SingleTileBwdLPTSchedulerILb0ELi128ELb1EEEEEEEEEvNT_6ParamsE,(.L_x_118 - _ZN7cutlass13device_kernelIN5flash19enable_sm80_to_sm89INS1_16FlashAttnBwdSm80INS1_25CollectiveMainloopBwdSm80ILi2ELi2EN4cute5tupleIJNS5_1CILi64EEENS7_ILi128EEENS7_ILi96EEEEEENS_6half_tEfNS_4arch4Sm80ELb1ELb0ELb1ELb0ELb1ELb0ELb0ELb0ELi2ELi2ELi4ELi2ELb0EEENS1_21CollectiveEpilogueBwdISB_SC_SE_Li256ELb0ELb0ELi2EEENS1_25SingleTileBwdLPTSchedulerILb0ELi128ELb1EEEEEEEEEvNT_6ParamsE)
        .other          _ZN7cutlass13device_kernelIN5flash19enable_sm80_to_sm89INS1_16FlashAttnBwdSm80INS1_25CollectiveMainloopBwdSm80ILi2ELi2EN4cute5tupleIJNS5_1CILi64EEENS7_ILi128EEENS7_ILi96EEEEEENS_6half_tEfNS_4arch4Sm80ELb1ELb0ELb1ELb0ELb1ELb0ELb0ELb0ELi2ELi2ELi4ELi2ELb0EEENS1_21CollectiveEpilogueBwdISB_SC_SE_Li256ELb0ELb0ELi2EEENS1_25SingleTileBwdLPTSchedulerILb0ELi128ELb1EEEEEEEEEvNT_6ParamsE,@"STO_CUDA_ENTRY STV_DEFAULT"
_ZN7cutlass13device_kernelIN5flash19enable_sm80_to_sm89INS1_16FlashAttnBwdSm80INS1_25CollectiveMainloopBwdSm80ILi2ELi2EN4cute5tupleIJNS5_1CILi64EEENS7_ILi128EEENS7_ILi96EEEEEENS_6half_tEfNS_4arch4Sm80ELb1ELb0ELb1ELb0ELb1ELb0ELb0ELb0ELi2ELi2ELi4ELi2ELb0EEENS1_21CollectiveEpilogueBwdISB_SC_SE_Li256ELb0ELb0ELi2EEENS1_25SingleTileBwdLPTSchedulerILb0ELi128ELb1EEEEEEEEEvNT_6ParamsE:
[----:B------:R-:W-:Y:S01]  /*0000*/  LDC R1, c[0x0][0x28] ;  /* 0x00000a00ff017b82 */ /* 0x000fe20000000800 */
[----:B------:R-:W-:Y:S05]  /*0010*/  EXIT ;  /* 0x000000000000794d */ /* 0x000fea0003800000 */
.L_x_41:
        /* <DEDUP_REMOVED lines=14> */
.L_x_118:


//--------------------- .text._ZN7cutlass13device_kernelIN5flash19enable_sm80_to_sm89INS1_16FlashAttnBwdSm80INS1_25CollectiveMainloopBwdSm80ILi2ELi2EN4cute5tupleIJNS5_1CILi64EEENS7_ILi128EEENS7_ILi96EEEEEENS_6half_tEfNS_4arch4Sm80ELb1ELb0ELb1ELb0ELb0ELb0ELb0ELb0ELi2ELi2ELi4ELi2ELb0EEENS1_24CollectiveEpilogueBwdGQAISB_fSE_Li256ELb0ELb0EEENS1_25SingleTileBwdLPTSchedulerILb0ELi128ELb0EEEEEEEEEvNT_6ParamsE --------------------------
	.section	.text._ZN7cutlass13device_kernelIN5flash19enable_sm80_to_sm89INS1_16FlashAttnBwdSm80INS1_25CollectiveMainloopBwdSm80ILi2ELi2EN4cute5tupleIJNS5_1CILi64EEENS7_ILi128EEENS7_ILi96EEEEEENS_6half_tEfNS_4arch4Sm80ELb1ELb0ELb1ELb0ELb0ELb0ELb0ELb0ELi2ELi2ELi4ELi2ELb0EEENS1_24CollectiveEpilogueBwdGQAISB_fSE_Li256ELb0ELb0EEENS1_25SingleTileBwdLPTSchedulerILb0ELi128ELb0EEEEEEEEEvNT_6ParamsE,"ax",@progbits
	.align	128
.text._ZN7cutlass13device_kernelIN5flash19enable_sm80_to_sm89INS1_16FlashAttnBwdSm80INS1_25CollectiveMainloopBwdSm80ILi2ELi2EN4cute5tupleIJNS5_1CILi64EEENS7_ILi128EEENS7_ILi96EEEEEENS_6half_tEfNS_4arch4Sm80ELb1ELb0ELb1ELb0ELb0ELb0ELb0ELb0ELi2ELi2ELi4ELi2ELb0EEENS1_24CollectiveEpilogueBwdGQAISB_fSE_Li256ELb0ELb0EEENS1_25SingleTileBwdLPTSchedulerILb0ELi128ELb0EEEEEEEEEvNT_6ParamsE:
        .type           _ZN7cutlass13device_kernelIN5flash19enable_sm80_to_sm89INS1_16FlashAttnBwdSm80INS1_25CollectiveMainloopBwdSm80ILi2ELi2EN4cute5tupleIJNS5_1CILi64EEENS7_ILi128EEENS7_ILi96EEEEEENS_6half_tEfNS_4arch4Sm80ELb1ELb0ELb1ELb0ELb0ELb0ELb0ELb0ELi2ELi2ELi4ELi2ELb0EEENS1_24CollectiveEpilogueBwdGQAISB_fSE_Li256ELb0ELb0EEENS1_25SingleTileBwdLPTSchedulerILb0ELi128ELb0EEEEEEEEEvNT_6ParamsE,@function
        .size           _ZN7cutlass13device_kernelIN5flash19enable_sm80_to_sm89INS1_16FlashAttnBwdSm80INS1_25CollectiveMainloopBwdSm80ILi2ELi2EN4cute5tupleIJNS5_1CILi64EEENS7_ILi128EEENS7_ILi96EEEEEENS_6half_tEfNS_4arch4Sm80ELb1ELb0ELb1ELb0ELb0ELb0ELb0ELb0ELi2ELi2ELi4ELi2ELb0EEENS1_24CollectiveEpilogueBwdGQAISB_fSE_Li256ELb0ELb0EEENS1_25SingleTileBwdLPTSchedulerILb0ELi128ELb0EEEEEEEEEvNT_6ParamsE,(.L_x_119 - _ZN7cutlass13device_kernelIN5flash19enable_sm80_to_sm89INS1_16FlashAttnBwdSm80INS1_25CollectiveMainloopBwdSm80ILi2ELi2EN4cute5tupleIJNS5_1CILi64EEENS7_ILi128EEENS7_ILi96EEEEEENS_6half_tEfNS_4arch4Sm80ELb1ELb0ELb1ELb0ELb0ELb0ELb0ELb0ELi2ELi2ELi4ELi2ELb0EEENS1_24CollectiveEpilogueBwdGQAISB_fSE_Li256ELb0ELb0EEENS1_25SingleTileBwdLPTSchedulerILb0ELi128ELb0EEEEEEEEEvNT_6ParamsE)
        .other          _ZN7cutlass13device_kernelIN5flash19enable_sm80_to_sm89INS1_16FlashAttnBwdSm80INS1_25CollectiveMainloopBwdSm80ILi2ELi2EN4cute5tupleIJNS5_1CILi64EEENS7_ILi128EEENS7_ILi96EEEEEENS_6half_tEfNS_4arch4Sm80ELb1ELb0ELb1ELb0ELb0ELb0ELb0ELb0ELi2ELi2ELi4ELi2ELb0EEENS1_24CollectiveEpilogueBwdGQAISB_fSE_Li256ELb0ELb0EEENS1_25SingleTileBwdLPTSchedulerILb0ELi128ELb0EEEEEEEEEvNT_6ParamsE,@"STO_CUDA_ENTRY STV_DEFAULT"
_ZN7cutlass13device_kernelIN5flash19enable_sm80_to_sm89INS1_16FlashAttnBwdSm80INS1_25CollectiveMainloopBwdSm80ILi2ELi2EN4cute5tupleIJNS5_1CILi64EEENS7_ILi128EEENS7_ILi96EEEEEENS_6half_tEfNS_4arch4Sm80ELb1ELb0ELb1ELb0ELb0ELb0ELb0ELb0ELi2ELi2ELi4ELi2ELb0EEENS1_24CollectiveEpilogueBwdGQAISB_fSE_Li256ELb0ELb0EEENS1_25SingleTileBwdLPTSchedulerILb0ELi128ELb0EEEEEEEEEvNT_6ParamsE:
[----:B------:R-:W-:Y:S01]  /*0000*/  LDC R1, c[0x0][0x28] ;  /* 0x00000a00ff017b82 */ /* 0x000fe20000000800 */
[----:B------:R-:W-:Y:S05]  /*0010*/  EXIT ;  /* 0x000000000000794d */ /* 0x000fea0003800000 */
.L_x_42:
        /* <DEDUP_REMOVED lines=14> */
.L_x_119:


//--------------------- .text._ZN7cutlass13device_kernelIN5flash19enable_sm80_to_sm89INS1_16FlashAttnBwdSm80INS1_25CollectiveMainloopBwdSm80ILi2ELi2EN4cute5tupleIJNS5_1CILi64EEENS7_ILi128EEENS7_ILi96EEEEEENS_6half_tEfNS_4arch4Sm80ELb1ELb0ELb1ELb0ELb1ELb0ELb0ELb0ELi2ELi2ELi4ELi2ELb0EEENS1_24CollectiveEpilogueBwdGQAISB_fSE_Li256ELb0ELb1EEENS1_25SingleTileBwdLPTSchedulerILb0ELi128ELb1EEEEEEEEEvNT_6ParamsE --------------------------
	.section	.text._ZN7cutlass13device_kernelIN5flash19enable_sm80_to_sm89INS1_16FlashAttnBwdSm80INS1_25CollectiveMainloopBwdSm80ILi2ELi2EN4cute5tupleIJNS5_1CILi64EEENS7_ILi128EEENS7_ILi96EEEEEENS_6half_tEfNS_4arch4Sm80ELb1ELb0ELb1ELb0ELb1ELb0ELb0ELb0ELi2ELi2ELi4ELi2ELb0EEENS1_24CollectiveEpilogueBwdGQAISB_fSE_Li256ELb0ELb1EEENS1_25SingleTileBwdLPTSchedulerILb0ELi128ELb1EEEEEEEEEvNT_6ParamsE,"ax",@progbits
	.align	128
.text._ZN7cutlass13device_kernelIN5flash19enable_sm80_to_sm89INS1_16FlashAttnBwdSm80INS1_25CollectiveMainloopBwdSm80ILi2ELi2EN4cute5tupleIJNS5_1CILi64EEENS7_ILi128EEENS7_ILi96EEEEEENS_6half_tEfNS_4arch4Sm80ELb1ELb0ELb1ELb0ELb1ELb0ELb0ELb0ELi2ELi2ELi4ELi2ELb0EEENS1_24CollectiveEpilogueBwdGQAISB_fSE_Li256ELb0ELb1EEENS1_25SingleTileBwdLPTSchedulerILb0ELi128ELb1EEEEEEEEEvNT_6ParamsE:
        .type           _ZN7cutlass13device_kernelIN5flash19enable_sm80_to_sm89INS1_16FlashAttnBwdSm80INS1_25CollectiveMainloopBwdSm80ILi2ELi2EN4cute5tupleIJNS5_1CILi64EEENS7_ILi128EEENS7_ILi96EEEEEENS_6half_tEfNS_4arch4Sm80ELb1ELb0ELb1ELb0ELb1ELb0ELb0ELb0ELi2ELi2ELi4ELi2ELb0EEENS1_24CollectiveEpilogueBwdGQAISB_fSE_Li256ELb0ELb1EEENS1_25SingleTileBwdLPTSchedulerILb0ELi128ELb1EEEEEEEEEvNT_6ParamsE,@function
        .size           _ZN7cutlass13device_kernelIN5flash19enable_sm80_to_sm89INS1_16FlashAttnBwdSm80INS1_25CollectiveMainloopBwdSm80ILi2ELi2EN4cute5tupleIJNS5_1CILi64EEENS7_ILi128EEENS7_ILi96EEEEEENS_6half_tEfNS_4arch4Sm80ELb1ELb0ELb1ELb0ELb1ELb0ELb0ELb0ELi2ELi2ELi4ELi2ELb0EEENS1_24CollectiveEpilogueBwdGQAISB_fSE_Li256ELb0ELb1EEENS1_25SingleTileBwdLPTSchedulerILb0ELi128ELb1EEEEEEEEEvNT_6ParamsE,(.L_x_120 - _ZN7cutlass13device_kernelIN5flash19enable_sm80_to_sm89INS1_16FlashAttnBwdSm80INS1_25CollectiveMainloopBwdSm80ILi2ELi2EN4cute5tupleIJNS5_1CILi64EEENS7_ILi128EEENS7_ILi96EEEEEENS_6half_tEfNS_4arch4Sm80ELb1ELb0ELb1ELb0ELb1ELb0ELb0ELb0ELi2ELi2ELi4ELi2ELb0EEENS1_24CollectiveEpilogueBwdGQAISB_fSE_Li256ELb0ELb1EEENS1_25SingleTileBwdLPTSchedulerILb0ELi128ELb1EEEEEEEEEvNT_6ParamsE)
        .other          _ZN7cutlass13device_kernelIN5flash19enable_sm80_to_sm89INS1_16FlashAttnBwdSm80INS1_25CollectiveMainloopBwdSm80ILi2ELi2EN4cute5tupleIJNS5_1CILi64EEENS7_ILi128EEENS7_ILi96EEEEEENS_6half_tEfNS_4arch4Sm80ELb1ELb0ELb1ELb0ELb1ELb0ELb0ELb0ELi2ELi2ELi4ELi2ELb0EEENS1_24CollectiveEpilogueBwdGQAISB_fSE_Li256ELb0ELb1EEENS1_25SingleTileBwdLPTSchedulerILb0ELi128ELb1EEEEEEEEEvNT_6ParamsE,@"STO_CUDA_ENTRY STV_DEFAULT"
_ZN7cutlass13device_kernelIN5flash19enable_sm80_to_sm89INS1_16FlashAttnBwdSm80INS1_25CollectiveMainloopBwdSm80ILi2ELi2EN4cute5tupleIJNS5_1CILi64EEENS7_ILi128EEENS7_ILi96EEEEEENS_6half_tEfNS_4arch4Sm80ELb1ELb0ELb1ELb0ELb1ELb0ELb0ELb0ELi2ELi2ELi4ELi2ELb0EEENS1_24CollectiveEpilogueBwdGQAISB_fSE_Li256ELb0ELb1EEENS1_25SingleTileBwdLPTSchedulerILb0ELi128ELb1EEEEEEEEEvNT_6ParamsE:
[----:B------:R-:W-:Y:S01]  /*0000*/  LDC R1, c[0x0][0x28] ;  /* 0x00000a00ff017b82 */ /* 0x000fe20000000800 */
[----:B------:R-:W-:Y:S05]  /*0010*/  EXIT ;  /* 0x000000000000794d */ /* 0x000fea0003800000 */
.L_x_43:
        /* <DEDUP_REMOVED lines=14> */
.L_x_120:


//--------------------- .text._ZN7cutlass13device_kernelIN5flash22FlashAttnBwdPreprocessIN4cute5tupleIJNS3_1CILi64EEENS5_ILi96EEEEEENS_6half_tEfNS_4arch4Sm80ELb1ELb0EEEEEvNT_6ParamsE --------------------------
	.section	.text._ZN7cutlass13device_kernelIN5flash22FlashAttnBwdPreprocessIN4cute5tupleIJNS3_1CILi64EEENS5_ILi96EEEEEENS_6half_tEfNS_4arch4Sm80ELb1ELb0EEEEEvNT_6ParamsE,"ax",@progbits
	.align	128
.text._ZN7cutlass13device_kernelIN5flash22FlashAttnBwdPreprocessIN4cute5tupleIJNS3_1CILi64EEENS5_ILi96EEEEEENS_6half_tEfNS_4arch4Sm80ELb1ELb0EEEEEvNT_6ParamsE:
        .type           _ZN7cutlass13device_kernelIN5flash22FlashAttnBwdPreprocessIN4cute5tupleIJNS3_1CILi64EEENS5_ILi96EEEEEENS_6half_tEfNS_4arch4Sm80ELb1ELb0EEEEEvNT_6ParamsE,@function
        .size           _ZN7cutlass13device_kernelIN5flash22FlashAttnBwdPreprocessIN4cute5tupleIJNS3_1CILi64EEENS5_ILi96EEEEEENS_6half_tEfNS_4arch4Sm80ELb1ELb0EEEEEvNT_6ParamsE,(.L_x_121 - _ZN7cutlass13device_kernelIN5flash22FlashAttnBwdPreprocessIN4cute5tupleIJNS3_1CILi64EEENS5_ILi96EEEEEENS_6half_tEfNS_4arch4Sm80ELb1ELb0EEEEEvNT_6ParamsE)
        .other          _ZN7cutlass13device_kernelIN5flash22FlashAttnBwdPreprocessIN4cute5tupleIJNS3_1CILi64EEENS5_ILi96EEEEEENS_6half_tEfNS_4arch4Sm80ELb1ELb0EEEEEvNT_6ParamsE,@"STO_CUDA_ENTRY STV_DEFAULT"
_ZN7cutlass13device_kernelIN5flash22FlashAttnBwdPreprocessIN4cute5tupleIJNS3_1CILi64EEENS5_ILi96EEEEEENS_6half_tEfNS_4arch4Sm80ELb1ELb0EEEEEvNT_6ParamsE:
[----:B------:R-:W-:Y:S01]  /*0000*/  LDC R1, c[0x0][0x28] ;  /* 0x00000a00ff017b82 */ /* 0x000fe20000000800 */
[----:B------:R-:W0:Y:S07]  /*0010*/  S2R R0, SR_TID.X ;  /* 0x0000000000007919 */ /* 0x000e2e0000002100 */
[----:B------:R-:W1:Y:S01]  /*0020*/  S2UR UR8, SR_CTAID.Z ;  /* 0x00000000000879c3 */ /* 0x000e620000002700 */
[----:B------:R-:W-:Y:S01]  /*0030*/  ULDC UR4, c[0x0][0x218] ;  /* 0x0000860000047ab9 */ /* 0x000fe20000000800 */
[----:B------:R-:W-:Y:S01]  /*0040*/  ULDC.64 UR6, c[0x0][0x208] ;  /* 0x0000820000067ab9 */ /* 0x000fe20000000a00 */
[----:B------:R-:W2:Y:S01]  /*0050*/  S2R R2, SR_CTAID.X ;  /* 0x0000000000027919 */ /* 0x000ea20000002500 */
[----:B------:R-:W-:Y:S01]  /*0060*/  BSSY B0, `(.L_x_44) ;  /* 0x000002e000007945 */ /* 0x000fe20003800000 */
[----:B------:R-:W-:Y:S01]  /*0070*/  HFMA2.MMA R30, -RZ, RZ, 0, 0 ;  /* 0x00000000ff1e7435 */ /* 0x000fe200000001ff */
[----:B------:R-:W-:-:S02]  /*0080*/  MOV R3, 0x7f800000 ;  /* 0x7f80000000037802 */ /* 0x000fc40000000f00 */
[----:B------:R-:W-:Y:S02]  /*0090*/  CS2R R20, SRZ ;  /* 0x0000000000147805 */ /* 0x000fe4000001ff00 */
[----:B------:R-:W-:Y:S02]  /*00a0*/  CS2R R16, SRZ ;  /* 0x0000000000107805 */ /* 0x000fe4000001ff00 */
[----:B------:R-:W-:Y:S02]  /*00b0*/  CS2R R18, SRZ ;  /* 0x0000000000127805 */ /* 0x000fe4000001ff00 */
[----:B------:R-:W-:Y:S02]  /*00c0*/  CS2R R12, SRZ ;  /* 0x00000000000c7805 */ /* 0x000fe4000001ff00 */
[----:B------:R-:W-:Y:S02]  /*00d0*/  CS2R R14, SRZ ;  /* 0x00000000000e7805 */ /* 0x000fe4000001ff00 */
[----:B------:R-:W-:-:S02]  /*00e0*/  CS2R R22, SRZ ;  /* 0x0000000000167805 */ /* 0x000fc4000001ff00 */
[----:B------:R-:W-:Y:S02]  /*00f0*/  CS2R R8, SRZ ;  /* 0x0000000000087805 */ /* 0x000fe4000001ff00 */
[----:B------:R-:W-:Y:S02]  /*0100*/  CS2R R10, SRZ ;  /* 0x00000000000a7805 */ /* 0x000fe4000001ff00 */
[----:B------:R-:W-:Y:S02]  /*0110*/  CS2R R28, SRZ ;  /* 0x00000000001c7805 */ /* 0x000fe4000001ff00 */
[----:B------:R-:W-:Y:S02]  /*0120*/  CS2R R24, SRZ ;  /* 0x0000000000187805 */ /* 0x000fe4000001ff00 */
[----:B------:R-:W-:Y:S01]  /*0130*/  CS2R R26, SRZ ;  /* 0x00000000001a7805 */ /* 0x000fe2000001ff00 */
[----:B-1----:R-:W-:Y:S01]  /*0140*/  USHF.R.S32.HI UR9, URZ, 0x1f, UR8 ;  /* 0x0000001f3f097899 */ /* 0x002fe20008011408 */
[----:B0-----:R-:W-:-:S02]  /*0150*/  SHF.R.S32.HI R7, RZ, 0x1f, R0 ;  /* 0x0000001fff077819 */ /* 0x001fc40000011400 */
[----:B------:R-:W-:Y:S02]  /*0160*/  ISETP.GT.AND P0, PT, R0, 0x3f, PT ;  /* 0x0000003f0000780c */ /* 0x000fe40003f04270 */
[----:B--2---:R-:W-:Y:S02]  /*0170*/  SHF.L.U32 R5, R2, 0x6, RZ ;  /* 0x0000000602057819 */ /* 0x004fe400000006ff */
[----:B------:R-:W-:Y:S02]  /*0180*/  LEA.HI R4, R7, R0, RZ, 0x2 ;  /* 0x0000000007047211 */ /* 0x000fe400078f10ff */
[----:B------:R-:W-:Y:S02]  /*0190*/  IADD3 R7, -R5, UR4, RZ ;  /* 0x0000000405077c10 */ /* 0x000fe4000fffe1ff */
[----:B------:R-:W-:Y:S02]  /*01a0*/  SHF.R.S32.HI R32, RZ, 0x2, R4 ;  /* 0x00000002ff207819 */ /* 0x000fe40000011404 */
[----:B------:R-:W-:-:S02]  /*01b0*/  ISETP.GE.OR P2, PT, R0, R7, P0 ;  /* 0x000000070000720c */ /* 0x000fc40000746670 */
[----:B------:R-:W-:Y:S02]  /*01c0*/  LOP3.LUT R31, R4, 0xfffffffc, RZ, 0xc0, !PT ;  /* 0xfffffffc041f7812 */ /* 0x000fe400078ec0ff */
[----:B------:R-:W-:Y:S02]  /*01d0*/  ISETP.GE.AND P1, PT, R32, R7, PT ;  /* 0x000000072000720c */ /* 0x000fe40003f26270 */
[----:B------:R-:W-:Y:S02]  /*01e0*/  SHF.R.S32.HI R33, RZ, 0x1f, R32 ;  /* 0x0000001fff217819 */ /* 0x000fe40000011420 */
[----:B------:R-:W-:-:S05]  /*01f0*/  IADD3 R4, -R31, R0, RZ ;  /* 0x000000001f047210 */ /* 0x000fca0007ffe1ff */
[----:B------:R-:W-:Y:S05]  /*0200*/  @P2 BRA `(.L_x_45) ;  /* 0x00000000004c2947 */ /* 0x000fea0003800000 */
[----:B------:R-:W0:Y:S01]  /*0210*/  S2UR UR5, SR_CTAID.Y ;  /* 0x00000000000579c3 */ /* 0x000e220000002600 */
[----:B------:R-:W-:Y:S02]  /*0220*/  SHF.R.S32.HI R6, RZ, 0x1f, R0 ;  /* 0x0000001fff067819 */ /* 0x000fe40000011400 */
[----:B------:R-:W-:-:S04]  /*0230*/  IADD3 R38, P2, R5, R0, RZ ;  /* 0x0000000005267210 */ /* 0x000fc80007f5e0ff */
[----:B------:R-:W-:Y:S01]  /*0240*/  LEA.HI.X.SX32 R39, R5, R6, 0x1, P2 ;  /* 0x0000000605277211 */ /* 0x000fe200010f0eff */
[----:B------:R-:W1:Y:S08]  /*0250*/  LDC.64 R36, c[0x0][0x290] ;  /* 0x0000a400ff247b82 */ /* 0x000e700000000a00 */
[----:B------:R-:W2:Y:S01]  /*0260*/  LDC.64 R34, c[0x0][0x298] ;  /* 0x0000a600ff227b82 */ /* 0x000ea20000000a00 */
[----:B0-----:R-:W-:-:S06]  /*0270*/  USHF.R.S32.HI UR10, URZ, 0x1f, UR5 ;  /* 0x0000001f3f0a7899 */ /* 0x001fcc0008011405 */
[C---:B-1----:R-:W-:Y:S01]  /*0280*/  IMAD R6, R36.reuse, UR10, RZ ;  /* 0x0000000a24067c24 */ /* 0x042fe2000f8e02ff */
[----:B------:R-:W-:Y:S01]  /*0290*/  ULDC.64 UR10, c[0x0][0x288] ;  /* 0x0000a200000a7ab9 */ /* 0x000fe20000000a00 */
[----:B------:R-:W-:-:S04]  /*02a0*/  IMAD.WIDE.U32 R38, R36, UR5, R38 ;  /* 0x0000000524267c25 */ /* 0x000fc8000f8e0026 */
[----:B------:R-:W-:Y:S02]  /*02b0*/  IMAD R37, R37, UR5, R6 ;  /* 0x0000000525257c24 */ /* 0x000fe4000f8e0206 */
[----:B--2---:R-:W-:-:S03]  /*02c0*/  IMAD R6, R34, UR9, RZ ;  /* 0x0000000922067c24 */ /* 0x004fc6000f8e02ff */
[----:B------:R-:W-:Y:S01]  /*02d0*/  IADD3 R39, R39, R37, RZ ;  /* 0x0000002527277210 */ /* 0x000fe20007ffe0ff */
[----:B------:R-:W-:Y:S02]  /*02e0*/  IMAD R3, R35, UR8, R6 ;  /* 0x0000000823037c24 */ /* 0x000fe4000f8e0206 */
[----:B------:R-:W-:-:S05]  /*02f0*/  IMAD.WIDE.U32 R34, R34, UR8, R38 ;  /* 0x0000000822227c25 */ /* 0x000fca000f8e0026 */
[----:B------:R-:W-:Y:S02]  /*0300*/  IADD3 R3, R35, R3, RZ ;  /* 0x0000000323037210 */ /* 0x000fe40007ffe0ff */
[----:B------:R-:W-:-:S04]  /*0310*/  LEA R36, P2, R34, UR10, 0x2 ;  /* 0x0000000a22247c11 */ /* 0x000fc8000f8410ff */
[----:B------:R-:W-:-:S05]  /*0320*/  LEA.HI.X R37, R34, UR11, R3, 0x2, P2 ;  /* 0x0000000b22257c11 */ /* 0x000fca00090f1403 */
[----:B------:R0:W5:Y:S04]  /*0330*/  LDG.E R3, desc[UR6][R36.64] ;  /* 0x0000000624037981 */ /* 0x000168000c1e1900 */
.L_x_45:
[----:B------:R-:W-:Y:S05]  /*0340*/  BSYNC B0 ;  /* 0x0000000000007941 */ /* 0x000fea0003800000 */
.L_x_44:
[----:B------:R-:W-:Y:S04]  /*0350*/  BSSY B0, `(.L_x_46) ;  /* 0x0000022000007945 */ /* 0x000fe80003800000 */
[----:B------:R-:W-:Y:S05]  /*0360*/  @P1 BRA `(.L_x_47) ;  /* 0x0000000000801947 */ /* 0x000fea0003800000 */
[----:B------:R-:W1:Y:S01]  /*0370*/  S2UR UR5, SR_CTAID.Y ;  /* 0x00000000000579c3 */ /* 0x000e620000002600 */
[----:B------:R-:W-:-:S04]  /*0380*/  SHF.L.U32 R34, R4, 0x3, RZ ;  /* 0x0000000304227819 */ /* 0x000fc800000006ff */
[----:B------:R-:W-:-:S03]  /*0390*/  SHF.R.S32.HI R35, RZ, 0x1f, R34 ;  /* 0x0000001fff237819 */ /* 0x000fc60000011422 */
[----:B------:R-:W2:Y:S08]  /*03a0*/  LDC.64 R38, c[0x0][0x230] ;  /* 0x00008c00ff267b82 */ /* 0x000eb00000000a00 */
[----:B0-----:R-:W0:Y:S01]  /*03b0*/  LDC.64 R36, c[0x0][0x238] ;  /* 0x00008e00ff247b82 */ /* 0x001e220000000a00 */
[----:B-1----:R-:W-:-:S06]  /*03c0*/  USHF.R.S32.HI UR10, URZ, 0x1f, UR5 ;  /* 0x0000001f3f0a7899 */ /* 0x002fcc0008011405 */
[C---:B--2---:R-:W-:Y:S01]  /*03d0*/  IMAD R6, R38.reuse, UR10, RZ ;  /* 0x0000000a26067c24 */ /* 0x044fe2000f8e02ff */
[----:B------:R-:W-:Y:S01]  /*03e0*/  ULDC.64 UR10, c[0x0][0x228] ;  /* 0x00008a00000a7ab9 */ /* 0x000fe20000000a00 */
[----:B------:R-:W-:Y:S01]  /*03f0*/  IMAD.WIDE.U32 R40, R38, UR5, R34 ;  /* 0x0000000526287c25 */ /* 0x000fe2000f8e0022 */
[----:B------:R-:W-:-:S03]  /*0400*/  IADD3 R35, R34, 0x40, RZ ;  /* 0x0000004022237810 */ /* 0x000fc60007ffe0ff */
[----:B------:R-:W-:Y:S01]  /*0410*/  IMAD R39, R39, UR5, R6 ;  /* 0x0000000527277c24 */ /* 0x000fe2000f8e0206 */
[----:B------:R-:W-:Y:S01]  /*0420*/  ULDC UR5, c[0x0][0x21c] ;  /* 0x0000870000057ab9 */ /* 0x000fe20000000800 */
[----:B0-----:R-:W-:Y:S01]  /*0430*/  IMAD R6, R36, UR9, RZ ;  /* 0x0000000924067c24 */ /* 0x001fe2000f8e02ff */
[C---:B------:R-:W-:Y:S02]  /*0440*/  ISETP.GE.AND P2, PT, R34.reuse, UR5, PT ;  /* 0x0000000522007c0c */ /* 0x040fe4000bf46270 */
[----:B------:R-:W-:Y:S01]  /*0450*/  IADD3 R41, R41, R39, RZ ;  /* 0x0000002729297210 */ /* 0x000fe20007ffe0ff */
[----:B------:R-:W-:Y:S01]  /*0460*/  IMAD R31, R37, UR8, R6 ;  /* 0x00000008251f7c24 */ /* 0x000fe2000f8e0206 */
[----:B------:R-:W-:Y:S02]  /*0470*/  IADD3 R6, R34, 0x20, RZ ;  /* 0x0000002022067810 */ /* 0x000fe40007ffe0ff */
[----:B------:R-:W-:Y:S01]  /*0480*/  ISETP.GE.AND P4, PT, R35, UR5, PT ;  /* 0x0000000523007c0c */ /* 0x000fe2000bf86270 */
[----:B------:R-:W-:Y:S01]  /*0490*/  IMAD.WIDE.U32 R40, R36, UR8, R40 ;  /* 0x0000000824287c25 */ /* 0x000fe2000f8e0028 */
[----:B------:R-:W-:-:S03]  /*04a0*/  ISETP.GE.AND P3, PT, R6, UR5, PT ;  /* 0x0000000506007c0c */ /* 0x000fc6000bf66270 */
[----:B------:R-:W-:Y:S01]  /*04b0*/  IMAD.WIDE R36, R2, 0x40, R32 ;  /* 0x0000004002247825 */ /* 0x000fe200078e0220 */
[----:B------:R-:W-:-:S03]  /*04c0*/  IADD3 R41, R41, R31, RZ ;  /* 0x0000001f29297210 */ /* 0x000fc60007ffe0ff */
[----:B------:R-:W-:-:S04]  /*04d0*/  IMAD R31, R37, UR10, RZ ;  /* 0x0000000a251f7c24 */ /* 0x000fc8000f8e02ff */
[C---:B------:R-:W-:Y:S02]  /*04e0*/  IMAD R31, R36.reuse, UR11, R31 ;  /* 0x0000000b241f7c24 */ /* 0x040fe4000f8e021f */
[----:B------:R-:W-:Y:S01]  /*04f0*/  IMAD.WIDE.U32 R36, R36, UR10, R40 ;  /* 0x0000000a24247c25 */ /* 0x000fe2000f8e0028 */
[----:B------:R-:W-:-:S04]  /*0500*/  ULDC.64 UR10, c[0x0][0x210] ;  /* 0x00008400000a7ab9 */ /* 0x000fc80000000a00 */
[----:B------:R-:W-:Y:S02]  /*0510*/  IADD3 R31, R37, R31, RZ ;  /* 0x0000001f251f7210 */ /* 0x000fe40007ffe0ff */
[----:B------:R-:W-:-:S04]  /*0520*/  LEA R34, P5, R36, UR10, 0x1 ;  /* 0x0000000a24227c11 */ /* 0x000fc8000f8a08ff */
[----:B------:R-:W-:-:S05]  /*0530*/  LEA.HI.X R35, R36, UR11, R31, 0x1, P5 ;  /* 0x0000000b24237c11 */ /* 0x000fca000a8f0c1f */
[----:B------:R1:W5:Y:S04]  /*0540*/  @!P2 LDG.E.128 R16, desc[UR6][R34.64] ;  /* 0x000000062210a981 */ /* 0x000368000c1e1d00 */
[----:B------:R1:W5:Y:S04]  /*0550*/  @!P3 LDG.E.128 R12, desc[UR6][R34.64+0x40] ;  /* 0x00004006220cb981 */ /* 0x000368000c1e1d00 */
[----:B------:R1:W5:Y:S02]  /*0560*/  @!P4 LDG.E.128 R24, desc[UR6][R34.64+0x80] ;  /* 0x000080062218c981 */ /* 0x000364000c1e1d00 */
.L_x_47:
[----:B------:R-:W-:Y:S05]  /*0570*/  BSYNC B0 ;  /* 0x0000000000007941 */ /* 0x000fea0003800000 */
.L_x_46:
[----:B------:R-:W-:Y:S01]  /*0580*/  BSSY B0, `(.L_x_48) ;  /* 0x0000024000007945 */ /* 0x000fe20003800000 */
[----:B------:R-:W-:Y:S01]  /*0590*/  HFMA2.MMA R31, -RZ, RZ, 0, 0 ;  /* 0x00000000ff1f7435 */ /* 0x000fe200000001ff */
[----:B-----5:R-:W-:Y:S02]  /*05a0*/  MOV R6, R16 ;  /* 0x0000001000067202 */ /* 0x020fe40000000f00 */
[----:B------:R-:W-:Y:S08]  /*05b0*/  @P1 BRA `(.L_x_49) ;  /* 0x0000000000801947 */ /* 0x000ff00003800000 */
[----:B------:R-:W2:Y:S01]  /*05c0*/  S2UR UR5, SR_CTAID.Y ;  /* 0x00000000000579c3 */ /* 0x000ea20000002600 */
[----:B------:R-:W-:-:S04]  /*05d0*/  SHF.L.U32 R38, R4, 0x3, RZ ;  /* 0x0000000304267819 */ /* 0x000fc800000006ff */
[----:B------:R-:W-:-:S03]  /*05e0*/  SHF.R.S32.HI R39, RZ, 0x1f, R38 ;  /* 0x0000001fff277819 */ /* 0x000fc60000011426 */
[----:B-1----:R-:W1:Y:S08]  /*05f0*/  LDC.64 R34, c[0x0][0x250] ;  /* 0x00009400ff227b82 */ /* 0x002e700000000a00 */
[----:B0-----:R-:W0:Y:S01]  /*0600*/  LDC.64 R36, c[0x0][0x258] ;  /* 0x00009600ff247b82 */ /* 0x001e220000000a00 */
[----:B--2---:R-:W-:-:S06]  /*0610*/  USHF.R.S32.HI UR10, URZ, 0x1f, UR5 ;  /* 0x0000001f3f0a7899 */ /* 0x004fcc0008011405 */
[C---:B-1----:R-:W-:Y:S01]  /*0620*/  IMAD R42, R34.reuse, UR10, RZ ;  /* 0x0000000a222a7c24 */ /* 0x042fe2000f8e02ff */
[----:B------:R-:W-:Y:S01]  /*0630*/  ULDC.64 UR10, c[0x0][0x248] ;  /* 0x00009200000a7ab9 */ /* 0x000fe20000000a00 */
[----:B------:R-:W-:-:S04]  /*0640*/  IMAD.WIDE.U32 R40, R34, UR5, R38 ;  /* 0x0000000522287c25 */ /* 0x000fc8000f8e0026 */
[----:B------:R-:W-:Y:S01]  /*0650*/  IMAD R35, R35, UR5, R42 ;  /* 0x0000000523237c24 */ /* 0x000fe2000f8e022a */
[----:B------:R-:W-:Y:S01]  /*0660*/  ULDC UR5, c[0x0][0x21c] ;  /* 0x0000870000057ab9 */ /* 0x000fe20000000800 */
[----:B0-----:R-:W-:Y:S01]  /*0670*/  IMAD R34, R36, UR9, RZ ;  /* 0x0000000924227c24 */ /* 0x001fe2000f8e02ff */
[----:B------:R-:W-:Y:S02]  /*0680*/  ISETP.GE.AND P2, PT, R38, UR5, PT ;  /* 0x0000000526007c0c */ /* 0x000fe4000bf46270 */
[----:B------:R-:W-:Y:S01]  /*0690*/  IADD3 R41, R41, R35, RZ ;  /* 0x0000002329297210 */ /* 0x000fe20007ffe0ff */
[----:B------:R-:W-:Y:S02]  /*06a0*/  IMAD R39, R37, UR8, R34 ;  /* 0x0000000825277c24 */ /* 0x000fe4000f8e0222 */
[----:B------:R-:W-:-:S04]  /*06b0*/  IMAD.WIDE R34, R2, 0x40, R32 ;  /* 0x0000004002227825 */ /* 0x000fc800078e0220 */
[----:B------:R-:W-:Y:S01]  /*06c0*/  IMAD.WIDE.U32 R36, R36, UR8, R40 ;  /* 0x0000000824247c25 */ /* 0x000fe2000f8e0028 */
[C---:B------:R-:W-:Y:S02]  /*06d0*/  IADD3 R40, R38.reuse, 0x20, RZ ;  /* 0x0000002026287810 */ /* 0x040fe40007ffe0ff */
[----:B------:R-:W-:Y:S01]  /*06e0*/  IADD3 R41, R38, 0x40, RZ ;  /* 0x0000004026297810 */ /* 0x000fe20007ffe0ff */
[----:B------:R-:W-:Y:S01]  /*06f0*/  IMAD R35, R35, UR10, RZ ;  /* 0x0000000a23237c24 */ /* 0x000fe2000f8e02ff */
[----:B------:R-:W-:Y:S02]  /*0700*/  IADD3 R37, R37, R39, RZ ;  /* 0x0000002725257210 */ /* 0x000fe40007ffe0ff */
[----:B------:R-:W-:Y:S01]  /*0710*/  ISETP.GE.AND P3, PT, R40, UR5, PT ;  /* 0x0000000528007c0c */ /* 0x000fe2000bf66270 */
[C---:B------:R-:W-:Y:S01]  /*0720*/  IMAD R39, R34.reuse, UR11, R35 ;  /* 0x0000000b22277c24 */ /* 0x040fe2000f8e0223 */
[----:B------:R-:W-:Y:S01]  /*0730*/  ISETP.GE.AND P4, PT, R41, UR5, PT ;  /* 0x0000000529007c0c */ /* 0x000fe2000bf86270 */
        /* <DEDUP_REMOVED lines=8> */
.L_x_49:
[----:B------:R-:W-:Y:S05]  /*07c0*/  BSYNC B0 ;  /* 0x0000000000007941 */ /* 0x000fea0003800000 */
.L_x_48:
[----:B------:R-:W-:Y:S01]  /*07d0*/  HADD2.F32 R16, -RZ, R6.H1_H1 ;  /* 0x30000006ff107230 */ /* 0x000fe20000004100 */
[----:B0-2---:R-:W-:Y:S01]  /*07e0*/  MOV R36, R17 ;  /* 0x0000001100247202 */ /* 0x005fe20000000f00 */
[----:B-1---5:R-:W-:Y:S01]  /*07f0*/  HADD2.F32 R35, -RZ, R20.H1_H1 ;  /* 0x30000014ff237230 */ /* 0x022fe20000004100 */
[----:B------:R-:W-:Y:S01]  /*0800*/  MOV R34, R21 ;  /* 0x0000001500227202 */ /* 0x000fe20000000f00 */
[----:B------:R-:W-:Y:S01]  /*0810*/  HADD2.F32 R6, -RZ, R6.H0_H0 ;  /* 0x20000006ff067230 */ /* 0x000fe20000004100 */
[----:B------:R-:W-:Y:S01]  /*0820*/  ISETP.NE.AND P1, PT, R4, RZ, PT ;  /* 0x000000ff0400720c */ /* 0x000fe20003f25270 */
[----:B------:R-:W-:Y:S02]  /*0830*/  HADD2.F32 R17, -RZ, R20.H0_H0 ;  /* 0x20000014ff117230 */ /* 0x000fe40000004100 */
[----:B------:R-:W-:Y:S01]  /*0840*/  FMUL.FTZ R35, R16, R35 ;  /* 0x0000002310237220 */ /* 0x000fe20000410000 */
[----:B------:R-:W-:Y:S01]  /*0850*/  HADD2.F32 R16, -RZ, R36.H0_H0 ;  /* 0x20000024ff107230 */ /* 0x000fe20000004100 */
[----:B------:R-:W-:Y:S01]  /*0860*/  MOV R20, R19 ;  /* 0x0000001300147202 */ /* 0x000fe20000000f00 */
[----:B------:R-:W-:-:S02]  /*0870*/  HADD2.F32 R21, -RZ, R34.H0_H0 ;  /* 0x20000022ff157230 */ /* 0x000fc40000004100 */
[----:B------:R-:W-:Y:S01]  /*0880*/  FFMA.FTZ R35, R6, R17, R35 ;  /* 0x0000001106237223 */ /* 0x000fe20000010023 */
[----:B------:R-:W-:Y:S01]  /*0890*/  HADD2.F32 R6, -RZ, R36.H1_H1 ;  /* 0x30000024ff067230 */ /* 0x000fe20000004100 */
[----:B------:R-:W-:Y:S01]  /*08a0*/  BSSY B0, `(.L_x_50) ;  /* 0x000005e000007945 */ /* 0x000fe20003800000 */
[----:B------:R-:W-:Y:S02]  /*08b0*/  HADD2.F32 R17, -RZ, R34.H1_H1 ;  /* 0x30000022ff117230 */ /* 0x000fe40000004100 */
[----:B------:R-:W-:Y:S01]  /*08c0*/  FFMA.FTZ R21, R16, R21, R35 ;  /* 0x0000001510157223 */ /* 0x000fe20000010023 */
[----:B------:R-:W-:Y:S02]  /*08d0*/  HADD2.F32 R16, -RZ, R18.H0_H0 ;  /* 0x20000012ff107230 */ /* 0x000fe40000004100 */
[----:B------:R-:W-:Y:S02]  /*08e0*/  HADD2.F32 R19, -RZ, R22.H0_H0 ;  /* 0x20000016ff137230 */ /* 0x000fe40000004100 */
[----:B------:R-:W-:Y:S01]  /*08f0*/  FFMA.FTZ R21, R6, R17, R21 ;  /* 0x0000001106157223 */ /* 0x000fe20000010015 */
[----:B------:R-:W-:Y:S01]  /*0900*/  HADD2.F32 R6, -RZ, R18.H1_H1 ;  /* 0x30000012ff067230 */ /* 0x000fe20000004100 */
[----:B------:R-:W-:Y:S01]  /*0910*/  MOV R18, R12 ;  /* 0x0000000c00127202 */ /* 0x000fe20000000f00 */
[----:B------:R-:W-:-:S02]  /*0920*/  HADD2.F32 R17, -RZ, R22.H1_H1 ;  /* 0x30000016ff117230 */ /* 0x000fc40000004100 */
[----:B------:R-:W-:Y:S01]  /*0930*/  FFMA.FTZ R21, R16, R19, R21 ;  /* 0x0000001310157223 */ /* 0x000fe20000010015 */
[--C-:B------:R-:W-:Y:S01]  /*0940*/  HADD2.F32 R16, -RZ, R20.reuse.H0_H0 ;  /* 0x20000014ff107230 */ /* 0x100fe20000004100 */
[----:B------:R-:W-:Y:S01]  /*0950*/  MOV R12, R8 ;  /* 0x00000008000c7202 */ /* 0x000fe20000000f00 */
[--C-:B------:R-:W-:Y:S02]  /*0960*/  HADD2.F32 R19, -RZ, R23.reuse.H0_H0 ;  /* 0x20000017ff137230 */ /* 0x100fe40000004100 */
[----:B------:R-:W-:Y:S01]  /*0970*/  FFMA.FTZ R21, R6, R17, R21 ;  /* 0x0000001106157223 */ /* 0x000fe20000010015 */
[----:B------:R-:W-:Y:S01]  /*0980*/  HADD2.F32 R6, -RZ, R20.H1_H1 ;  /* 0x30000014ff067230 */ /* 0x000fe20000004100 */
[----:B------:R-:W-:Y:S01]  /*0990*/  MOV R20, R13 ;  /* 0x0000000d00147202 */ /* 0x000fe20000000f00 */
[----:B------:R-:W-:Y:S02]  /*09a0*/  HADD2.F32 R17, -RZ, R23.H1_H1 ;  /* 0x30000017ff117230 */ /* 0x000fe40000004100 */
[----:B------:R-:W-:Y:S01]  /*09b0*/  FFMA.FTZ R19, R16, R19, R21 ;  /* 0x0000001310137223 */ /* 0x000fe20000010015 */
[----:B------:R-:W-:Y:S01]  /*09c0*/  HADD2.F32 R8, -RZ, R18.H0_H0 ;  /* 0x20000012ff087230 */ /* 0x000fe20000004100 */
[----:B------:R-:W-:Y:S01]  /*09d0*/  MOV R16, R9 ;  /* 0x0000000900107202 */ /* 0x000fe20000000f00 */
[----:B------:R-:W-:-:S02]  /*09e0*/  HADD2.F32 R13, -RZ, R12.H0_H0 ;  /* 0x2000000cff0d7230 */ /* 0x000fc40000004100 */
[----:B------:R-:W-:Y:S01]  /*09f0*/  FFMA.FTZ R17, R6, R17, R19 ;  /* 0x0000001106117223 */ /* 0x000fe20000010013 */
[----:B------:R-:W-:Y:S02]  /*0a00*/  HADD2.F32 R6, -RZ, R18.H1_H1 ;  /* 0x30000012ff067230 */ /* 0x000fe40000004100 */
[----:B------:R-:W-:Y:S02]  /*0a10*/  HADD2.F32 R9, -RZ, R12.H1_H1 ;  /* 0x3000000cff097230 */ /* 0x000fe40000004100 */
[----:B------:R-:W-:Y:S01]  /*0a20*/  FFMA.FTZ R17, R8, R13, R17 ;  /* 0x0000000d08117223 */ /* 0x000fe20000010011 */
[----:B------:R-:W-:Y:S01]  /*0a30*/  HADD2.F32 R8, -RZ, R20.H0_H0 ;  /* 0x20000014ff087230 */ /* 0x000fe20000004100 */
[----:B------:R-:W-:Y:S01]  /*0a40*/  MOV R12, R11 ;  /* 0x0000000b000c7202 */ /* 0x000fe20000000f00 */
[----:B------:R-:W-:Y:S02]  /*0a50*/  HADD2.F32 R13, -RZ, R16.H0_H0 ;  /* 0x20000010ff0d7230 */ /* 0x000fe40000004100 */
[----:B------:R-:W-:Y:S01]  /*0a60*/  FFMA.FTZ R17, R6, R9, R17 ;  /* 0x0000000906117223 */ /* 0x000fe20000010011 */
[----:B------:R-:W-:-:S02]  /*0a70*/  HADD2.F32 R6, -RZ, R20.H1_H1 ;  /* 0x30000014ff067230 */ /* 0x000fc40000004100 */
[----:B------:R-:W-:Y:S02]  /*0a80*/  HADD2.F32 R9, -RZ, R16.H1_H1 ;  /* 0x30000010ff097230 */ /* 0x000fe40000004100 */
[----:B------:R-:W-:Y:S01]  /*0a90*/  FFMA.FTZ R17, R8, R13, R17 ;  /* 0x0000000d08117223 */ /* 0x000fe20000010011 */
[----:B------:R-:W-:Y:S02]  /*0aa0*/  HADD2.F32 R8, -RZ, R14.H0_H0 ;  /* 0x2000000eff087230 */ /* 0x000fe40000004100 */
[----:B------:R-:W-:Y:S02]  /*0ab0*/  HADD2.F32 R13, -RZ, R10.H0_H0 ;  /* 0x2000000aff0d7230 */ /* 0x000fe40000004100 */
[----:B------:R-:W-:Y:S01]  /*0ac0*/  FFMA.FTZ R17, R6, R9, R17 ;  /* 0x0000000906117223 */ /* 0x000fe20000010011 */
[----:B------:R-:W-:Y:S02]  /*0ad0*/  HADD2.F32 R6, -RZ, R14.H1_H1 ;  /* 0x3000000eff067230 */ /* 0x000fe40000004100 */
[----:B------:R-:W-:-:S02]  /*0ae0*/  HADD2.F32 R9, -RZ, R10.H1_H1 ;  /* 0x3000000aff097230 */ /* 0x000fc40000004100 */
[----:B------:R-:W-:Y:S01]  /*0af0*/  FFMA.FTZ R13, R8, R13, R17 ;  /* 0x0000000d080d7223 */ /* 0x000fe20000010011 */
[--C-:B------:R-:W-:Y:S02]  /*0b00*/  HADD2.F32 R8, -RZ, R15.reuse.H0_H0 ;  /* 0x2000000fff087230 */ /* 0x100fe40000004100 */
[--C-:B------:R-:W-:Y:S02]  /*0b10*/  HADD2.F32 R11, -RZ, R12.reuse.H0_H0 ;  /* 0x2000000cff0b7230 */ /* 0x100fe40000004100 */
[----:B------:R-:W-:Y:S01]  /*0b20*/  FFMA.FTZ R13, R6, R9, R13 ;  /* 0x00000009060d7223 */ /* 0x000fe2000001000d */
[----:B------:R-:W-:Y:S02]  /*0b30*/  HADD2.F32 R6, -RZ, R15.H1_H1 ;  /* 0x3000000fff067230 */ /* 0x000fe40000004100 */
[----:B------:R-:W-:Y:S02]  /*0b40*/  HADD2.F32 R9, -RZ, R12.H1_H1 ;  /* 0x3000000cff097230 */ /* 0x000fe40000004100 */
[----:B------:R-:W-:Y:S01]  /*0b50*/  FFMA.FTZ R13, R8, R11, R13 ;  /* 0x0000000b080d7223 */ /* 0x000fe2000001000d */
[----:B------:R-:W-:-:S02]  /*0b60*/  HADD2.F32 R8, -RZ, R24.H0_H0 ;  /* 0x20000018ff087230 */ /* 0x000fc40000004100 */
[----:B------:R-:W-:Y:S02]  /*0b70*/  HADD2.F32 R11, -RZ, R28.H0_H0 ;  /* 0x2000001cff0b7230 */ /* 0x000fe40000004100 */
[----:B------:R-:W-:Y:S01]  /*0b80*/  FFMA.FTZ R13, R6, R9, R13 ;  /* 0x00000009060d7223 */ /* 0x000fe2000001000d */
[----:B------:R-:W-:Y:S02]  /*0b90*/  HADD2.F32 R24, -RZ, R24.H1_H1 ;  /* 0x30000018ff187230 */ /* 0x000fe40000004100 */
[----:B------:R-:W-:Y:S02]  /*0ba0*/  HADD2.F32 R9, -RZ, R28.H1_H1 ;  /* 0x3000001cff097230 */ /* 0x000fe40000004100 */
[----:B------:R-:W-:Y:S01]  /*0bb0*/  FFMA.FTZ R13, R8, R11, R13 ;  /* 0x0000000b080d7223 */ /* 0x000fe2000001000d */
[----:B------:R-:W-:Y:S02]  /*0bc0*/  HADD2.F32 R6, -RZ, R25.H0_H0 ;  /* 0x20000019ff067230 */ /* 0x000fe40000004100 */
[----:B------:R-:W-:-:S02]  /*0bd0*/  HADD2.F32 R11, -RZ, R29.H0_H0 ;  /* 0x2000001dff0b7230 */ /* 0x000fc40000004100 */
[----:B------:R-:W-:Y:S01]  /*0be0*/  FFMA.FTZ R9, R24, R9, R13 ;  /* 0x0000000918097223 */ /* 0x000fe2000001000d */
[----:B------:R-:W-:Y:S02]  /*0bf0*/  HADD2.F32 R25, -RZ, R25.H1_H1 ;  /* 0x30000019ff197230 */ /* 0x000fe40000004100 */
[----:B------:R-:W-:Y:S02]  /*0c00*/  HADD2.F32 R8, -RZ, R29.H1_H1 ;  /* 0x3000001dff087230 */ /* 0x000fe40000004100 */
[----:B------:R-:W-:Y:S01]  /*0c10*/  FFMA.FTZ R10, R6, R11, R9 ;  /* 0x0000000b060a7223 */ /* 0x000fe20000010009 */
[----:B------:R-:W-:Y:S02]  /*0c20*/  HADD2.F32 R6, -RZ, R26.H0_H0 ;  /* 0x2000001aff067230 */ /* 0x000fe40000004100 */
        /* <DEDUP_REMOVED lines=10> */
[----:B------:R-:W-:-:S04]  /*0cd0*/  FFMA.FTZ R6, R6, R9, R11 ;  /* 0x0000000906067223 */ /* 0x000fc8000001000b */
[----:B------:R-:W-:-:S05]  /*0ce0*/  FFMA.FTZ R6, R27, R8, R6 ;  /* 0x000000081b067223 */ /* 0x000fca0000010006 */
[----:B------:R-:W0:Y:S02]  /*0cf0*/  SHFL.BFLY PT, R9, R6, 0x2, 0x1f ;  /* 0x0c401f0006097f89 */ /* 0x000e2400000e0000 */
[----:B0-----:R-:W-:-:S05]  /*0d00*/  FADD.FTZ R9, R6, R9 ;  /* 0x0000000906097221 */ /* 0x001fca0000010000 */
[----:B------:R-:W0:Y:S02]  /*0d10*/  SHFL.BFLY PT, R8, R9, 0x1, 0x1f ;  /* 0x0c201f0009087f89 */ /* 0x000e2400000e0000 */
[----:B0-----:R-:W-:Y:S01]  /*0d20*/  FADD.FTZ R14, R9, R8 ;  /* 0x00000008090e7221 */ /* 0x001fe20000010000 */
[----:B------:R-:W-:Y:S06]  /*0d30*/  @P1 BRA `(.L_x_51) ;  /* 0x0000000000501947 */ /* 0x000fec0003800000 */
[----:B------:R-:W0:Y:S01]  /*0d40*/  S2UR UR5, SR_CTAID.Y ;  /* 0x00000000000579c3 */ /* 0x000e220000002600 */
[----:B------:R-:W-:-:S04]  /*0d50*/  IADD3 R8, P1, R5, R32, RZ ;  /* 0x0000002005087210 */ /* 0x000fc80007f3e0ff */
[----:B------:R-:W-:Y:S02]  /*0d60*/  LEA.HI.X.SX32 R9, R5, R33, 0x1, P1 ;  /* 0x0000002105097211 */ /* 0x000fe400008f0eff */
[----:B------:R-:W-:Y:S01]  /*0d70*/  ISETP.GE.AND P1, PT, R32, R7, PT ;  /* 0x000000072000720c */ /* 0x000fe20003f26270 */
        /* <DEDUP_REMOVED lines=13> */
[----:B------:R-:W-:Y:S02]  /*0e50*/  LEA.HI.X R7, R8, UR11, R9, 0x2, P2 ;  /* 0x0000000b08077c11 */ /* 0x000fe400090f1409 */
[----:B------:R-:W-:-:S05]  /*0e60*/  FSEL R9, R14, RZ, !P1 ;  /* 0x000000ff0e097208 */ /* 0x000fca0004800000 */
[----:B------:R0:W-:Y:S02]  /*0e70*/  STG.E desc[UR6][R6.64], R9 ;  /* 0x0000000906007986 */ /* 0x0001e4000c101906 */
.L_x_51:
[----:B------:R-:W-:Y:S05]  /*0e80*/  BSYNC B0 ;  /* 0x0000000000007941 */ /* 0x000fea0003800000 */
.L_x_50:
[----:B------:R-:W-:Y:S01]  /*0e90*/  UIADD3 UR4, UR4, 0x3f, URZ ;  /* 0x0000003f04047890 */ /* 0x000fe2000fffe03f */
[----:B0-----:R-:W0:Y:S01]  /*0ea0*/  LDC.64 R8, c[0x0][0x2d0] ;  /* 0x0000b400ff087b82 */ /* 0x001e220000000a00 */
[----:B------:R-:W-:Y:S01]  /*0eb0*/  BSSY B0, `(.L_x_52) ;  /* 0x0000021000007945 */ /* 0x000fe20003800000 */
[----:B------:R-:W-:Y:S01]  /*0ec0*/  SHF.L.U32 R14, R0, 0x2, RZ ;  /* 0x00000002000e7819 */ /* 0x000fe200000006ff */
[----:B------:R-:W-:Y:S01]  /*0ed0*/  USHF.R.S32.HI UR5, URZ, 0x1f, UR4 ;  /* 0x0000001f3f057899 */ /* 0x000fe20008011404 */
[----:B------:R-:W-:-:S03]  /*0ee0*/  IMAD R13, R2, 0x1800, RZ ;  /* 0x00001800020d7824 */ /* 0x000fc600078e02ff */
[----:B------:R-:W-:Y:S01]  /*0ef0*/  ULEA.HI UR5, UR5, UR4, URZ, 0x6 ;  /* 0x0000000405057291 */ /* 0x000fe2000f8f303f */
[----:B------:R-:W1:Y:S03]  /*0f00*/  LDC.64 R6, c[0x0][0x2d8] ;  /* 0x0000b600ff067b82 */ /* 0x000e660000000a00 */
[----:B------:R-:W-:-:S05]  /*0f10*/  ULOP3.LUT UR5, UR5, 0xffffffc0, URZ, 0xc0, !UPT ;  /* 0xffffffc005057892 */ /* 0x000fca000f8ec03f */
[----:B------:R-:W2:Y:S01]  /*0f20*/  S2UR UR12, SR_CTAID.Y ;  /* 0x00000000000c79c3 */ /* 0x000ea20000002600 */
[----:B------:R-:W-:-:S04]  /*0f30*/  IADD3 R11, -R5, UR5, RZ ;  /* 0x00000005050b7c10 */ /* 0x000fc8000fffe1ff */
[----:B------:R-:W-:-:S13]  /*0f40*/  ISETP.GE.OR P0, PT, R0, R11, P0 ;  /* 0x0000000b0000720c */ /* 0x000fda0000706670 */
[----:B------:R-:W-:Y:S05]  /*0f50*/  @P0 BRA `(.L_x_53) ;  /* 0x0000000000580947 */ /* 0x000fea0003800000 */
[----:B------:R-:W3:Y:S01]  /*0f60*/  S2UR UR4, SR_CTAID.Y ;  /* 0x00000000000479c3 */ /* 0x000ee20000002600 */
[----:B------:R-:W-:Y:S01]  /*0f70*/  SHF.R.S32.HI R10, RZ, 0x1f, R0 ;  /* 0x0000001fff0a7819 */ /* 0x000fe20000011400 */
[----:B------:R-:W-:Y:S01]  /*0f80*/  FMUL.FTZ R12, R3, 1.4426950216293334961 ;  /* 0x3fb8aa3b030c7820 */ /* 0x000fe20000410000 */
[----:B------:R-:W-:-:S04]  /*0f90*/  IADD3 R4, P0, R5, R0, RZ ;  /* 0x0000000005047210 */ /* 0x000fc80007f1e0ff */
[----:B------:R-:W-:Y:S01]  /*0fa0*/  LEA.HI.X.SX32 R5, R5, R10, 0x1, P0 ;  /* 0x0000000a05057211 */ /* 0x000fe200000f0eff */
[----:B------:R-:W4:Y:S01]  /*0fb0*/  LDC.64 R16, c[0x0][0x2a8] ;  /* 0x0000aa00ff107b82 */ /* 0x000f220000000a00 */
[----:B------:R-:W-:-:S04]  /*0fc0*/  FSETP.NEU.FTZ.AND P0, PT, R3, -INF , PT ;  /* 0xff8000000300780b */ /* 0x000fc80003f1d000 */
[----:B------:R-:W-:-:S03]  /*0fd0*/  FSEL R3, R12, RZ, P0 ;  /* 0x000000ff0c037208 */ /* 0x000fc60000000000 */
[----:B------:R-:W5:Y:S01]  /*0fe0*/  LDC.64 R18, c[0x0][0x2b0] ;  /* 0x0000ac00ff127b82 */ /* 0x000f620000000a00 */
[----:B---3--:R-:W-:-:S06]  /*0ff0*/  USHF.R.S32.HI UR5, URZ, 0x1f, UR4 ;  /* 0x0000001f3f057899 */ /* 0x008fcc0008011404 */
[C---:B----4-:R-:W-:Y:S02]  /*1000*/  IMAD R10, R16.reuse, UR5, RZ ;  /* 0x00000005100a7c24 */ /* 0x050fe4000f8e02ff */
[----:B------:R-:W-:-:S04]  /*1010*/  IMAD.WIDE.U32 R4, R16, UR4, R4 ;  /* 0x0000000410047c25 */ /* 0x000fc8000f8e0004 */
[----:B------:R-:W-:Y:S01]  /*1020*/  IMAD R11, R17, UR4, R10 ;  /* 0x00000004110b7c24 */ /* 0x000fe2000f8e020a */
[----:B------:R-:W-:Y:S01]  /*1030*/  ULDC.64 UR4, c[0x0][0x2a0] ;  /* 0x0000a80000047ab9 */ /* 0x000fe20000000a00 */
[----:B-----5:R-:W-:-:S03]  /*1040*/  IMAD R10, R18, UR9, RZ ;  /* 0x00000009120a7c24 */ /* 0x020fc6000f8e02ff */
[----:B------:R-:W-:Y:S01]  /*1050*/  IADD3 R5, R5, R11, RZ ;  /* 0x0000000b05057210 */ /* 0x000fe20007ffe0ff */
[----:B------:R-:W-:Y:S02]  /*1060*/  IMAD R11, R19, UR8, R10 ;  /* 0x00000008130b7c24 */ /* 0x000fe4000f8e020a */
[----:B------:R-:W-:-:S05]  /*1070*/  IMAD.WIDE.U32 R4, R18, UR8, R4 ;  /* 0x0000000812047c25 */ /* 0x000fca000f8e0004 */
[----:B------:R-:W-:Y:S02]  /*1080*/  IADD3 R5, R5, R11, RZ ;  /* 0x0000000b05057210 */ /* 0x000fe40007ffe0ff */
[----:B------:R-:W-:-:S04]  /*1090*/  LEA R10, P1, R4, UR4, 0x2 ;  /* 0x00000004040a7c11 */ /* 0x000fc8000f8210ff */
[----:B------:R-:W-:-:S05]  /*10a0*/  LEA.HI.X R11, R4, UR5, R5, 0x2, P1 ;  /* 0x00000005040b7c11 */ /* 0x000fca00088f1405 */
[----:B------:R3:W-:Y:S04]  /*10b0*/  STG.E desc[UR6][R10.64], R3 ;  /* 0x000000030a007986 */ /* 0x0007e8000c101906 */
.L_x_53:
[----:B--2---:R-:W-:Y:S05]  /*10c0*/  BSYNC B0 ;  /* 0x0000000000007941 */ /* 0x004fea0003800000 */
.L_x_52:
[----:B------:R-:W-:Y:S01]  /*10d0*/  USHF.R.S32.HI UR4, URZ, 0x1f, UR12 ;  /* 0x0000001f3f047899 */ /* 0x000fe2000801140c */
[----:B---3--:R-:W-:Y:S01]  /*10e0*/  SHF.R.S32.HI R10, RZ, 0x1f, R14 ;  /* 0x0000001fff0a7819 */ /* 0x008fe2000001140e */
[----:B------:R-:W-:Y:S01]  /*10f0*/  ULDC.64 UR10, c[0x0][0x2e8] ;  /* 0x0000ba00000a7ab9 */ /* 0x000fe20000000a00 */
[----:B------:R-:W-:-:S04]  /*1100*/  IADD3 R4, P0, R13, R14, RZ ;  /* 0x0000000e0d047210 */ /* 0x000fc80007f1e0ff */
[----:B------:R-:W-:Y:S01]  /*1110*/  LEA.HI.X.SX32 R5, R13, R10, 0x1, P0 ;  /* 0x0000000a0d057211 */ /* 0x000fe200000f0eff */
[C---:B0-----:R-:W-:Y:S01]  /*1120*/  IMAD R10, R8.reuse, UR4, RZ ;  /* 0x00000004080a7c24 */ /* 0x041fe2000f8e02ff */
[----:B------:R-:W-:Y:S01]  /*1130*/  ISETP.NE.U32.AND P0, PT, RZ, UR10, PT ;  /* 0x0000000aff007c0c */ /* 0x000fe2000bf05070 */
[----:B------:R-:W-:Y:S01]  /*1140*/  ULDC.64 UR4, c[0x0][0x2b8] ;  /* 0x0000ae0000047ab9 */ /* 0x000fe20000000a00 */
[----:B------:R-:W-:Y:S02]  /*1150*/  IMAD.WIDE.U32 R4, R8, UR12, R4 ;  /* 0x0000000c08047c25 */ /* 0x000fe4000f8e0004 */
[----:B------:R-:W-:Y:S02]  /*1160*/  ISETP.NE.AND.EX P0, PT, RZ, UR11, PT, P0 ;  /* 0x0000000bff007c0c */ /* 0x000fe4000bf05300 */
[----:B------:R-:W-:Y:S02]  /*1170*/  IMAD R9, R9, UR12, R10 ;  /* 0x0000000c09097c24 */ /* 0x000fe4000f8e020a */
[----:B------:R-:W-:Y:S01]  /*1180*/  ISETP.NE.OR P0, PT, R0, RZ, !P0 ;  /* 0x000000ff0000720c */ /* 0x000fe20004705670 */
[----:B-1----:R-:W-:-:S02]  /*1190*/  IMAD R8, R6, UR9, RZ ;  /* 0x0000000906087c24 */ /* 0x002fc4000f8e02ff */
[----:B------:R-:W-:Y:S02]  /*11a0*/  IADD3 R5, R5, R9, RZ ;  /* 0x0000000905057210 */ /* 0x000fe40007ffe0ff */
[----:B------:R-:W-:Y:S02]  /*11b0*/  IMAD R3, R7, UR8, R8 ;  /* 0x0000000807037c24 */ /* 0x000fe4000f8e0208 */
[----:B------:R-:W-:-:S05]  /*11c0*/  IMAD.WIDE.U32 R6, R6, UR8, R4 ;  /* 0x0000000806067c25 */ /* 0x000fca000f8e0004 */
[----:B------:R-:W-:Y:S02]  /*11d0*/  IADD3 R3, R7, R3, RZ ;  /* 0x0000000307037210 */ /* 0x000fe40007ffe0ff */
[----:B------:R-:W-:-:S04]  /*11e0*/  LEA R4, P1, R6, UR4, 0x2 ;  /* 0x0000000406047c11 */ /* 0x000fc8000f8210ff */
[----:B------:R-:W-:-:S05]  /*11f0*/  LEA.HI.X R5, R6, UR5, R3, 0x2, P1 ;  /* 0x0000000506057c11 */ /* 0x000fca00088f1403 */
[----:B------:R0:W-:Y:S04]  /*1200*/  STG.E.128 desc[UR6][R4.64], RZ ;  /* 0x000000ff04007986 */ /* 0x0001e8000c101d06 */
[----:B------:R0:W-:Y:S04]  /*1210*/  STG.E.128 desc[UR6][R4.64+0x1000], RZ ;  /* 0x001000ff04007986 */ /* 0x0001e8000c101d06 */
[----:B------:R0:W-:Y:S04]  /*1220*/  STG.E.128 desc[UR6][R4.64+0x2000], RZ ;  /* 0x002000ff04007986 */ /* 0x0001e8000c101d06 */
[----:B------:R0:W-:Y:S04]  /*1230*/  STG.E.128 desc[UR6][R4.64+0x3000], RZ ;  /* 0x003000ff04007986 */ /* 0x0001e8000c101d06 */
[----:B------:R0:W-:Y:S04]  /*1240*/  STG.E.128 desc[UR6][R4.64+0x4000], RZ ;  /* 0x004000ff04007986 */ /* 0x0001e8000c101d06 */
[----:B------:R0:W-:Y:S01]  /*1250*/  STG.E.128 desc[UR6][R4.64+0x5000], RZ ;  /* 0x005000ff04007986 */ /* 0x0001e2000c101d06 */
[----:B------:R-:W-:Y:S05]  /*1260*/  @P0 EXIT ;  /* 0x000000000000094d */ /* 0x000fea0003800000 */
[----:B------:R-:W1:Y:S08]  /*1270*/  LDC R3, c[0x0][0x2e0] ;  /* 0x0000b800ff037b82 */ /* 0x000e700000000800 */
[----:B------:R-:W2:Y:S08]  /*1280*/  LDC R7, c[0x0][0x220] ;  /* 0x00008800ff077b82 */ /* 0x000eb00000000800 */
[----:B0-----:R-:W0:Y:S01]  /*1290*/  LDC.64 R4, c[0x0][0x2e8] ;  /* 0x0000ba00ff047b82 */ /* 0x001e220000000a00 */
[----:B-1----:R-:W-:-:S04]  /*12a0*/  IMAD R2, R2, R3, UR8 ;  /* 0x0000000802027e24 */ /* 0x002fc8000f8e0203 */
[----:B--2---:R-:W-:-:S04]  /*12b0*/  IMAD R3, R2, R7, UR12 ;  /* 0x0000000c02037e24 */ /* 0x004fc8000f8e0207 */
[----:B0-----:R-:W-:-:S05]  /*12c0*/  IMAD.WIDE R2, R3, 0x4, R4 ;  /* 0x0000000403027825 */ /* 0x001fca00078e0204 */
[----:B------:R-:W-:Y:S01]  /*12d0*/  STG.E desc[UR6][R2.64], RZ ;  /* 0x000000ff02007986 */ /* 0x000fe2000c101906 */
[----:B------:R-:W-:Y:S05]  /*12e0*/  EXIT ;  /* 0x000000000000794d */ /* 0x000fea0003800000 */
.L_x_54:
        /* <DEDUP_REMOVED lines=9> */
.L_x_121:


//--------------------- .text._ZN7cutlass13device_kernelIN5flash19enable_sm80_to_sm89INS1_16FlashAttnBwdSm80INS1_25CollectiveMainloopBwdSm80ILi2ELi2EN4cute5tupleIJNS5_1CILi64EEENS7_ILi128EEENS7_ILi96EEEEEENS_6half_tEfNS_4arch4Sm80ELb1ELb0ELb1ELb1ELb0ELb0ELb0ELb0ELi2ELi2ELi4ELi2ELb0EEENS1_21CollectiveEpilogueBwdISB_SC_SE_Li256ELb1ELb0ELi2EEENS1_25SingleTileBwdLPTSchedulerILb1ELi128ELb0EEEEEEEEEvNT_6ParamsE --------------------------
	.section	.text._ZN7cutlass13device_kernelIN5flash19enable_sm80_to_sm89INS1_16FlashAttnBwdSm80INS1_25CollectiveMainloopBwdSm80ILi2ELi2EN4cute5tupleIJNS5_1CILi64EEENS7_ILi128EEENS7_ILi96EEEEEENS_6half_tEfNS_4arch4Sm80ELb1ELb0ELb1ELb1ELb0ELb0ELb0ELb0ELi2ELi2ELi4ELi2ELb0EEENS1_21CollectiveEpilogueBwdISB_SC_SE_Li256ELb1ELb0ELi2EEENS1_25SingleTileBwdLPTSchedulerILb1ELi128ELb0EEEEEEEEEvNT_6ParamsE,"ax",@progbits
	.align	128
.text._ZN7cutlass13device_kernelIN5flash19enable_sm80_to_sm89INS1_16FlashAttnBwdSm80INS1_25CollectiveMainloopBwdSm80ILi2ELi2EN4cute5tupleIJNS5_1CILi64EEENS7_ILi128EEENS7_ILi96EEEEEENS_6half_tEfNS_4arch4Sm80ELb1ELb0ELb1ELb1ELb0ELb0ELb0ELb0ELi2ELi2ELi4ELi2ELb0EEENS1_21CollectiveEpilogueBwdISB_SC_SE_Li256ELb1ELb0ELi2EEENS1_25SingleTileBwdLPTSchedulerILb1ELi128ELb0EEEEEEEEEvNT_6ParamsE:
        .type           _ZN7cutlass13device_kernelIN5flash19enable_sm80_to_sm89INS1_16FlashAttnBwdSm80INS1_25CollectiveMainloopBwdSm80ILi2ELi2EN4cute5tupleIJNS5_1CILi64EEENS7_ILi128EEENS7_ILi96EEEEEENS_6half_tEfNS_4arch4Sm80ELb1ELb0ELb1ELb1ELb0ELb0ELb0ELb0ELi2ELi2ELi4ELi2ELb0EEENS1_21CollectiveEpilogueBwdISB_SC_SE_Li256ELb1ELb0ELi2EEENS1_25SingleTileBwdLPTSchedulerILb1ELi128ELb0EEEEEEEEEvNT_6ParamsE,@function
        .size           _ZN7cutlass13device_kernelIN5flash19enable_sm80_to_sm89INS1_16FlashAttnBwdSm80INS1_25CollectiveMainloopBwdSm80ILi2ELi2EN4cute5tupleIJNS5_1CILi64EEENS7_ILi128EEENS7_ILi96EEEEEENS_6half_tEfNS_4arch4Sm80ELb1ELb0ELb1ELb1ELb0ELb0ELb0ELb0ELi2ELi2ELi4ELi2ELb0EEENS1_21CollectiveEpilogueBwdISB_SC_SE_Li256ELb1ELb0ELi2EEENS1_25SingleTileBwdLPTSchedulerILb1ELi128ELb0EEEEEEEEEvNT_6ParamsE,(.L_x_122 - _ZN7cutlass13device_kernelIN5flash19enable_sm80_to_sm89INS1_16FlashAttnBwdSm80INS1_25CollectiveMainloopBwdSm80ILi2ELi2EN4cute5tupleIJNS5_1CILi64EEENS7_ILi128EEENS7_ILi96EEEEEENS_6half_tEfNS_4arch4Sm80ELb1ELb0ELb1ELb1ELb0ELb0ELb0ELb0ELi2ELi2ELi4ELi2ELb0EEENS1_21CollectiveEpilogueBwdISB_SC_SE_Li256ELb1ELb0ELi2EEENS1_25SingleTileBwdLPTSchedulerILb1ELi128ELb0EEEEEEEEEvNT_6ParamsE)
        .other          _ZN7cutlass13device_kernelIN5flash19enable_sm80_to_sm89INS1_16FlashAttnBwdSm80INS1_25CollectiveMainloopBwdSm80ILi2ELi2EN4cute5tupleIJNS5_1CILi64EEENS7_ILi128EEENS7_ILi96EEEEEENS_6half_tEfNS_4arch4Sm80ELb1ELb0ELb1ELb1ELb0ELb0ELb0ELb0ELi2ELi2ELi4ELi2ELb0EEENS1_21CollectiveEpilogueBwdISB_SC_SE_Li256ELb1ELb0ELi2EEENS1_25SingleTileBwdLPTSchedulerILb1ELi128ELb0EEEEEEEEEvNT_6ParamsE,@"STO_CUDA_ENTRY STV_DEFAULT"
_ZN7cutlass13device_kernelIN5flash19enable_sm80_to_sm89INS1_16FlashAttnBwdSm80INS1_25CollectiveMainloopBwdSm80ILi2ELi2EN4cute5tupleIJNS5_1CILi64EEENS7_ILi128EEENS7_ILi96EEEEEENS_6half_tEfNS_4arch4Sm80ELb1ELb0ELb1ELb1ELb0ELb0ELb0ELb0ELi2ELi2ELi4ELi2ELb0EEENS1_21CollectiveEpilogueBwdISB_SC_SE_Li256ELb1ELb0ELi2EEENS1_25SingleTileBwdLPTSchedulerILb1ELi128ELb0EEEEEEEEEvNT_6ParamsE:
[----:B------:R-:W-:Y:S01]  /*0000*/  LDC R1, c[0x0][0x28] ;  /* 0x00000a00ff017b82 */ /* 0x000fe20000000800 */
[----:B------:R-:W-:Y:S05]  /*0010*/  EXIT ;  /* 0x000000000000794d */ /* 0x000fea0003800000 */
.L_x_55:
        /* <DEDUP_REMOVED lines=14> */
.L_x_122:


//--------------------- .text._ZN7cutlass13device_kernelIN5flash19enable_sm80_to_sm89INS1_16FlashAttnBwdSm80INS1_25CollectiveMainloopBwdSm80ILi2ELi2EN4cute5tupleIJNS5_1CILi64EEENS7_ILi128EEENS7_ILi96EEEEEENS_6half_tEfNS_4arch4Sm80ELb1ELb0ELb1ELb1ELb1ELb0ELb0ELb0ELi2ELi2ELi4ELi2ELb0EEENS1_21CollectiveEpilogueBwdISB_SC_SE_Li256ELb1ELb0ELi2EEENS1_25SingleTileBwdLPTSchedulerILb1ELi128ELb1EEEEEEEEEvNT_6ParamsE --------------------------
	.section	.text._ZN7cutlass13device_kernelIN5flash19enable_sm80_to_sm89INS1_16FlashAttnBwdSm80INS1_25CollectiveMainloopBwdSm80ILi2ELi2EN4cute5tupleIJNS5_1CILi64EEENS7_ILi128EEENS7_ILi96EEEEEENS_6half_tEfNS_4arch4Sm80ELb1ELb0ELb1ELb1ELb1ELb0ELb0ELb0ELi2ELi2ELi4ELi2ELb0EEENS1_21CollectiveEpilogueBwdISB_SC_SE_Li256ELb1ELb0ELi2EEENS1_25SingleTileBwdLPTSchedulerILb1ELi128ELb1EEEEEEEEEvNT_6ParamsE,"ax",@progbits
	.align	128
.text._ZN7cutlass13device_kernelIN5flash19enable_sm80_to_sm89INS1_16FlashAttnBwdSm80INS1_25CollectiveMainloopBwdSm80ILi2ELi2EN4cute5tupleIJNS5_1CILi64EEENS7_ILi128EEENS7_ILi96EEEEEENS_6half_tEfNS_4arch4Sm80ELb1ELb0ELb1ELb1ELb1ELb0ELb0ELb0ELi2ELi2ELi4ELi2ELb0EEENS1_21CollectiveEpilogueBwdISB_SC_SE_Li256ELb1ELb0ELi2EEENS1_25SingleTileBwdLPTSchedulerILb1ELi128ELb1EEEEEEEEEvNT_6ParamsE:
        .type           _ZN7cutlass13device_kernelIN5flash19enable_sm80_to_sm89INS1_16FlashAttnBwdSm80INS1_25CollectiveMainloopBwdSm80ILi2ELi2EN4cute5tupleIJNS5_1CILi64EEENS7_ILi128EEENS7_ILi96EEEEEENS_6half_tEfNS_4arch4Sm80ELb1ELb0ELb1ELb1ELb1ELb0ELb0ELb0ELi2ELi2ELi4ELi2ELb0EEENS1_21CollectiveEpilogueBwdISB_SC_SE_Li256ELb1ELb0ELi2EEENS1_25SingleTileBwdLPTSchedulerILb1ELi128ELb1EEEEEEEEEvNT_6ParamsE,@function
        .size           _ZN7cutlass13device_kernelIN5flash19enable_sm80_to_sm89INS1_16FlashAttnBwdSm80INS1_25CollectiveMainloopBwdSm80ILi2ELi2EN4cute5tupleIJNS5_1CILi64EEENS7_ILi128EEENS7_ILi96EEEEEENS_6half_tEfNS_4arch4Sm80ELb1ELb0ELb1ELb1ELb1ELb0ELb0ELb0ELi2ELi2ELi4ELi2ELb0EEENS1_21CollectiveEpilogueBwdISB_SC_SE_Li256ELb1ELb0ELi2EEENS1_25SingleTileBwdLPTSchedulerILb1ELi128ELb1EEEEEEEEEvNT_6ParamsE,(.L_x_123 - _ZN7cutlass13device_kernelIN5flash19enable_sm80_to_sm89INS1_16FlashAttnBwdSm80INS1_25CollectiveMainloopBwdSm80ILi2ELi2EN4cute5tupleIJNS5_1CILi64EEENS7_ILi128EEENS7_ILi96EEEEEENS_6half_tEfNS_4arch4Sm80ELb1ELb0ELb1ELb1ELb1ELb0ELb0ELb0ELi2ELi2ELi4ELi2ELb0EEENS1_21CollectiveEpilogueBwdISB_SC_SE_Li256ELb1ELb0ELi2EEENS1_25SingleTileBwdLPTSchedulerILb1ELi128ELb1EEEEEEEEEvNT_6ParamsE)
        .other          _ZN7cutlass13device_kernelIN5flash19enable_sm80_to_sm89INS1_16FlashAttnBwdSm80INS1_25CollectiveMainloopBwdSm80ILi2ELi2EN4cute5tupleIJNS5_1CILi64EEENS7_ILi128EEENS7_ILi96EEEEEENS_6half_tEfNS_4arch4Sm80ELb1ELb0ELb1ELb1ELb1ELb0ELb0ELb0ELi2ELi2ELi4ELi2ELb0EEENS1_21CollectiveEpilogueBwdISB_SC_SE_Li256ELb1ELb0ELi2EEENS1_25SingleTileBwdLPTSchedulerILb1ELi128ELb1EEEEEEEEEvNT_6ParamsE,@"STO_CUDA_ENTRY STV_DEFAULT"
_ZN7cutlass13device_kernelIN5flash19enable_sm80_to_sm89INS1_16FlashAttnBwdSm80INS1_25CollectiveMainloopBwdSm80ILi2ELi2EN4cute5tupleIJNS5_1CILi64EEENS7_ILi128EEENS7_ILi96EEEEEENS_6half_tEfNS_4arch4Sm80ELb1ELb0ELb1ELb1ELb1ELb0ELb0ELb0ELi2ELi2ELi4ELi2ELb0EEENS1_21CollectiveEpilogueBwdISB_SC_SE_Li256ELb1ELb0ELi2EEENS1_25SingleTileBwdLPTSchedulerILb1ELi128ELb1EEEEEEEEEvNT_6ParamsE:
[----:B------:R-:W-:Y:S01]  /*0000*/  LDC R1, c[0x0][0x28] ;  /* 0x00000a00ff017b82 */ /* 0x000fe20000000800 */
[----:B------:R-:W-:Y:S05]  /*0010*/  EXIT ;  /* 0x000000000000794d */ /* 0x000fea0003800000 */
.L_x_56:
        /* <DEDUP_REMOVED lines=14> */
.L_x_123:


//--------------------- .text._ZN7cutlass13device_kernelIN5flash19enable_sm80_to_sm89INS1_16FlashAttnBwdSm80INS1_25CollectiveMainloopBwdSm80ILi2ELi2EN4cute5tupleIJNS5_1CILi64EEENS7_ILi128EEENS7_ILi96EEEEEENS_6half_tEfNS_4arch4Sm80ELb1ELb0ELb1ELb1ELb0ELb0ELb0ELb0ELi2ELi2ELi4ELi2ELb0EEENS1_24CollectiveEpilogueBwdGQAISB_fSE_Li256ELb1ELb0EEENS1_25SingleTileBwdLPTSchedulerILb1ELi128ELb0EEEEEEEEEvNT_6ParamsE --------------------------
	.section	.text._ZN7cutlass13device_kernelIN5flash19enable_sm80_to_sm89INS1_16FlashAttnBwdSm80INS1_25CollectiveMainloopBwdSm80ILi2ELi2EN4cute5tupleIJNS5_1CILi64EEENS7_ILi128EEENS7_ILi96EEEEEENS_6half_tEfNS_4arch4Sm80ELb1ELb0ELb1ELb1ELb0ELb0ELb0ELb0ELi2ELi2ELi4ELi2ELb0EEENS1_24CollectiveEpilogueBwdGQAISB_fSE_Li256ELb1ELb0EEENS1_25SingleTileBwdLPTSchedulerILb1ELi128ELb0EEEEEEEEEvNT_6ParamsE,"ax",@progbits
	.align	128
.text._ZN7cutlass13device_kernelIN5flash19enable_sm80_to_sm89INS1_16FlashAttnBwdSm80INS1_25CollectiveMainloopBwdSm80ILi2ELi2EN4cute5tupleIJNS5_1CILi64EEENS7_ILi128EEENS7_ILi96EEEEEENS_6half_tEfNS_4arch4Sm80ELb1ELb0ELb1ELb1ELb0ELb0ELb0ELb0ELi2ELi2ELi4ELi2ELb0EEENS1_24CollectiveEpilogueBwdGQAISB_fSE_Li256ELb1ELb0EEENS1_25SingleTileBwdLPTSchedulerILb1ELi128ELb0EEEEEEEEEvNT_6ParamsE:
        .type           _ZN7cutlass13device_kernelIN5flash19enable_sm80_to_sm89INS1_16FlashAttnBwdSm80INS1_25CollectiveMainloopBwdSm80ILi2ELi2EN4cute5tupleIJNS5_1CILi64EEENS7_ILi128EEENS7_ILi96EEEEEENS_6half_tEfNS_4arch4Sm80ELb1ELb0ELb1ELb1ELb0ELb0ELb0ELb0ELi2ELi2ELi4ELi2ELb0EEENS1_24CollectiveEpilogueBwdGQAISB_fSE_Li256ELb1ELb0EEENS1_25SingleTileBwdLPTSchedulerILb1ELi128ELb0EEEEEEEEEvNT_6ParamsE,@function
        .size           _ZN7cutlass13device_kernelIN5flash19enable_sm80_to_sm89INS1_16FlashAttnBwdSm80INS1_25CollectiveMainloopBwdSm80ILi2ELi2EN4cute5tupleIJNS5_1CILi64EEENS7_ILi128EEENS7_ILi96EEEEEENS_6half_tEfNS_4arch4Sm80ELb1ELb0ELb1ELb1ELb0ELb0ELb0ELb0ELi2ELi2ELi4ELi2ELb0EEENS1_24CollectiveEpilogueBwdGQAISB_fSE_Li256ELb1ELb0EEENS1_25SingleTileBwdLPTSchedulerILb1ELi128ELb0EEEEEEEEEvNT_6ParamsE,(.L_x_124 - _ZN7cutlass13device_kernelIN5flash19enable_sm80_to_sm89INS1_16FlashAttnBwdSm80INS1_25CollectiveMainloopBwdSm80ILi2ELi2EN4cute5tupleIJNS5_1CILi64EEENS7_ILi128EEENS7_ILi96EEEEEENS_6half_tEfNS_4arch4Sm80ELb1ELb0ELb1ELb1ELb0ELb0ELb0ELb0ELi2ELi2ELi4ELi2ELb0EEENS1_24CollectiveEpilogueBwdGQAISB_fSE_Li256ELb1ELb0EEENS1_25SingleTileBwdLPTSchedulerILb1ELi128ELb0EEEEEEEEEvNT_6ParamsE)
        .other          _ZN7cutlass13device_kernelIN5flash19enable_sm80_to_sm89INS1_16FlashAttnBwdSm80INS1_25CollectiveMainloopBwdSm80ILi2ELi2EN4cute5tupleIJNS5_1CILi64EEENS7_ILi128EEENS7_ILi96EEEEEENS_6half_tEfNS_4arch4Sm80ELb1ELb0ELb1ELb1ELb0ELb0ELb0ELb0ELi2ELi2ELi4ELi2ELb0EEENS1_24CollectiveEpilogueBwdGQAISB_fSE_Li256ELb1ELb0EEENS1_25SingleTileBwdLPTSchedulerILb1ELi128ELb0EEEEEEEEEvNT_6ParamsE,@"STO_CUDA_ENTRY STV_DEFAULT"
_ZN7cutlass13device_kernelIN5flash19enable_sm80_to_sm89INS1_16FlashAttnBwdSm80INS1_25CollectiveMainloopBwdSm80ILi2ELi2EN4cute5tupleIJNS5_1CILi64EEENS7_ILi128EEENS7_ILi96EEEEEENS_6half_tEfNS_4arch4Sm80ELb1ELb0ELb1ELb1ELb0ELb0ELb0ELb0ELi2ELi2ELi4ELi2ELb0EEENS1_24CollectiveEpilogueBwdGQAISB_fSE_Li256ELb1ELb0EEENS1_25SingleTileBwdLPTSchedulerILb1ELi128ELb0EEEEEEEEEvNT_6ParamsE:
[----:B------:R-:W-:Y:S01]  /*0000*/  LDC R1, c[0x0][0x28] ;  /* 0x00000a00ff017b82 */ /* 0x000fe20000000800 */
[----:B------:R-:W-:Y:S05]  /*0010*/  EXIT ;  /* 0x000000000000794d */ /* 0x000fea0003800000 */
.L_x_57:
        /* <DEDUP_REMOVED lines=14> */
.L_x_124:


//--------------------- .text._ZN7cutlass13device_kernelIN5flash32FlashAttnBwdPostprocessConvertdQIN4cute5tupleIJNS3_1CILi128EEENS5_ILi96EEEEEENS_6half_tEfNS_4arch4Sm80ELi256ENS3_8TiledMMAINS3_8MMA_AtomIJNS3_28SM80_16x8x16_F32F16F16F32_TNEEEENS3_6LayoutINS4_IJNS5_ILi4EEENS5_ILi2EEENS5_ILi1EEEEEENS4_IJSJ_SH_NS5_ILi0EEEEEEEENS4_IJNS5_ILi64EEENS5_ILi32EEENS5_ILi16EEEEEEEELb0EEEEEvNT_6ParamsE --------------------------
	.section	.text._ZN7cutlass13device_kernelIN5flash32FlashAttnBwdPostprocessConvertdQIN4cute5tupleIJNS3_1CILi128EEENS5_ILi96EEEEEENS_6half_tEfNS_4arch4Sm80ELi256ENS3_8TiledMMAINS3_8MMA_AtomIJNS3_28SM80_16x8x16_F32F16F16F32_TNEEEENS3_6LayoutINS4_IJNS5_ILi4EEENS5_ILi2EEENS5_ILi1EEEEEENS4_IJSJ_SH_NS5_ILi0EEEEEEEENS4_IJNS5_ILi64EEENS5_ILi32EEENS5_ILi16EEEEEEEELb0EEEEEvNT_6ParamsE,"ax",@progbits
	.align	128
.text._ZN7cutlass13device_kernelIN5flash32FlashAttnBwdPostprocessConvertdQIN4cute5tupleIJNS3_1CILi128EEENS5_ILi96EEEEEENS_6half_tEfNS_4arch4Sm80ELi256ENS3_8TiledMMAINS3_8MMA_AtomIJNS3_28SM80_16x8x16_F32F16F16F32_TNEEEENS3_6LayoutINS4_IJNS5_ILi4EEENS5_ILi2EEENS5_ILi1EEEEEENS4_IJSJ_SH_NS5_ILi0EEEEEEEENS4_IJNS5_ILi64EEENS5_ILi32EEENS5_ILi16EEEEEEEELb0EEEEEvNT_6ParamsE:
        .type           _ZN7cutlass13device_kernelIN5flash32FlashAttnBwdPostprocessConvertdQIN4cute5tupleIJNS3_1CILi128EEENS5_ILi96EEEEEENS_6half_tEfNS_4arch4Sm80ELi256ENS3_8TiledMMAINS3_8MMA_AtomIJNS3_28SM80_16x8x16_F32F16F16F32_TNEEEENS3_6LayoutINS4_IJNS5_ILi4EEENS5_ILi2EEENS5_ILi1EEEEEENS4_IJSJ_SH_NS5_ILi0EEEEEEEENS4_IJNS5_ILi64EEENS5_ILi32EEENS5_ILi16EEEEEEEELb0EEEEEvNT_6ParamsE,@function
        .size           _ZN7cutlass13device_kernelIN5flash32FlashAttnBwdPostprocessConvertdQIN4cute5tupleIJNS3_1CILi128EEENS5_ILi96EEEEEENS_6half_tEfNS_4arch4Sm80ELi256ENS3_8TiledMMAINS3_8MMA_AtomIJNS3_28SM80_16x8x16_F32F16F16F32_TNEEEENS3_6LayoutINS4_IJNS5_ILi4EEENS5_ILi2EEENS5_ILi1EEEEEENS4_IJSJ_SH_NS5_ILi0EEEEEEEENS4_IJNS5_ILi64EEENS5_ILi32EEENS5_ILi16EEEEEEEELb0EEEEEvNT_6ParamsE,(.L_x_125 - _ZN7cutlass13device_kernelIN5flash32FlashAttnBwdPostprocessConvertdQIN4cute5tupleIJNS3_1CILi128EEENS5_ILi96EEEEEENS_6half_tEfNS_4arch4Sm80ELi256ENS3_8TiledMMAINS3_8MMA_AtomIJNS3_28SM80_16x8x16_F32F16F16F32_TNEEEENS3_6LayoutINS4_IJNS5_ILi4EEENS5_ILi2EEENS5_ILi1EEEEEENS4_IJSJ_SH_NS5_ILi0EEEEEEEENS4_IJNS5_ILi64EEENS5_ILi32EEENS5_ILi16EEEEEEEELb0EEEEEvNT_6ParamsE)
        .other          _ZN7cutlass13device_kernelIN5flash32FlashAttnBwdPostprocessConvertdQIN4cute5tupleIJNS3_1CILi128EEENS5_ILi96EEEEEENS_6half_tEfNS_4arch4Sm80ELi256ENS3_8TiledMMAINS3_8MMA_AtomIJNS3_28SM80_16x8x16_F32F16F16F32_TNEEEENS3_6LayoutINS4_IJNS5_ILi4EEENS5_ILi2EEENS5_ILi1EEEEEENS4_IJSJ_SH_NS5_ILi0EEEEEEEENS4_IJNS5_ILi64EEENS5_ILi32EEENS5_ILi16EEEEEEEELb0EEEEEvNT_6ParamsE,@"STO_CUDA_ENTRY STV_DEFAULT"
_ZN7cutlass13device_kernelIN5flash32FlashAttnBwdPostprocessConvertdQIN4cute5tupleIJNS3_1CILi128EEENS5_ILi96EEEEEENS_6half_tEfNS_4arch4Sm80ELi256ENS3_8TiledMMAINS3_8MMA_AtomIJNS3_28SM80_16x8x16_F32F16F16F32_TNEEEENS3_6LayoutINS4_IJNS5_ILi4EEENS5_ILi2EEENS5_ILi1EEEEEENS4_IJSJ_SH_NS5_ILi0EEEEEEEENS4_IJNS5_ILi64EEENS5_ILi32EEENS5_ILi16EEEEEEEELb0EEEEEvNT_6ParamsE:
[----:B------:R-:W-:Y:S08]  /*0000*/  LDC R1, c[0x0][0x28] ;  /* 0x00000a00ff017b82 */ /* 0x000ff00000000800 */
[----:B------:R-:W0:Y:S01]  /*0010*/  LDC.64 R4, c[0x0][0x278] ;  /* 0x00009e00ff047b82 */ /* 0x000e220000000a00 */
[----:B------:R-:W1:Y:S01]  /*0020*/  S2R R7, SR_CTAID.Z ;  /* 0x0000000000077919 */ /* 0x000e620000002700 */
[----:B------:R-:W-:Y:S01]  /*0030*/  ULDC.64 UR4, c[0x0][0x270] ;  /* 0x00009c0000047ab9 */ /* 0x000fe20000000a00 */
[----:B------:R-:W-:Y:S01]  /*0040*/  ULDC.64 UR6, c[0x0][0x208] ;  /* 0x0000820000067ab9 */ /* 0x000fe20000000a00 */
[----:B------:R-:W-:-:S04]  /*0050*/  ISETP.NE.U32.AND P0, PT, RZ, UR4, PT ;  /* 0x00000004ff007c0c */ /* 0x000fc8000bf05070 */
[----:B------:R-:W1:Y:S01]  /*0060*/  LDC.64 R2, c[0x0][0x270] ;  /* 0x00009c00ff027b82 */ /* 0x000e620000000a00 */
[----:B------:R-:W-:Y:S02]  /*0070*/  ISETP.NE.AND.EX P0, PT, RZ, UR5, PT, P0 ;  /* 0x00000005ff007c0c */ /* 0x000fe4000bf05300 */
[----:B0-----:R-:W-:-:S04]  /*0080*/  ISETP.NE.U32.AND P1, PT, R4, RZ, PT ;  /* 0x000000ff0400720c */ /* 0x001fc80003f25070 */
[----:B------:R-:W-:Y:S01]  /*0090*/  ISETP.NE.AND.EX P1, PT, R5, RZ, PT, P1 ;  /* 0x000000ff0500720c */ /* 0x000fe20003f25310 */
[----:B------:R-:W-:Y:S01]  /*00a0*/  ULDC UR8, c[0x0][0x240] ;  /* 0x0000900000087ab9 */ /* 0x000fe20000000800 */
[----:B-1----:R-:W-:-:S11]  /*00b0*/  IMAD.WIDE R2, R7, 0x4, R2 ;  /* 0x0000000407027825 */ /* 0x002fd600078e0202 */
[----:B------:R-:W0:Y:S01]  /*00c0*/  @P1 LDC.64 R4, c[0x0][0x278] ;  /* 0x00009e00ff041b82 */ /* 0x000e220000000a00 */
[----:B------:R-:W-:Y:S01]  /*00d0*/  IMAD.U32 R57, RZ, RZ, UR8 ;  /* 0x00000008ff397e24 */ /* 0x000fe2000f8e00ff */
[----:B------:R1:W5:Y:S01]  /*00e0*/  @P0 LDG.E R59, desc[UR6][R2.64] ;  /* 0x00000006023b0981 */ /* 0x000362000c1e1900 */
[----:B------:R-:W2:Y:S01]  /*00f0*/  S2R R55, SR_CTAID.X ;  /* 0x0000000000377919 */ /* 0x000ea20000002500 */
[----:B0-----:R-:W-:-:S05]  /*0100*/  @P1 IMAD.WIDE R4, R7, 0x4, R4 ;  /* 0x0000000407041825 */ /* 0x001fca00078e0204 */
[----:B------:R1:W5:Y:S01]  /*0110*/  @P1 LDG.E R57, desc[UR6][R4.64] ;  /* 0x0000000604391981 */ /* 0x000362000c1e1900 */
[----:B--2---:R-:W-:Y:S01]  /*0120*/  IMAD.SHL.U32 R54, R55, 0x80, RZ ;  /* 0x0000008037367824 */ /* 0x004fe200078e00ff */
[----:B------:R-:W-:Y:S06]  /*0130*/  @P1 BRA `(.L_x_58) ;  /* 0x0000000000101947 */ /* 0x000fec0003800000 */
[----:B------:R-:W-:Y:S05]  /*0140*/  @!P0 BRA `(.L_x_58) ;  /* 0x00000000000c8947 */ /* 0x000fea0003800000 */
[----:B------:R-:W2:Y:S04]  /*0150*/  LDG.E R0, desc[UR6][R2.64] ;  /* 0x0000000602007981 */ /* 0x000ea8000c1e1900 */
[----:B-----5:R-:W2:Y:S02]  /*0160*/  LDG.E R57, desc[UR6][R2.64+0x4] ;  /* 0x0000040602397981 */ /* 0x020ea4000c1e1900 */
[----:B--2---:R-:W-:-:S07]  /*0170*/  IMAD.IADD R57, R57, 0x1, -R0 ;  /* 0x0000000139397824 */ /* 0x004fce00078e0a00 */
.L_x_58:
[----:B------:R-:W-:Y:S02]  /*0180*/  ISETP.NE.U32.AND P1, PT, RZ, UR4, PT ;  /* 0x00000004ff007c0c */ /* 0x000fe4000bf25070 */
[----:B-----5:R-:W-:Y:S02]  /*0190*/  ISETP.LE.AND P2, PT, R57, R54, PT ;  /* 0x000000363900720c */ /* 0x020fe40003f43270 */
[----:B------:R-:W-:-:S13]  /*01a0*/  ISETP.NE.AND.EX P1, PT, RZ, UR5, PT, P1 ;  /* 0x00000005ff007c0c */ /* 0x000fda000bf25310 */
[----:B------:R-:W-:Y:S05]  /*01b0*/  @P1 EXIT P2 ;  /* 0x000000000000194d */ /* 0x000fea0001000000 */
[----:B------:R-:W0:Y:S01]  /*01c0*/  S2R R56, SR_TID.X ;  /* 0x0000000000387919 */ /* 0x000e220000002100 */
[C---:B------:R-:W-:Y:S01]  /*01d0*/  @P0 IMAD R0, R7.reuse, 0x80, R59 ;  /* 0x0000008007000824 */ /* 0x040fe200078e023b */
[----:B------:R-:W2:Y:S01]  /*01e0*/  S2UR UR8, SR_CTAID.Y ;  /* 0x00000000000879c3 */ /* 0x000ea20000002600 */
[----:B------:R-:W-:Y:S01]  /*01f0*/  ULDC.64 UR4, c[0x0][0x230] ;  /* 0x00008c0000047ab9 */ /* 0x000fe20000000a00 */
[----:B------:R-:W-:Y:S02]  /*0200*/  SEL R52, R7, RZ, !P1 ;  /* 0x000000ff07347207 */ /* 0x000fe40004800000 */
[----:B-1----:R-:W-:-:S04]  /*0210*/  @P0 SHF.R.S32.HI R3, RZ, 0x1f, R0 ;  /* 0x0000001fff030819 */ /* 0x002fc80000011400 */
[----:B------:R-:W1:Y:S01]  /*0220*/  LDC.64 R8, c[0x0][0x228] ;  /* 0x00008a00ff087b82 */ /* 0x000e620000000a00 */
[----:B------:R-:W-:Y:S01]  /*0230*/  @P0 LEA.HI R3, R3, R0, RZ, 0x7 ;  /* 0x0000000003030211 */ /* 0x000fe200078f38ff */
[----:B------:R-:W-:-:S03]  /*0240*/  IMAD R0, R55, 0x3000, RZ ;  /* 0x0000300037007824 */ /* 0x000fc600078e02ff */
[----:B------:R-:W-:-:S05]  /*0250*/  @P0 SHF.R.S32.HI R3, RZ, 0x7, R3 ;  /* 0x00000007ff030819 */ /* 0x000fca0000011403 */
[----:B------:R-:W-:Y:S01]  /*0260*/  @P0 IMAD R5, R3, 0x3000, RZ ;  /* 0x0000300003050824 */ /* 0x000fe200078e02ff */
[----:B------:R-:W-:-:S03]  /*0270*/  CS2R R2, SRZ ;  /* 0x0000000000027805 */ /* 0x000fc6000001ff00 */
[--C-:B------:R-:W-:Y:S01]  /*0280*/  @P0 IMAD.MOV.U32 R2, RZ, RZ, R5.reuse ;  /* 0x000000ffff020224 */ /* 0x100fe200078e0005 */
[----:B------:R-:W-:Y:S01]  /*0290*/  @P0 SHF.R.S32.HI R3, RZ, 0x1f, R5 ;  /* 0x0000001fff030819 */ /* 0x000fe20000011405 */
[----:B--2---:R-:W-:Y:S01]  /*02a0*/  USHF.R.S32.HI UR9, URZ, 0x1f, UR8 ;  /* 0x0000001f3f097899 */ /* 0x004fe20008011408 */
[----:B------:R-:W-:Y:S02]  /*02b0*/  SHF.R.S32.HI R5, RZ, 0x1f, R0 ;  /* 0x0000001fff057819 */ /* 0x000fe40000011400 */
[----:B0-----:R-:W-:-:S03]  /*02c0*/  SHF.L.U32 R53, R56, 0x2, RZ ;  /* 0x0000000238357819 */ /* 0x001fc600000006ff */
[----:B-1----:R-:W-:Y:S01]  /*02d0*/  IMAD R6, R8, UR9, RZ ;  /* 0x0000000908067c24 */ /* 0x002fe2000f8e02ff */
[----:B------:R-:W-:Y:S02]  /*02e0*/  IADD3 R2, P2, P3, R2, R53, R0 ;  /* 0x0000003502027210 */ /* 0x000fe40007b5e000 */
[----:B------:R-:W-:Y:S02]  /*02f0*/  SHF.R.S32.HI R4, RZ, 0x1f, R53 ;  /* 0x0000001fff047819 */ /* 0x000fe40000011435 */
[----:B------:R-:W-:Y:S02]  /*0300*/  SHF.R.S32.HI R0, RZ, 0x1f, R7 ;  /* 0x0000001fff007819 */ /* 0x000fe40000011407 */
[----:B------:R-:W-:Y:S01]  /*0310*/  IADD3.X R3, R3, R4, R5, P2, P3 ;  /* 0x0000000403037210 */ /* 0x000fe200017e6405 */
[----:B------:R-:W-:Y:S01]  /*0320*/  IMAD R5, R9, UR8, R6 ;  /* 0x0000000809057c24 */ /* 0x000fe2000f8e0206 */
[----:B------:R-:W-:Y:S01]  /*0330*/  SEL R0, R0, RZ, !P1 ;  /* 0x000000ff00007207 */ /* 0x000fe20004800000 */
[----:B------:R-:W-:-:S04]  /*0340*/  IMAD.WIDE.U32 R2, R8, UR8, R2 ;  /* 0x0000000808027c25 */ /* 0x000fc8000f8e0002 */
[----:B------:R-:W-:Y:S02]  /*0350*/  IMAD R7, R0, UR4, RZ ;  /* 0x0000000400077c24 */ /* 0x000fe4000f8e02ff */
[----:B------:R-:W-:Y:S02]  /*0360*/  IMAD.IADD R3, R3, 0x1, R5 ;  /* 0x0000000103037824 */ /* 0x000fe400078e0205 */
[C---:B------:R-:W-:Y:S02]  /*0370*/  IMAD R7, R52.reuse, UR5, R7 ;  /* 0x0000000534077c24 */ /* 0x040fe4000f8e0207 */
[----:B------:R-:W-:Y:S01]  /*0380*/  IMAD.WIDE.U32 R2, R52, UR4, R2 ;  /* 0x0000000434027c25 */ /* 0x000fe2000f8e0002 */
[----:B------:R-:W-:-:S03]  /*0390*/  ULDC.64 UR4, c[0x0][0x210] ;  /* 0x0000840000047ab9 */ /* 0x000fc60000000a00 */
[----:B------:R-:W-:Y:S01]  /*03a0*/  IMAD.IADD R3, R3, 0x1, R7 ;  /* 0x0000000103037824 */ /* 0x000fe200078e0207 */
[----:B------:R-:W-:-:S04]  /*03b0*/  LEA R62, P1, R2, UR4, 0x2 ;  /* 0x00000004023e7c11 */ /* 0x000fc8000f8210ff */
[----:B------:R-:W-:-:S05]  /*03c0*/  LEA.HI.X R63, R2, UR5, R3, 0x2, P1 ;  /* 0x00000005023f7c11 */ /* 0x000fca00088f1403 */
[----:B------:R-:W2:Y:S04]  /*03d0*/  LDG.E.128 R4, desc[UR6][R62.64] ;  /* 0x000000063e047981 */ /* 0x000ea8000c1e1d00 */
[----:B------:R-:W3:Y:S04]  /*03e0*/  LDG.E.128 R8, desc[UR6][R62.64+0x1000] ;  /* 0x001000063e087981 */ /* 0x000ee8000c1e1d00 */
[----:B------:R-:W4:Y:S04]  /*03f0*/  LDG.E.128 R12, desc[UR6][R62.64+0x2000] ;  /* 0x002000063e0c7981 */ /* 0x000f28000c1e1d00 */
[----:B------:R-:W5:Y:S04]  /*0400*/  LDG.E.128 R16, desc[UR6][R62.64+0x3000] ;  /* 0x003000063e107981 */ /* 0x000f68000c1e1d00 */
[----:B------:R-:W5:Y:S04]  /*0410*/  LDG.E.128 R20, desc[UR6][R62.64+0x4000] ;  /* 0x004000063e147981 */ /* 0x000f68000c1e1d00 */
[----:B------:R-:W5:Y:S04]  /*0420*/  LDG.E.128 R24, desc[UR6][R62.64+0x5000] ;  /* 0x005000063e187981 */ /* 0x000f68000c1e1d00 */
[----:B------:R-:W5:Y:S04]  /*0430*/  LDG.E.128 R28, desc[UR6][R62.64+0x6000] ;  /* 0x006000063e1c7981 */ /* 0x000f68000c1e1d00 */
[----:B------:R-:W5:Y:S04]  /*0440*/  LDG.E.128 R32, desc[UR6][R62.64+0x7000] ;  /* 0x007000063e207981 */ /* 0x000f68000c1e1d00 */
[----:B------:R-:W5:Y:S04]  /*0450*/  LDG.E.128 R36, desc[UR6][R62.64+0x8000] ;  /* 0x008000063e247981 */ /* 0x000f68000c1e1d00 */
[----:B------:R-:W5:Y:S04]  /*0460*/  LDG.E.128 R40, desc[UR6][R62.64+0x9000] ;  /* 0x009000063e287981 */ /* 0x000f68000c1e1d00 */
[----:B------:R-:W5:Y:S04]  /*0470*/  LDG.E.128 R44, desc[UR6][R62.64+0xa000] ;  /* 0x00a000063e2c7981 */ /* 0x000f68000c1e1d00 */
[----:B------:R0:W5:Y:S01]  /*0480*/  LDG.E.128 R48, desc[UR6][R62.64+0xb000] ;  /* 0x00b000063e307981 */ /* 0x000162000c1e1d00 */
[----:B------:R-:W1:Y:S01]  /*0490*/  S2UR UR5, SR_CgaCtaId ;  /* 0x00000000000579c3 */ /* 0x000e620000008800 */
[----:B------:R-:W-:Y:S01]  /*04a0*/  UMOV UR4, 0x400 ;  /* 0x0000040000047882 */ /* 0x000fe20000000000 */
[----:B------:R-:W-:-:S02]  /*04b0*/  SHF.R.S32.HI R65, RZ, 0x1f, R56 ;  /* 0x0000001fff417819 */ /* 0x000fc40000011438 */
[----:B------:R-:W-:Y:S02]  /*04c0*/  CS2R R2, SRZ ;  /* 0x0000000000027805 */ /* 0x000fe4000001ff00 */
[----:B------:R-:W-:Y:S01]  /*04d0*/  VIADDMNMX R57, R57, -R54, 0x80, PT ;  /* 0x0000008039397446 */ /* 0x000fe20003800936 */
[----:B------:R-:W-:Y:S01]  /*04e0*/  BSSY B0, `(.L_x_59) ;  /* 0x00000fa000007945 */ /* 0x000fe20003800000 */
[----:B------:R-:W-:Y:S02]  /*04f0*/  LEA.HI R58, R65, R56, RZ, 0x2 ;  /* 0x00000038413a7211 */ /* 0x000fe400078f10ff */
[----:B------:R-:W-:Y:S02]  /*0500*/  @P0 SHF.R.S32.HI R3, RZ, 0x1f, R59 ;  /* 0x0000001fff030819 */ /* 0x000fe4000001143b */
[----:B------:R-:W-:Y:S02]  /*0510*/  SHF.R.S32.HI R61, RZ, 0x2, R58 ;  /* 0x00000002ff3d7819 */ /* 0x000fe4000001143a */
[----:B------:R-:W-:-:S02]  /*0520*/  @P0 MOV R2, R59 ;  /* 0x0000003b00020202 */ /* 0x000fc40000000f00 */
[----:B------:R-:W-:Y:S01]  /*0530*/  LOP3.LUT R59, R58, 0xfffffffc, RZ, 0xc0, !PT ;  /* 0xfffffffc3a3b7812 */ /* 0x000fe200078ec0ff */
[----:B------:R-:W-:Y:S01]  /*0540*/  VIADD R54, R61, 0x40 ;  /* 0x000000403d367836 */ /* 0x000fe20000000000 */
[-C--:B------:R-:W-:Y:S02]  /*0550*/  LEA.HI R60, R65, R56.reuse, RZ, 0x4 ;  /* 0x00000038413c7211 */ /* 0x080fe400078f20ff */
[-C--:B------:R-:W-:Y:S02]  /*0560*/  ISETP.GE.AND P1, PT, R61, R57.reuse, PT ;  /* 0x000000393d00720c */ /* 0x080fe40003f26270 */
[----:B------:R-:W-:Y:S01]  /*0570*/  ISETP.GE.AND P0, PT, R54, R57, PT ;  /* 0x000000393600720c */ /* 0x000fe20003f06270 */
[----:B------:R-:W-:Y:S01]  /*0580*/  IMAD.SHL.U32 R60, R60, 0x4, RZ ;  /* 0x000000043c3c7824 */ /* 0x000fe200078e00ff */
[----:B------:R-:W-:Y:S01]  /*0590*/  LEA.HI R54, R65, R56, RZ, 0x5 ;  /* 0x0000003841367211 */ /* 0x000fe200078f28ff */
[----:B-1----:R-:W-:Y:S01]  /*05a0*/  ULEA UR4, UR5, UR4, 0x18 ;  /* 0x0000000405047291 */ /* 0x002fe2000f8ec03f */
[----:B0-----:R-:W-:-:S02]  /*05b0*/  SHF.R.S32.HI R62, RZ, 0x1f, R58 ;  /* 0x0000001fff3e7819 */ /* 0x001fc4000001143a */
[----:B------:R-:W-:Y:S01]  /*05c0*/  LEA.HI R57, R65, R56, RZ, 0x7 ;  /* 0x0000003841397211 */ /* 0x000fe200078f38ff */
[----:B------:R-:W-:Y:S01]  /*05d0*/  ULDC UR5, c[0x0][0x268] ;  /* 0x00009a0000057ab9 */ /* 0x000fe20000000800 */
[--C-:B------:R-:W-:Y:S02]  /*05e0*/  SHF.R.S32.HI R58, RZ, 0x5, R54.reuse ;  /* 0x00000005ff3a7819 */ /* 0x100fe40000011436 */
[C---:B------:R-:W-:Y:S02]  /*05f0*/  LEA R63, R56.reuse, UR4, 0x4 ;  /* 0x00000004383f7c11 */ /* 0x040fe4000f8e20ff */
[----:B------:R-:W-:Y:S01]  /*0600*/  SHF.R.S32.HI R65, RZ, 0x1f, R54 ;  /* 0x0000001fff417819 */ /* 0x000fe20000011436 */
[----:B------:R-:W-:Y:S01]  /*0610*/  IMAD.IADD R54, R56, 0x1, -R59 ;  /* 0x0000000138367824 */ /* 0x000fe200078e0a3b */
[CC--:B------:R-:W-:Y:S02]  /*0620*/  LEA.HI R59, R62.reuse, R61.reuse, RZ, 0x2 ;  /* 0x0000003d3e3b7211 */ /* 0x0c0fe400078f10ff */
[----:B------:R-:W-:-:S02]  /*0630*/  LEA.HI R62, R62, R61, RZ, 0x3 ;  /* 0x0000003d3e3e7211 */ /* 0x000fc400078f18ff */
[----:B------:R-:W-:Y:S02]  /*0640*/  LEA.HI R65, R65, R58, RZ, 0x2 ;  /* 0x0000003a41417211 */ /* 0x000fe400078f10ff */
[----:B------:R-:W-:Y:S02]  /*0650*/  LOP3.LUT R56, R62, 0xfffffff8, RZ, 0xc0, !PT ;  /* 0xfffffff83e387812 */ /* 0x000fe400078ec0ff */
[----:B------:R-:W-:Y:S02]  /*0660*/  LOP3.LUT R64, R59, 0xffffffc, RZ, 0xc0, !PT ;  /* 0x0ffffffc3b407812 */ /* 0x000fe400078ec0ff */
[----:B------:R-:W-:Y:S01]  /*0670*/  LOP3.LUT R59, R65, 0xfffffc, RZ, 0xc0, !PT ;  /* 0x00fffffc413b7812 */ /* 0x000fe200078ec0ff */
[C---:B------:R-:W-:Y:S01]  /*0680*/  IMAD.IADD R56, R61.reuse, 0x1, -R56 ;  /* 0x000000013d387824 */ /* 0x040fe200078e0a38 */
[C---:B------:R-:W-:Y:S01]  /*0690*/  IADD3 R2, P2, R61.reuse, R2, RZ ;  /* 0x000000023d027210 */ /* 0x040fe20007f5e0ff */
[C---:B------:R-:W-:Y:S02]  /*06a0*/  IMAD.IADD R65, R61.reuse, 0x1, -R64 ;  /* 0x000000013d417824 */ /* 0x040fe400078e0a40 */
[----:B------:R-:W-:Y:S01]  /*06b0*/  IMAD.IADD R59, R58, 0x1, -R59 ;  /* 0x000000013a3b7824 */ /* 0x000fe200078e0a3b */
[----:B------:R-:W-:-:S02]  /*06c0*/  LEA.HI.X.SX32 R3, R61, R3, 0x1, P2 ;  /* 0x000000033d037211 */ /* 0x000fc400010f0eff */
[----:B------:R-:W-:Y:S01]  /*06d0*/  LEA R58, R58, R65, 0x3 ;  /* 0x000000413a3a7211 */ /* 0x000fe200078e18ff */
[----:B------:R-:W-:Y:S01]  /*06e0*/  IMAD.WIDE R2, R55, 0x80, R2 ;  /* 0x0000008037027825 */ /* 0x000fe200078e0202 */
[----:B--2---:R0:W-:Y:S04]  /*06f0*/  STS.128 [R63], R4 ;  /* 0x000000043f007388 */ /* 0x0041e80000000c00 */
[----:B---3--:R1:W-:Y:S04]  /*0700*/  STS.128 [R63+0x1000], R8 ;  /* 0x001000083f007388 */ /* 0x0083e80000000c00 */
[----:B----4-:R-:W-:Y:S04]  /*0710*/  STS.128 [R63+0x2000], R12 ;  /* 0x0020000c3f007388 */ /* 0x010fe80000000c00 */
[----:B-----5:R2:W-:Y:S04]  /*0720*/  STS.128 [R63+0x3000], R16 ;  /* 0x003000103f007388 */ /* 0x0205e80000000c00 */
[----:B------:R3:W-:Y:S01]  /*0730*/  STS.128 [R63+0x4000], R20 ;  /* 0x004000143f007388 */ /* 0x0007e20000000c00 */
[C---:B0-----:R-:W-:Y:S01]  /*0740*/  LEA.HI R6, R54.reuse, R54, RZ, 0x1 ;  /* 0x0000003636067211 */ /* 0x041fe200078f08ff */
[----:B------:R-:W-:-:S02]  /*0750*/  IMAD.SHL.U32 R4, R54, 0x8, RZ ;  /* 0x0000000836047824 */ /* 0x000fc400078e00ff */
[----:B------:R-:W-:Y:S01]  /*0760*/  STS.128 [R63+0x5000], R24 ;  /* 0x005000183f007388 */ /* 0x000fe20000000c00 */
[----:B-1----:R-:W-:Y:S01]  /*0770*/  SHF.R.S32.HI R9, RZ, 0x1f, R56 ;  /* 0x0000001fff097819 */ /* 0x002fe20000011438 */
[----:B------:R-:W-:Y:S02]  /*0780*/  IMAD.SHL.U32 R8, R6, 0x400, RZ ;  /* 0x0000040006087824 */ /* 0x000fe400078e00ff */
[----:B------:R-:W-:Y:S01]  /*0790*/  STS.128 [R63+0x6000], R28 ;  /* 0x0060001c3f007388 */ /* 0x000fe20000000c00 */
[----:B------:R-:W-:Y:S01]  /*07a0*/  LEA.HI R9, R9, R56, RZ, 0x2 ;  /* 0x0000003809097211 */ /* 0x000fe200078f10ff */
[----:B------:R-:W-:Y:S02]  /*07b0*/  IMAD R54, R59, 0x80, R54 ;  /* 0x000000803b367824 */ /* 0x000fe400078e0236 */
[----:B------:R-:W-:Y:S01]  /*07c0*/  STS.128 [R63+0x7000], R32 ;  /* 0x007000203f007388 */ /* 0x000fe20000000c00 */
[----:B--2---:R-:W-:Y:S02]  /*07d0*/  LOP3.LUT R17, R60, 0x40, RZ, 0xc0, !PT ;  /* 0x000000403c117812 */ /* 0x004fe400078ec0ff */
[----:B------:R-:W-:Y:S01]  /*07e0*/  LOP3.LUT R19, R8, 0x7ffff800, RZ, 0xc0, !PT ;  /* 0x7ffff80008137812 */ /* 0x000fe200078ec0ff */
[----:B------:R-:W-:Y:S01]  /*07f0*/  STS.128 [R63+0x8000], R36 ;  /* 0x008000243f007388 */ /* 0x000fe20000000c00 */
[----:B---3--:R-:W-:-:S02]  /*0800*/  SHF.R.U32.HI R21, RZ, 0x3, R17 ;  /* 0x00000003ff157819 */ /* 0x008fc40000011611 */
[----:B------:R-:W-:Y:S01]  /*0810*/  LOP3.LUT R6, R17, 0x8, R4, 0xf8, !PT ;  /* 0x0000000811067812 */ /* 0x000fe200078ef804 */
[----:B------:R-:W-:Y:S01]  /*0820*/  STS.128 [R63+0x9000], R40 ;  /* 0x009000283f007388 */ /* 0x000fe20000000c00 */
[C---:B------:R-:W-:Y:S01]  /*0830*/  LOP3.LUT R17, R9.reuse, 0x7fffffc, RZ, 0xc0, !PT ;  /* 0x07fffffc09117812 */ /* 0x040fe200078ec0ff */
[----:B------:R-:W-:Y:S01]  /*0840*/  IMAD.SHL.U32 R9, R9, 0x10, RZ ;  /* 0x0000001009097824 */ /* 0x000fe200078e00ff */
[----:B------:R-:W-:Y:S01]  /*0850*/  LOP3.LUT R16, R6, R21, RZ, 0x3c, !PT ;  /* 0x0000001506107212 */ /* 0x000fe200078e3cff */
[----:B------:R-:W-:Y:S01]  /*0860*/  STS.128 [R63+0xa000], R44 ;  /* 0x00a0002c3f007388 */ /* 0x000fe20000000c00 */
[----:B------:R-:W-:Y:S01]  /*0870*/  SHF.R.U32.HI R6, RZ, 0x4, R57 ;  /* 0x00000004ff067819 */ /* 0x000fe20000011639 */
[----:B------:R-:W-:Y:S01]  /*0880*/  IMAD.IADD R17, R56, 0x1, -R17 ;  /* 0x0000000138117824 */ /* 0x000fe200078e0a11 */
[----:B------:R-:W-:Y:S01]  /*0890*/  LOP3.LUT R9, R9, 0x40, RZ, 0xc0, !PT ;  /* 0x0000004009097812 */ /* 0x000fe200078ec0ff */
[----:B------:R-:W-:Y:S01]  /*08a0*/  STS.128 [R63+0xb000], R48 ;  /* 0x00b000303f007388 */ /* 0x000fe20000000c00 */
[----:B------:R-:W-:-:S02]  /*08b0*/  LEA R19, R58, R19, 0x4 ;  /* 0x000000133a137211 */ /* 0x000fc400078e20ff */
[----:B------:R-:W-:Y:S01]  /*08c0*/  LOP3.LUT R8, R9, 0x8, R6, 0xf8, !PT ;  /* 0x0000000809087812 */ /* 0x000fe200078ef806 */
[----:B------:R-:W-:Y:S01]  /*08d0*/  BAR.SYNC.DEFER_BLOCKING 0x0 ;  /* 0x0000000000007b1d */ /* 0x000fe20000010000 */
[----:B------:R-:W-:Y:S01]  /*08e0*/  SHF.R.U32.HI R9, RZ, 0x3, R9 ;  /* 0x00000003ff097819 */ /* 0x000fe20000011609 */
[----:B------:R-:W-:Y:S01]  /*08f0*/  IMAD.IADD R6, R19, 0x1, R16 ;  /* 0x0000000113067824 */ /* 0x000fe200078e0210 */
[----:B------:R-:W-:Y:S02]  /*0900*/  LEA R17, R17, R54, 0x3 ;  /* 0x0000003611117211 */ /* 0x000fe400078e18ff */
[----:B------:R-:W-:Y:S01]  /*0910*/  LOP3.LUT R16, R8, R9, RZ, 0x3c, !PT ;  /* 0x0000000908107212 */ /* 0x000fe200078e3cff */
[----:B------:R-:W0:Y:S04]  /*0920*/  LDS R5, [R53+UR4] ;  /* 0x0000000435057984 */ /* 0x000e280008000800 */
[----:B------:R-:W1:Y:S04]  /*0930*/  LDS R7, [R53+UR4+0x400] ;  /* 0x0004000435077984 */ /* 0x000e680008000800 */
[----:B------:R-:W2:Y:S04]  /*0940*/  LDS R10, [R53+UR4+0x800] ;  /* 0x00080004350a7984 */ /* 0x000ea80008000800 */
[----:B------:R-:W3:Y:S04]  /*0950*/  LDS R11, [R53+UR4+0xc00] ;  /* 0x000c0004350b7984 */ /* 0x000ee80008000800 */
[----:B------:R-:W4:Y:S04]  /*0960*/  LDS R12, [R53+UR4+0x1000] ;  /* 0x00100004350c7984 */ /* 0x000f280008000800 */
[----:B------:R-:W5:Y:S04]  /*0970*/  LDS R13, [R53+UR4+0x1400] ;  /* 0x00140004350d7984 */ /* 0x000f680008000800 */
[----:B------:R-:W5:Y:S04]  /*0980*/  LDS R14, [R53+UR4+0x1800] ;  /* 0x00180004350e7984 */ /* 0x000f680008000800 */
[----:B------:R-:W5:Y:S04]  /*0990*/  LDS R15, [R53+UR4+0x1c00] ;  /* 0x001c0004350f7984 */ /* 0x000f680008000800 */
[----:B------:R-:W5:Y:S04]  /*09a0*/  LDS R22, [R53+UR4+0x2800] ;  /* 0x0028000435167984 */ /* 0x000f680008000800 */
[----:B------:R-:W5:Y:S04]  /*09b0*/  LDS R23, [R53+UR4+0x2c00] ;  /* 0x002c000435177984 */ /* 0x000f680008000800 */
[----:B------:R-:W5:Y:S01]  /*09c0*/  LDS R26, [R53+UR4+0x3400] ;  /* 0x00340004351a7984 */ /* 0x000f620008000800 */
[----:B0-----:R-:W-:-:S03]  /*09d0*/  FMUL.FTZ R8, R5, UR5 ;  /* 0x0000000505087c20 */ /* 0x001fc60008410000 */
[----:B------:R-:W0:Y:S01]  /*09e0*/  LDS R31, [R53+UR4+0x3800] ;  /* 0x00380004351f7984 */ /* 0x000e220008000800 */
[----:B-1----:R-:W-:Y:S01]  /*09f0*/  FMUL.FTZ R9, R7, UR5 ;  /* 0x0000000507097c20 */ /* 0x002fe20008410000 */
[----:B------:R-:W-:Y:S02]  /*0a00*/  IMAD.U32 R7, R17, 0x2, R16 ;  /* 0x0000000211077824 */ /* 0x000fe400078e0010 */
[----:B------:R-:W1:Y:S01]  /*0a10*/  LDS R20, [R53+UR4+0x2000] ;  /* 0x0020000435147984 */ /* 0x000e620008000800 */
[----:B--2---:R-:W-:Y:S01]  /*0a20*/  FMUL.FTZ R10, R10, UR5 ;  /* 0x000000050a0a7c20 */ /* 0x004fe20008410000 */
[----:B------:R-:W-:Y:S02]  /*0a30*/  F2FP.F16.F32.PACK_AB R8, R9, R8 ;  /* 0x000000080908723e */ /* 0x000fe400000000ff */
[----:B------:R-:W2:Y:S01]  /*0a40*/  LDS R21, [R53+UR4+0x2400] ;  /* 0x0024000435157984 */ /* 0x000ea20008000800 */
[----:B---3--:R-:W-:-:S03]  /*0a50*/  FMUL.FTZ R11, R11, UR5 ;  /* 0x000000050b0b7c20 */ /* 0x008fc60008410000 */
[----:B------:R-:W3:Y:S01]  /*0a60*/  LDS R24, [R53+UR4+0x3000] ;  /* 0x0030000435187984 */ /* 0x000ee20008000800 */
[----:B----4-:R-:W-:Y:S01]  /*0a70*/  FMUL.FTZ R12, R12, UR5 ;  /* 0x000000050c0c7c20 */ /* 0x010fe20008410000 */
[----:B------:R-:W-:Y:S02]  /*0a80*/  F2FP.F16.F32.PACK_AB R9, R11, R10 ;  /* 0x0000000a0b09723e */ /* 0x000fe400000000ff */
[----:B------:R-:W4:Y:S01]  /*0a90*/  LDS R32, [R53+UR4+0x3c00] ;  /* 0x003c000435207984 */ /* 0x000f220008000800 */
[----:B-----5:R-:W-:-:S03]  /*0aa0*/  FMUL.FTZ R13, R13, UR5 ;  /* 0x000000050d0d7c20 */ /* 0x020fc60008410000 */
[----:B------:R-:W5:Y:S01]  /*0ab0*/  LDS R41, [R53+UR4+0x4000] ;  /* 0x0040000435297984 */ /* 0x000f620008000800 */
[----:B------:R-:W-:Y:S01]  /*0ac0*/  FMUL.FTZ R14, R14, UR5 ;  /* 0x000000050e0e7c20 */ /* 0x000fe20008410000 */
[----:B------:R-:W-:Y:S02]  /*0ad0*/  F2FP.F16.F32.PACK_AB R10, R13, R12 ;  /* 0x0000000c0d0a723e */ /* 0x000fe400000000ff */
[----:B------:R-:W5:Y:S01]  /*0ae0*/  LDS R42, [R53+UR4+0x4400] ;  /* 0x00440004352a7984 */ /* 0x000f620008000800 */
[----:B------:R-:W-:-:S03]  /*0af0*/  FMUL.FTZ R15, R15, UR5 ;  /* 0x000000050f0f7c20 */ /* 0x000fc60008410000 */
        /* <DEDUP_REMOVED lines=9> */
[----:B0-----:R-:W-:-:S03]  /*0b90*/  FMUL.FTZ R38, R31, UR5 ;  /* 0x000000051f267c20 */ /* 0x001fc60008410000 */
[----:B------:R-:W0:Y:S01]  /*0ba0*/  LDS R15, [R53+UR4+0x5c00] ;  /* 0x005c0004350f7984 */ /* 0x000e220008000800 */
[----:B-1----:R-:W-:-:S03]  /*0bb0*/  FMUL.FTZ R20, R20, UR5 ;  /* 0x0000000514147c20 */ /* 0x002fc60008410000 */
[----:B------:R-:W1:Y:S01]  /*0bc0*/  LDS R16, [R53+UR4+0x6000] ;  /* 0x0060000435107984 */ /* 0x000e620008000800 */
[----:B--2---:R-:W-:-:S03]  /*0bd0*/  FMUL.FTZ R25, R21, UR5 ;  /* 0x0000000515197c20 */ /* 0x004fc60008410000 */
[----:B------:R-:W2:Y:S01]  /*0be0*/  LDS R17, [R53+UR4+0x6400] ;  /* 0x0064000435117984 */ /* 0x000ea20008000800 */
[----:B---3--:R-:W-:Y:S01]  /*0bf0*/  FMUL.FTZ R24, R24, UR5 ;  /* 0x0000000518187c20 */ /* 0x008fe20008410000 */
[----:B------:R-:W-:Y:S02]  /*0c00*/  F2FP.F16.F32.PACK_AB R20, R25, R20 ;  /* 0x000000141914723e */ /* 0x000fe400000000ff */
[----:B------:R-:W3:Y:S01]  /*0c10*/  LDS R47, [R53+UR4+0x4c00] ;  /* 0x004c0004352f7984 */ /* 0x000ee20008000800 */
[----:B----4-:R-:W-:Y:S01]  /*0c20*/  FMUL.FTZ R35, R32, UR5 ;  /* 0x0000000520237c20 */ /* 0x010fe20008410000 */
[----:B------:R-:W-:Y:S02]  /*0c30*/  F2FP.F16.F32.PACK_AB R27, R29, R24 ;  /* 0x000000181d1b723e */ /* 0x000fe400000000ff */
[----:B------:R-:W4:Y:S01]  /*0c40*/  LDS R18, [R53+UR4+0x6800] ;  /* 0x0068000435127984 */ /* 0x000f220008000800 */
[----:B-----5:R-:W-:Y:S01]  /*0c50*/  FMUL.FTZ R44, R41, UR5 ;  /* 0x00000005292c7c20 */ /* 0x020fe20008410000 */
[----:B------:R-:W-:-:S02]  /*0c60*/  F2FP.F16.F32.PACK_AB R38, R35, R38 ;  /* 0x000000262326723e */ /* 0x000fc400000000ff */
        /* <DEDUP_REMOVED lines=15> */
[----:B-1----:R-:W-:Y:S01]  /*0d60*/  FMUL.FTZ R16, R16, UR5 ;  /* 0x0000000510107c20 */ /* 0x002fe20008410000 */
[----:B------:R-:W-:Y:S02]  /*0d70*/  F2FP.F16.F32.PACK_AB R13, R15, R14 ;  /* 0x0000000e0f0d723e */ /* 0x000fe400000000ff */
        /* <DEDUP_REMOVED lines=24> */
[----:B0-----:R-:W-:Y:S01]  /*0f00*/  FMUL.FTZ R46, R23, UR5 ;  /* 0x00000005172e7c20 */ /* 0x001fe20008410000 */
[----:B------:R-:W-:Y:S01]  /*0f10*/  LEA R23, R7, UR4, 0x1 ;  /* 0x0000000407177c11 */ /* 0x000fe2000f8e08ff */
[----:B------:R-:W-:Y:S01]  /*0f20*/  VIADD R7, R4, 0x40 ;  /* 0x0000004004077836 */ /* 0x000fe20000000000 */
[----:B------:R-:W0:Y:S01]  /*0f30*/  LDS R37, [R53+UR4+0xb000] ;  /* 0x00b0000435257984 */ /* 0x000e220008000800 */
[----:B-1----:R-:W-:Y:S01]  /*0f40*/  FMUL.FTZ R24, R24, UR5 ;  /* 0x0000000518187c20 */ /* 0x002fe20008410000 */
[----:B------:R-:W-:-:S02]  /*0f50*/  F2FP.F16.F32.PACK_AB R21, R46, R21 ;  /* 0x000000152e15723e */ /* 0x000fc400000000ff */
[----:B------:R-:W1:Y:S01]  /*0f60*/  LDS R42, [R53+UR4+0xb400] ;  /* 0x00b40004352a7984 */ /* 0x000e620008000800 */
[----:B--2---:R-:W-:-:S03]  /*0f70*/  FMUL.FTZ R29, R29, UR5 ;  /* 0x000000051d1d7c20 */ /* 0x004fc60008410000 */
[----:B------:R-:W2:Y:S01]  /*0f80*/  LDS R41, [R53+UR4+0xb800] ;  /* 0x00b8000435297984 */ /* 0x000ea20008000800 */
[----:B---3--:R-:W-:Y:S01]  /*0f90*/  FMUL.FTZ R25, R25, UR5 ;  /* 0x0000000519197c20 */ /* 0x008fe20008410000 */
[----:B------:R-:W-:Y:S02]  /*0fa0*/  F2FP.F16.F32.PACK_AB R24, R29, R24 ;  /* 0x000000181d18723e */ /* 0x000fe400000000ff */
[----:B------:R-:W3:Y:S01]  /*0fb0*/  LDS R43, [R53+UR4+0xbc00] ;  /* 0x00bc0004352b7984 */ /* 0x000ee20008000800 */
[----:B----4-:R-:W-:Y:S01]  /*0fc0*/  FMUL.FTZ R28, R28, UR5 ;  /* 0x000000051c1c7c20 */ /* 0x010fe20008410000 */
[----:B-----5:R-:W-:Y:S02]  /*0fd0*/  FMUL.FTZ R32, R32, UR5 ;  /* 0x0000000520207c20 */ /* 0x020fe40008410000 */
[----:B------:R-:W-:Y:S02]  /*0fe0*/  STS [R23+0xf800], R21 ;  /* 0x00f8001517007388 */ /* 0x000fe40000000800 */
[----:B------:R-:W-:Y:S01]  /*0ff0*/  F2FP.F16.F32.PACK_AB R25, R28, R25 ;  /* 0x000000191c19723e */ /* 0x000fe200000000ff */
[----:B------:R-:W-:Y:S01]  /*1000*/  FMUL.FTZ R19, R34, UR5 ;  /* 0x0000000522137c20 */ /* 0x000fe20008410000 */
[----:B------:R-:W-:Y:S01]  /*1010*/  STS [R23+0xc000], R8 ;  /* 0x00c0000817007388 */ /* 0x000fe20000000800 */
[----:B------:R-:W-:-:S03]  /*1020*/  FMUL.FTZ R36, R36, UR5 ;  /* 0x0000000524247c20 */ /* 0x000fc60008410000 */
[----:B------:R-:W-:Y:S01]  /*1030*/  F2FP.F16.F32.PACK_AB R19, R19, R32 ;  /* 0x000000201313723e */ /* 0x000fe200000000ff */
[----:B------:R-:W-:Y:S01]  /*1040*/  STS [R23+0xc100], R9 ;  /* 0x00c1000917007388 */ /* 0x000fe20000000800 */
[----:B------:R-:W-:-:S03]  /*1050*/  FMUL.FTZ R17, R40, UR5 ;  /* 0x0000000528117c20 */ /* 0x000fc60008410000 */
[----:B------:R4:W-:Y:S01]  /*1060*/  STS [R23+0xd000], R20 ;  /* 0x00d0001417007388 */ /* 0x0009e20000000800 */
[----:B------:R-:W-:Y:S01]  /*1070*/  FMUL.FTZ R35, R35, UR5 ;  /* 0x0000000523237c20 */ /* 0x000fe20008410000 */
[----:B------:R-:W-:Y:S02]  /*1080*/  F2FP.F16.F32.PACK_AB R17, R17, R36 ;  /* 0x000000241111723e */ /* 0x000fe400000000ff */
[----:B------:R1:W-:Y:S01]  /*1090*/  STS [R23+0xd100], R22 ;  /* 0x00d1001617007388 */ /* 0x0003e20000000800 */
[----:B------:R-:W-:-:S03]  /*10a0*/  FMUL.FTZ R16, R39, UR5 ;  /* 0x0000000527107c20 */ /* 0x000fc60008410000 */
[----:B------:R3:W-:Y:S01]  /*10b0*/  STS [R23+0xc800], R10 ;  /* 0x00c8000a17007388 */ /* 0x0007e20000000800 */
[----:B0-----:R-:W-:Y:S01]  /*10c0*/  FMUL.FTZ R37, R37, UR5 ;  /* 0x0000000525257c20 */ /* 0x001fe20008410000 */
[----:B------:R-:W-:Y:S02]  /*10d0*/  F2FP.F16.F32.PACK_AB R16, R16, R35 ;  /* 0x000000231010723e */ /* 0x000fe400000000ff */
[----:B------:R0:W-:Y:S01]  /*10e0*/  STS [R23+0xc900], R11 ;  /* 0x00c9000b17007388 */ /* 0x0001e20000000800 */
[----:B----4-:R-:W-:Y:S02]  /*10f0*/  VIADD R20, R4, 0x20 ;  /* 0x0000002004147836 */ /* 0x010fe40000000000 */
[----:B-1----:R-:W-:Y:S01]  /*1100*/  FMUL.FTZ R42, R42, UR5 ;  /* 0x000000052a2a7c20 */ /* 0x002fe20008410000 */
[----:B------:R0:W-:Y:S01]  /*1110*/  STS [R23+0xd800], R27 ;  /* 0x00d8001b17007388 */ /* 0x0001e20000000800 */
[----:B--2---:R-:W-:-:S03]  /*1120*/  FMUL.FTZ R41, R41, UR5 ;  /* 0x0000000529297c20 */ /* 0x004fc60008410000 */
[----:B------:R-:W-:Y:S01]  /*1130*/  F2FP.F16.F32.PACK_AB R37, R42, R37 ;  /* 0x000000252a25723e */ /* 0x000fe200000000ff */
[----:B------:R0:W-:Y:S01]  /*1140*/  STS [R23+0xd900], R38 ;  /* 0x00d9002617007388 */ /* 0x0001e20000000800 */
[----:B---3--:R-:W-:Y:S01]  /*1150*/  FMUL.FTZ R18, R43, UR5 ;  /* 0x000000052b127c20 */ /* 0x008fe20008410000 */
[----:B------:R-:W-:Y:S02]  /*1160*/  UIADD3 UR5, UR4, 0xc000, URZ ;  /* 0x0000c00004057890 */ /* 0x000fe4000fffe03f */
[----:B------:R0:W-:Y:S02]  /*1170*/  STS [R23+0xe000], R44 ;  /* 0x00e0002c17007388 */ /* 0x0001e40000000800 */
[----:B------:R-:W-:Y:S02]  /*1180*/  F2FP.F16.F32.PACK_AB R18, R18, R41 ;  /* 0x000000291212723e */ /* 0x000fe400000000ff */
[----:B------:R0:W-:Y:S01]  /*1190*/  STS [R23+0xe100], R45 ;  /* 0x00e1002d17007388 */ /* 0x0001e20000000800 */
[----:B------:R-:W-:-:S02]  /*11a0*/  LEA R21, R6, UR5, 0x1 ;  /* 0x0000000506157c11 */ /* 0x000fc4000f8e08ff */
[----:B------:R-:W-:Y:S01]  /*11b0*/  LEA R6, R6, UR4, 0x1 ;  /* 0x0000000406067c11 */ /* 0x000fe2000f8e08ff */
[----:B------:R0:W-:Y:S04]  /*11c0*/  STS [R23+0xf000], R14 ;  /* 0x00f0000e17007388 */ /* 0x0001e80000000800 */
        /* <DEDUP_REMOVED lines=11> */
[----:B------:R0:W-:Y:S01]  /*1280*/  STS [R23+0x11900], R18 ;  /* 0x0119001217007388 */ /* 0x0001e20000000800 */
[----:B------:R-:W-:Y:S06]  /*1290*/  BAR.SYNC.DEFER_BLOCKING 0x0 ;  /* 0x0000000000007b1d */ /* 0x000fec0000010000 */
[----:B------:R-:W-:Y:S05]  /*12a0*/  @P1 BRA `(.L_x_60) ;  /* 0x0000000000741947 */ /* 0x000fea0003800000 */
[----:B0-----:R-:W0:Y:S01]  /*12b0*/  LDC.64 R24, c[0x0][0x258] ;  /* 0x00009600ff187b82 */ /* 0x001e220000000a00 */
[----:B------:R-:W-:Y:S01]  /*12c0*/  ULDC UR4, c[0x0][0x244] ;  /* 0x0000910000047ab9 */ /* 0x000fe20000000800 */
[----:B------:R-:W-:Y:S01]  /*12d0*/  LDS.128 R16, [R21+0x4000] ;  /* 0x0040000015107984 */ /* 0x000fe20000000c00 */
[----:B------:R-:W-:Y:S01]  /*12e0*/  ISETP.GE.AND P1, PT, R4, UR4, PT ;  /* 0x0000000404007c0c */ /* 0x000fe2000bf26270 */
[----:B------:R-:W-:Y:S01]  /*12f0*/  ULDC.64 UR10, c[0x0][0x260] ;  /* 0x00009800000a7ab9 */ /* 0x000fe20000000a00 */
[----:B------:R-:W-:Y:S02]  /*1300*/  SHF.R.S32.HI R5, RZ, 0x1f, R4 ;  /* 0x0000001fff057819 */ /* 0x000fe40000011404 */
[----:B------:R-:W-:Y:S02]  /*1310*/  ISETP.GE.AND P2, PT, R20, UR4, PT ;  /* 0x0000000414007c0c */ /* 0x000fe4000bf46270 */
[----:B------:R-:W-:-:S07]  /*1320*/  ISETP.GE.AND P3, PT, R7, UR4, PT ;  /* 0x0000000407007c0c */ /* 0x000fce000bf66270 */
[----:B------:R-:W1:Y:S01]  /*1330*/  @!P1 LDS.128 R12, [R21] ;  /* 0x00000000150c9984 */ /* 0x000e620000000c00 */
[C---:B0-----:R-:W-:Y:S02]  /*1340*/  IMAD R8, R24.reuse, UR9, RZ ;  /* 0x0000000918087c24 */ /* 0x041fe4000f8e02ff */
[----:B------:R-:W-:-:S04]  /*1350*/  IMAD.WIDE.U32 R22, R24, UR8, R4 ;  /* 0x0000000818167c25 */ /* 0x000fc8000f8e0004 */
[----:B------:R-:W-:Y:S02]  /*1360*/  IMAD R25, R25, UR8, R8 ;  /* 0x0000000819197c24 */ /* 0x000fe4000f8e0208 */
[----:B------:R0:W2:Y:S03]  /*1370*/  LDS.128 R8, [R21+0x2000] ;  /* 0x0020000015087984 */ /* 0x0000a60000000c00 */
[----:B------:R-:W-:Y:S01]  /*1380*/  IADD3 R23, R23, R25, RZ ;  /* 0x0000001917177210 */ /* 0x000fe20007ffe0ff */
[----:B------:R-:W-:-:S04]  /*1390*/  IMAD R25, R0, UR10, RZ ;  /* 0x0000000a00197c24 */ /* 0x000fc8000f8e02ff */
[C---:B------:R-:W-:Y:S02]  /*13a0*/  IMAD R25, R52.reuse, UR11, R25 ;  /* 0x0000000b34197c24 */ /* 0x040fe4000f8e0219 */
[----:B------:R-:W-:Y:S01]  /*13b0*/  IMAD.WIDE.U32 R22, R52, UR10, R22 ;  /* 0x0000000a34167c25 */ /* 0x000fe2000f8e0016 */
[----:B------:R-:W-:-:S03]  /*13c0*/  ULDC.64 UR10, c[0x0][0x250] ;  /* 0x00009400000a7ab9 */ /* 0x000fc60000000a00 */
[----:B------:R-:W-:Y:S02]  /*13d0*/  IMAD.IADD R23, R23, 0x1, R25 ;  /* 0x0000000117177824 */ /* 0x000fe400078e0219 */
[----:B------:R-:W-:Y:S02]  /*13e0*/  IMAD R25, R3, UR10, RZ ;  /* 0x0000000a03197c24 */ /* 0x000fe4000f8e02ff */
[----:B------:R-:W-:-:S04]  /*13f0*/  IMAD.WIDE.U32 R22, R2, UR10, R22 ;  /* 0x0000000a02167c25 */ /* 0x000fc8000f8e0016 */
[----:B0-----:R-:W-:Y:S01]  /*1400*/  IMAD R21, R2, UR11, R25 ;  /* 0x0000000b02157c24 */ /* 0x001fe2000f8e0219 */
[----:B------:R-:W-:Y:S02]  /*1410*/  ULDC.64 UR10, c[0x0][0x238] ;  /* 0x00008e00000a7ab9 */ /* 0x000fe40000000a00 */
[----:B------:R-:W-:Y:S01]  /*1420*/  LEA R24, P4, R22, UR10, 0x1 ;  /* 0x0000000a16187c11 */ /* 0x000fe2000f8808ff */
[----:B------:R-:W-:-:S05]  /*1430*/  IMAD.IADD R21, R23, 0x1, R21 ;  /* 0x0000000117157824 */ /* 0x000fca00078e0215 */
[----:B------:R-:W-:-:S05]  /*1440*/  LEA.HI.X R25, R22, UR11, R21, 0x1, P4 ;  /* 0x0000000b16197c11 */ /* 0x000fca000a0f0c15 */
[----:B-1----:R1:W-:Y:S04]  /*1450*/  @!P1 STG.E.128 desc[UR6][R24.64], R12 ;  /* 0x0000000c18009986 */ /* 0x0023e8000c101d06 */
[----:B--2---:R1:W-:Y:S04]  /*1460*/  @!P2 STG.E.128 desc[UR6][R24.64+0x40], R8 ;  /* 0x000040081800a986 */ /* 0x0043e8000c101d06 */
[----:B------:R1:W-:Y:S02]  /*1470*/  @!P3 STG.E.128 desc[UR6][R24.64+0x80], R16 ;  /* 0x000080101800b986 */ /* 0x0003e4000c101d06 */
.L_x_60:
[----:B------:R-:W-:Y:S05]  /*1480*/  BSYNC B0 ;  /* 0x0000000000007941 */ /* 0x000fea0003800000 */
.L_x_59:
[----:B------:R-:W-:Y:S05]  /*1490*/  @P0 EXIT ;  /* 0x000000000000094d */ /* 0x000fea0003800000 */
[----:B-1----:R-:W1:Y:S01]  /*14a0*/  LDC.64 R8, c[0x0][0x258] ;  /* 0x00009600ff087b82 */ /* 0x002e620000000a00 */
[----:B------:R-:W-:Y:S01]  /*14b0*/  SHF.R.S32.HI R5, RZ, 0x1f, R4 ;  /* 0x0000001fff057819 */ /* 0x000fe20000011404 */
[----:B------:R-:W-:Y:S01]  /*14c0*/  ULDC.64 UR4, c[0x0][0x260] ;  /* 0x0000980000047ab9 */ /* 0x000fe20000000a00 */
[----:B0-----:R-:W0:Y:S01]  /*14d0*/  LDS.128 R12, [R6+0xc800] ;  /* 0x00c80000060c7984 */ /* 0x001e220000000c00 */
[----:B------:R-:W-:Y:S01]  /*14e0*/  IMAD R19, R0, UR4, RZ ;  /* 0x0000000400137c24 */ /* 0x000fe2000f8e02ff */
[----:B------:R-:W-:-:S03]  /*14f0*/  ULDC.64 UR10, c[0x0][0x238] ;  /* 0x00008e00000a7ab9 */ /* 0x000fc60000000a00 */
[----:B------:R-:W-:Y:S02]  /*1500*/  IMAD R21, R52, UR5, R19 ;  /* 0x0000000534157c24 */ /* 0x000fe4000f8e0213 */
[C---:B-1----:R-:W-:Y:S02]  /*1510*/  IMAD R10, R8.reuse, UR9, RZ ;  /* 0x00000009080a7c24 */ /* 0x042fe4000f8e02ff */
[----:B------:R-:W-:-:S04]  /*1520*/  IMAD.WIDE.U32 R16, R8, UR8, R4 ;  /* 0x0000000808107c25 */ /* 0x000fc8000f8e0004 */
[----:B------:R-:W-:Y:S02]  /*1530*/  IMAD R5, R9, UR8, R10 ;  /* 0x0000000809057c24 */ /* 0x000fe4000f8e020a */
[----:B------:R-:W1:Y:S02]  /*1540*/  LDS.128 R8, [R6+0xe800] ;  /* 0x00e8000006087984 */ /* 0x000e640000000c00 */
[----:B------:R-:W-:Y:S01]  /*1550*/  IMAD.IADD R17, R17, 0x1, R5 ;  /* 0x0000000111117824 */ /* 0x000fe200078e0205 */
[----:B------:R-:W-:Y:S01]  /*1560*/  IADD3 R5, P0, R2, 0x40, RZ ;  /* 0x0000004002057810 */ /* 0x000fe20007f1e0ff */
[----:B------:R-:W-:-:S03]  /*1570*/  IMAD.WIDE.U32 R52, R52, UR4, R16 ;  /* 0x0000000434347c25 */ /* 0x000fc6000f8e0010 */
[----:B------:R-:W-:Y:S01]  /*1580*/  IADD3.X R2, RZ, R3, RZ, P0, !PT ;  /* 0x00000003ff027210 */ /* 0x000fe200007fe4ff */
[----:B------:R2:W3:Y:S01]  /*1590*/  LDS.128 R16, [R6+0x10800] ;  /* 0x0108000006107984 */ /* 0x0004e20000000c00 */
[----:B------:R-:W-:Y:S01]  /*15a0*/  ULDC.64 UR4, c[0x0][0x250] ;  /* 0x0000940000047ab9 */ /* 0x000fe20000000a00 */
[----:B------:R-:W-:Y:S02]  /*15b0*/  IMAD.IADD R53, R53, 0x1, R21 ;  /* 0x0000000135357824 */ /* 0x000fe400078e0215 */
[----:B------:R-:W-:-:S04]  /*15c0*/  IMAD R2, R2, UR4, RZ ;  /* 0x0000000402027c24 */ /* 0x000fc8000f8e02ff */
[C---:B------:R-:W-:Y:S02]  /*15d0*/  IMAD R21, R5.reuse, UR5, R2 ;  /* 0x0000000505157c24 */ /* 0x040fe4000f8e0202 */
[----:B------:R-:W-:Y:S01]  /*15e0*/  IMAD.WIDE.U32 R2, R5, UR4, R52 ;  /* 0x0000000405027c25 */ /* 0x000fe2000f8e0034 */
[----:B------:R-:W-:Y:S02]  /*15f0*/  ULDC UR4, c[0x0][0x244] ;  /* 0x0000910000047ab9 */ /* 0x000fe40000000800 */
[----:B------:R-:W-:Y:S01]  /*1600*/  ISETP.GE.AND P1, PT, R4, UR4, PT ;  /* 0x0000000404007c0c */ /* 0x000fe2000bf26270 */
[----:B------:R-:W-:Y:S01]  /*1610*/  IMAD.IADD R3, R3, 0x1, R21 ;  /* 0x0000000103037824 */ /* 0x000fe200078e0215 */
[----:B------:R-:W-:Y:S02]  /*1620*/  LEA R4, P0, R2, UR10, 0x1 ;  /* 0x0000000a02047c11 */ /* 0x000fe4000f8008ff */
[----:B------:R-:W-:Y:S02]  /*1630*/  ISETP.GE.AND P2, PT, R20, UR4, PT ;  /* 0x0000000414007c0c */ /* 0x000fe4000bf46270 */
[----:B------:R-:W-:-:S02]  /*1640*/  LEA.HI.X R5, R2, UR11, R3, 0x1, P0 ;  /* 0x0000000b02057c11 */ /* 0x000fc400080f0c03 */
[----:B------:R-:W-:-:S05]  /*1650*/  ISETP.GE.AND P0, PT, R7, UR4, PT ;  /* 0x0000000407007c0c */ /* 0x000fca000bf06270 */
[----:B0-----:R2:W-:Y:S04]  /*1660*/  @!P1 STG.E.128 desc[UR6][R4.64], R12 ;  /* 0x0000000c04009986 */ /* 0x0015e8000c101d06 */
[----:B-1----:R2:W-:Y:S04]  /*1670*/  @!P2 STG.E.128 desc[UR6][R4.64+0x40], R8 ;  /* 0x000040080400a986 */ /* 0x0025e8000c101d06 */
[----:B------:R-:W-:Y:S05]  /*1680*/  @P0 EXIT ;  /* 0x000000000000094d */ /* 0x000fea0003800000 */
[----:B---3--:R-:W-:Y:S01]  /*1690*/  STG.E.128 desc[UR6][R4.64+0x80], R16 ;  /* 0x0000801004007986 */ /* 0x008fe2000c101d06 */
[----:B------:R-:W-:Y:S05]  /*16a0*/  EXIT ;  /* 0x000000000000794d */ /* 0x000fea0003800000 */
.L_x_61:
        /* <DEDUP_REMOVED lines=13> */
.L_x_125:


//--------------------- .text._ZN7cutlass13device_kernelIN5flash32FlashAttnBwdPostprocessConvertdQIN4cute5tupleIJNS3_1CILi64EEENS5_ILi96EEEEEENS_6half_tEfNS_4arch4Sm80ELi256ENS3_8TiledMMAINS3_8MMA_AtomIJNS3_28SM80_16x8x16_F32F16F16F32_TNEEEENS3_6LayoutINS4_IJNS5_ILi2EEENS5_ILi4EEENS5_ILi1EEEEEENS4_IJSJ_SH_NS5_ILi0EEEEEEEENS4_IJNS5_ILi32EEESO_NS5_ILi16EEEEEEEELb0EEEEEvNT_6ParamsE --------------------------
	.section	.text._ZN7cutlass13device_kernelIN5flash32FlashAttnBwdPostprocessConvertdQIN4cute5tupleIJNS3_1CILi64EEENS5_ILi96EEEEEENS_6half_tEfNS_4arch4Sm80ELi256ENS3_8TiledMMAINS3_8MMA_AtomIJNS3_28SM80_16x8x16_F32F16F16F32_TNEEEENS3_6LayoutINS4_IJNS5_ILi2EEENS5_ILi4EEENS5_ILi1EEEEEENS4_IJSJ_SH_NS5_ILi0EEEEEEEENS4_IJNS5_ILi32EEESO_NS5_ILi16EEEEEEEELb0EEEEEvNT_6ParamsE,"ax",@progbits
	.align	128
.text._ZN7cutlass13device_kernelIN5flash32FlashAttnBwdPostprocessConvertdQIN4cute5tupleIJNS3_1CILi64EEENS5_ILi96EEEEEENS_6half_tEfNS_4arch4Sm80ELi256ENS3_8TiledMMAINS3_8MMA_AtomIJNS3_28SM80_16x8x16_F32F16F16F32_TNEEEENS3_6LayoutINS4_IJNS5_ILi2EEENS5_ILi4EEENS5_ILi1EEEEEENS4_IJSJ_SH_NS5_ILi0EEEEEEEENS4_IJNS5_ILi32EEESO_NS5_ILi16EEEEEEEELb0EEEEEvNT_6ParamsE:
        .type           _ZN7cutlass13device_kernelIN5flash32FlashAttnBwdPostprocessConvertdQIN4cute5tupleIJNS3_1CILi64EEENS5_ILi96EEEEEENS_6half_tEfNS_4arch4Sm80ELi256ENS3_8TiledMMAINS3_8MMA_AtomIJNS3_28SM80_16x8x16_F32F16F16F32_TNEEEENS3_6LayoutINS4_IJNS5_ILi2EEENS5_ILi4EEENS5_ILi1EEEEEENS4_IJSJ_SH_NS5_ILi0EEEEEEEENS4_IJNS5_ILi32EEESO_NS5_ILi16EEEEEEEELb0EEEEEvNT_6ParamsE,@function
        .size           _ZN7cutlass13device_kernelIN5flash32FlashAttnBwdPostprocessConvertdQIN4cute5tupleIJNS3_1CILi64EEENS5_ILi96EEEEEENS_6half_tEfNS_4arch4Sm80ELi256ENS3_8TiledMMAINS3_8MMA_AtomIJNS3_28SM80_16x8x16_F32F16F16F32_TNEEEENS3_6LayoutINS4_IJNS5_ILi2EEENS5_ILi4EEENS5_ILi1EEEEEENS4_IJSJ_SH_NS5_ILi0EEEEEEEENS4_IJNS5_ILi32EEESO_NS5_ILi16EEEEEEEELb0EEEEEvNT_6ParamsE,(.L_x_126 - _ZN7cutlass13device_kernelIN5flash32FlashAttnBwdPostprocessConvertdQIN4cute5tupleIJNS3_1CILi64EEENS5_ILi96EEEEEENS_6half_tEfNS_4arch4Sm80ELi256ENS3_8TiledMMAINS3_8MMA_AtomIJNS3_28SM80_16x8x16_F32F16F16F32_TNEEEENS3_6LayoutINS4_IJNS5_ILi2EEENS5_ILi4EEENS5_ILi1EEEEEENS4_IJSJ_SH_NS5_ILi0EEEEEEEENS4_IJNS5_ILi32EEESO_NS5_ILi16EEEEEEEELb0EEEEEvNT_6ParamsE)
        .other          _ZN7cutlass13device_kernelIN5flash32FlashAttnBwdPostprocessConvertdQIN4cute5tupleIJNS3_1CILi64EEENS5_ILi96EEEEEENS_6half_tEfNS_4arch4Sm80ELi256ENS3_8TiledMMAINS3_8MMA_AtomIJNS3_28SM80_16x8x16_F32F16F16F32_TNEEEENS3_6LayoutINS4_IJNS5_ILi2EEENS5_ILi4EEENS5_ILi1EEEEEENS4_IJSJ_SH_NS5_ILi0EEEEEEEENS4_IJNS5_ILi32EEESO_NS5_ILi16EEEEEEEELb0EEEEEvNT_6ParamsE,@"STO_CUDA_ENTRY STV_DEFAULT"
_ZN7cutlass13device_kernelIN5flash32FlashAttnBwdPostprocessConvertdQIN4cute5tupleIJNS3_1CILi64EEENS5_ILi96EEEEEENS_6half_tEfNS_4arch4Sm80ELi256ENS3_8TiledMMAINS3_8MMA_AtomIJNS3_28SM80_16x8x16_F32F16F16F32_TNEEEENS3_6LayoutINS4_IJNS5_ILi2EEENS5_ILi4EEENS5_ILi1EEEEEENS4_IJSJ_SH_NS5_ILi0EEEEEEEENS4_IJNS5_ILi32EEESO_NS5_ILi16EEEEEEEELb0EEEEEvNT_6ParamsE:
        /* <DEDUP_REMOVED lines=21> */
[----:B-1----:R-:W2:Y:S04]  /*0150*/  LDG.E R7, desc[UR6][R4.64] ;  /* 0x0000000604077981 */ /* 0x002ea8000c1e1900 */
[----:B-----5:R-:W2:Y:S02]  /*0160*/  LDG.E R34, desc[UR6][R4.64+0x4] ;  /* 0x0000040604227981 */ /* 0x020ea4000c1e1900 */
[----:B--2---:R-:W-:-:S07]  /*0170*/  IMAD.IADD R34, R34, 0x1, -R7 ;  /* 0x0000000122227824 */ /* 0x004fce00078e0a07 */
.L_x_62:
[----:B------:R-:W-:Y:S02]  /*0180*/  ISETP.NE.U32.AND P1, PT, RZ, UR4, PT ;  /* 0x00000004ff007c0c */ /* 0x000fe4000bf25070 */
[----:B-----5:R-:W-:Y:S02]  /*0190*/  ISETP.LE.AND P2, PT, R34, R31, PT ;  /* 0x0000001f2200720c */ /* 0x020fe40003f43270 */
[----:B------:R-:W-:-:S13]  /*01a0*/  ISETP.NE.AND.EX P1, PT, RZ, UR5, PT, P1 ;  /* 0x00000005ff007c0c */ /* 0x000fda000bf25310 */
[----:B------:R-:W-:Y:S05]  /*01b0*/  @P1 EXIT P2 ;  /* 0x000000000000194d */ /* 0x000fea0001000000 */
[----:B------:R-:W0:Y:S01]  /*01c0*/  S2R R29, SR_TID.X ;  /* 0x00000000001d7919 */ /* 0x000e220000002100 */
[----:B------:R-:W-:Y:S01]  /*01d0*/  @P0 IMAD R0, R11, 0x40, R28 ;  /* 0x000000400b000824 */ /* 0x000fe200078e021c */
[----:B------:R-:W2:Y:S01]  /*01e0*/  S2UR UR8, SR_CTAID.Y ;  /* 0x00000000000879c3 */ /* 0x000ea20000002600 */
[----:B------:R-:W-:Y:S01]  /*01f0*/  IMAD R9, R3, 0x1800, RZ ;  /* 0x0000180003097824 */ /* 0x000fe200078e02ff */
[----:B------:R-:W-:Y:S01]  /*0200*/  SHF.R.S32.HI R2, RZ, 0x1f, R11 ;  /* 0x0000001fff027819 */ /* 0x000fe2000001140b */
[----:B------:R-:W-:Y:S01]  /*0210*/  ULDC.64 UR4, c[0x0][0x230] ;  /* 0x00008c0000047ab9 */ /* 0x000fe20000000a00 */
[----:B-1----:R-:W-:Y:S02]  /*0220*/  @P0 SHF.R.S32.HI R5, RZ, 0x1f, R0 ;  /* 0x0000001fff050819 */ /* 0x002fe40000011400 */
[----:B------:R-:W-:Y:S02]  /*0230*/  SEL R2, R2, RZ, !P1 ;  /* 0x000000ff02027207 */ /* 0x000fe40004800000 */
[----:B------:R-:W1:Y:S01]  /*0240*/  LDC.64 R12, c[0x0][0x228] ;  /* 0x00008a00ff0c7b82 */ /* 0x000e620000000a00 */
[----:B------:R-:W-:-:S04]  /*0250*/  @P0 LEA.HI R5, R5, R0, RZ, 0x6 ;  /* 0x0000000005050211 */ /* 0x000fc800078f30ff */
[----:B------:R-:W-:-:S05]  /*0260*/  @P0 SHF.R.S32.HI R5, RZ, 0x6, R5 ;  /* 0x00000006ff050819 */ /* 0x000fca0000011405 */
[----:B------:R-:W-:Y:S01]  /*0270*/  @P0 IMAD R7, R5, 0x1800, RZ ;  /* 0x0000180005070824 */ /* 0x000fe200078e02ff */
[----:B------:R-:W-:-:S03]  /*0280*/  CS2R R4, SRZ ;  /* 0x0000000000047805 */ /* 0x000fc6000001ff00 */
[--C-:B------:R-:W-:Y:S01]  /*0290*/  @P0 IMAD.MOV.U32 R4, RZ, RZ, R7.reuse ;  /* 0x000000ffff040224 */ /* 0x100fe200078e0007 */
[----:B------:R-:W-:Y:S01]  /*02a0*/  @P0 SHF.R.S32.HI R5, RZ, 0x1f, R7 ;  /* 0x0000001fff050819 */ /* 0x000fe20000011407 */
[----:B--2---:R-:W-:Y:S01]  /*02b0*/  USHF.R.S32.HI UR9, URZ, 0x1f, UR8 ;  /* 0x0000001f3f097899 */ /* 0x004fe20008011408 */
[----:B------:R-:W-:Y:S01]  /*02c0*/  SHF.R.S32.HI R7, RZ, 0x1f, R9 ;  /* 0x0000001fff077819 */ /* 0x000fe20000011409 */
[----:B0-----:R-:W-:-:S04]  /*02d0*/  IMAD.SHL.U32 R30, R29, 0x4, RZ ;  /* 0x000000041d1e7824 */ /* 0x001fc800078e00ff */
[----:B-1----:R-:W-:Y:S01]  /*02e0*/  IMAD R6, R12, UR9, RZ ;  /* 0x000000090c067c24 */ /* 0x002fe2000f8e02ff */
[----:B------:R-:W-:Y:S01]  /*02f0*/  IADD3 R4, P2, P3, R4, R30, R9 ;  /* 0x0000001e04047210 */ /* 0x000fe20007b5e009 */
[----:B------:R-:W-:Y:S01]  /*0300*/  IMAD R9, R2, UR4, RZ ;  /* 0x0000000402097c24 */ /* 0x000fe2000f8e02ff */
[----:B------:R-:W-:-:S04]  /*0310*/  SHF.R.S32.HI R0, RZ, 0x1f, R30 ;  /* 0x0000001fff007819 */ /* 0x000fc8000001141e */
[----:B------:R-:W-:Y:S01]  /*0320*/  IADD3.X R5, R5, R0, R7, P2, P3 ;  /* 0x0000000005057210 */ /* 0x000fe200017e6407 */
[----:B------:R-:W-:Y:S01]  /*0330*/  IMAD R7, R13, UR8, R6 ;  /* 0x000000080d077c24 */ /* 0x000fe2000f8e0206 */
[----:B------:R-:W-:Y:S01]  /*0340*/  SEL R0, R11, RZ, !P1 ;  /* 0x000000ff0b007207 */ /* 0x000fe20004800000 */
[----:B------:R-:W-:-:S04]  /*0350*/  IMAD.WIDE.U32 R4, R12, UR8, R4 ;  /* 0x000000080c047c25 */ /* 0x000fc8000f8e0004 */
        /* <DEDUP_REMOVED lines=12> */
[----:B------:R0:W5:Y:S01]  /*0420*/  LDG.E.128 R24, desc[UR6][R36.64+0x5000] ;  /* 0x0050000624187981 */ /* 0x000162000c1e1d00 */
[----:B------:R-:W1:Y:S01]  /*0430*/  S2UR UR5, SR_CgaCtaId ;  /* 0x00000000000579c3 */ /* 0x000e620000008800 */
[----:B------:R-:W-:Y:S01]  /*0440*/  UMOV UR4, 0x400 ;  /* 0x0000040000047882 */ /* 0x000fe20000000000 */
[----:B------:R-:W-:-:S02]  /*0450*/  SHF.R.S32.HI R32, RZ, 0x1f, R29 ;  /* 0x0000001fff207819 */ /* 0x000fc4000001141d */
[----:B------:R-:W-:Y:S02]  /*0460*/  VIADDMNMX R31, R34, -R31, 0x40, PT ;  /* 0x00000040221f7446 */ /* 0x000fe4000380091f */
[CC--:B------:R-:W-:Y:S02]  /*0470*/  LEA.HI R38, R32.reuse, R29.reuse, RZ, 0x2 ;  /* 0x0000001d20267211 */ /* 0x0c0fe400078f10ff */
[CC--:B------:R-:W-:Y:S02]  /*0480*/  LEA.HI R39, R32.reuse, R29.reuse, RZ, 0x7 ;  /* 0x0000001d20277211 */ /* 0x0c0fe400078f38ff */
[--C-:B------:R-:W-:Y:S02]  /*0490*/  SHF.R.S32.HI R34, RZ, 0x2, R38.reuse ;  /* 0x00000002ff227819 */ /* 0x100fe40000011426 */
[----:B------:R-:W-:Y:S01]  /*04a0*/  SHF.R.S32.HI R33, RZ, 0x1f, R38 ;  /* 0x0000001fff217819 */ /* 0x000fe20000011426 */
[----:B------:R-:W-:Y:S01]  /*04b0*/  IMAD.SHL.U32 R39, R39, 0x8, RZ ;  /* 0x0000000827277824 */ /* 0x000fe200078e00ff */
[----:B0-----:R-:W-:-:S02]  /*04c0*/  LEA.HI R37, R32, R29, RZ, 0x5 ;  /* 0x0000001d20257211 */ /* 0x001fc400078f28ff */
[CC--:B------:R-:W-:Y:S02]  /*04d0*/  LEA.HI R36, R33.reuse, R34.reuse, RZ, 0x3 ;  /* 0x0000002221247211 */ /* 0x0c0fe400078f18ff */
[----:B------:R-:W-:Y:S02]  /*04e0*/  LOP3.LUT R38, R38, 0xfffffffc, RZ, 0xc0, !PT ;  /* 0xfffffffc26267812 */ /* 0x000fe400078ec0ff */
[----:B------:R-:W-:Y:S02]  /*04f0*/  ISETP.GE.AND P1, PT, R34, R31, PT ;  /* 0x0000001f2200720c */ /* 0x000fe40003f26270 */
[----:B------:R-:W-:Y:S01]  /*0500*/  LEA.HI R33, R33, R34, RZ, 0x2 ;  /* 0x0000002221217211 */ /* 0x000fe200078f10ff */
[----:B-1----:R-:W-:-:S03]  /*0510*/  ULEA UR4, UR5, UR4, 0x18 ;  /* 0x0000000405047291 */ /* 0x002fc6000f8ec03f */
[----:B------:R-:W-:Y:S01]  /*0520*/  LOP3.LUT R33, R33, 0xffffffc, RZ, 0xc0, !PT ;  /* 0x0ffffffc21217812 */ /* 0x000fe200078ec0ff */
[----:B------:R-:W-:Y:S02]  /*0530*/  ULDC UR5, c[0x0][0x268] ;  /* 0x00009a0000057ab9 */ /* 0x000fe40000000800 */
[----:B------:R-:W-:-:S05]  /*0540*/  LEA R35, R29, UR4, 0x4 ;  /* 0x000000041d237c11 */ /* 0x000fca000f8e20ff */
[----:B--2---:R0:W-:Y:S04]  /*0550*/  STS.128 [R35], R4 ;  /* 0x0000000423007388 */ /* 0x0041e80000000c00 */
[----:B---3--:R1:W-:Y:S04]  /*0560*/  STS.128 [R35+0x1000], R8 ;  /* 0x0010000823007388 */ /* 0x0083e80000000c00 */
[----:B----4-:R-:W-:Y:S04]  /*0570*/  STS.128 [R35+0x2000], R12 ;  /* 0x0020000c23007388 */ /* 0x010fe80000000c00 */
[----:B-----5:R-:W-:Y:S04]  /*0580*/  STS.128 [R35+0x3000], R16 ;  /* 0x0030001023007388 */ /* 0x020fe80000000c00 */
[----:B------:R-:W-:Y:S01]  /*0590*/  STS.128 [R35+0x4000], R20 ;  /* 0x0040001423007388 */ /* 0x000fe20000000c00 */
[----:B0-----:R-:W-:-:S02]  /*05a0*/  LOP3.LUT R5, R36, 0xfffffff8, RZ, 0xc0, !PT ;  /* 0xfffffff824057812 */ /* 0x001fc400078ec0ff */
[----:B------:R-:W-:Y:S01]  /*05b0*/  SHF.R.S32.HI R4, RZ, 0x5, R37 ;  /* 0x00000005ff047819 */ /* 0x000fe20000011425 */
[----:B------:R-:W-:Y:S01]  /*05c0*/  STS.128 [R35+0x5000], R24 ;  /* 0x0050001823007388 */ /* 0x000fe20000000c00 */
[----:B-1----:R-:W-:Y:S01]  /*05d0*/  LOP3.LUT R10, R39, 0x7ffffc00, RZ, 0xc0, !PT ;  /* 0x7ffffc00270a7812 */ /* 0x002fe200078ec0ff */
[----:B------:R-:W-:Y:S01]  /*05e0*/  IMAD.IADD R6, R34, 0x1, -R5 ;  /* 0x0000000122067824 */ /* 0x000fe200078e0a05 */
[----:B------:R-:W-:Y:S01]  /*05f0*/  LEA.HI R37, R37, R4, RZ, 0x1 ;  /* 0x0000000425257211 */ /* 0x000fe200078f08ff */
[----:B------:R-:W-:Y:S01]  /*0600*/  BAR.SYNC.DEFER_BLOCKING 0x0 ;  /* 0x0000000000007b1d */ /* 0x000fe20000010000 */
[----:B------:R-:W-:Y:S02]  /*0610*/  IMAD.IADD R5, R29, 0x1, -R38 ;  /* 0x000000011d057824 */ /* 0x000fe400078e0a26 */
[----:B------:R-:W-:Y:S02]  /*0620*/  SHF.R.S32.HI R7, RZ, 0x1f, R6 ;  /* 0x0000001fff077819 */ /* 0x000fe40000011406 */
[----:B------:R-:W-:Y:S01]  /*0630*/  LOP3.LUT R37, R37, 0xfffffe, RZ, 0xc0, !PT ;  /* 0x00fffffe25257812 */ /* 0x000fe200078ec0ff */
[----:B------:R-:W-:Y:S01]  /*0640*/  IMAD R10, R5, 0x2, R10 ;  /* 0x00000002050a7824 */ /* 0x000fe200078e020a */
[----:B------:R-:W-:-:S02]  /*0650*/  LEA.HI R8, R7, R6, RZ, 0x2 ;  /* 0x0000000607087211 */ /* 0x000fc400078f10ff */
[-C--:B------:R-:W-:Y:S01]  /*0660*/  LEA.HI R7, R32, R29.reuse, RZ, 0x6 ;  /* 0x0000001d20077211 */ /* 0x080fe200078f30ff */
[----:B------:R-:W-:Y:S01]  /*0670*/  IMAD.IADD R37, R4, 0x1, -R37 ;  /* 0x0000000104257824 */ /* 0x000fe200078e0a25 */
[C---:B------:R-:W-:Y:S01]  /*0680*/  LOP3.LUT R9, R8.reuse, 0x7fffffc, RZ, 0xc0, !PT ;  /* 0x07fffffc08097812 */ /* 0x040fe200078ec0ff */
[----:B------:R-:W-:Y:S01]  /*0690*/  IMAD.SHL.U32 R8, R8, 0x10, RZ ;  /* 0x0000001008087824 */ /* 0x000fe200078e00ff */
[----:B------:R-:W-:Y:S01]  /*06a0*/  SHF.R.U32.HI R39, RZ, 0x3, R7 ;  /* 0x00000003ff277819 */ /* 0x000fe20000011607 */
[----:B------:R-:W-:Y:S01]  /*06b0*/  IMAD R37, R37, 0x100, R10 ;  /* 0x0000010025257824 */ /* 0x000fe200078e020a */
[----:B------:R-:W-:Y:S01]  /*06c0*/  LEA.HI R29, R32, R29, RZ, 0x4 ;  /* 0x0000001d201d7211 */ /* 0x000fe200078f20ff */
[----:B------:R-:W-:Y:S01]  /*06d0*/  IMAD.IADD R40, R6, 0x1, -R9 ;  /* 0x0000000106287824 */ /* 0x000fe200078e0a09 */
[----:B------:R-:W-:-:S03]  /*06e0*/  LOP3.LUT R38, R8, 0x40, RZ, 0xc0, !PT ;  /* 0x0000004008267812 */ /* 0x000fc600078ec0ff */
[----:B------:R-:W-:Y:S01]  /*06f0*/  IMAD R41, R40, 0x10, R37 ;  /* 0x0000001028297824 */ /* 0x000fe200078e0225 */
[----:B------:R-:W-:Y:S01]  /*0700*/  LOP3.LUT R39, R38, 0x8, R39, 0xf8, !PT ;  /* 0x0000000826277812 */ /* 0x000fe200078ef827 */
[----:B------:R-:W-:Y:S01]  /*0710*/  IMAD.SHL.U32 R29, R29, 0x4, RZ ;  /* 0x000000041d1d7824 */ /* 0x000fe200078e00ff */
[----:B------:R-:W-:Y:S01]  /*0720*/  SHF.R.U32.HI R38, RZ, 0x3, R38 ;  /* 0x00000003ff267819 */ /* 0x000fe20000011626 */
[----:B------:R-:W0:Y:S03]  /*0730*/  LDS R27, [R30+UR4+0x800] ;  /* 0x000800041e1b7984 */ /* 0x000e260008000800 */
[----:B------:R-:W-:Y:S01]  /*0740*/  LOP3.LUT R38, R39, R38, RZ, 0x3c, !PT ;  /* 0x0000002627267212 */ /* 0x000fe200078e3cff */
[----:B------:R-:W1:Y:S04]  /*0750*/  LDS R26, [R30+UR4+0xc00] ;  /* 0x000c00041e1a7984 */ /* 0x000e680008000800 */
[----:B------:R-:W-:Y:S04]  /*0760*/  LDS R25, [R30+UR4+0x1000] ;  /* 0x001000041e197984 */ /* 0x000fe80008000800 */
[----:B------:R-:W2:Y:S04]  /*0770*/  LDS R24, [R30+UR4+0x1400] ;  /* 0x001400041e187984 */ /* 0x000ea80008000800 */
[----:B------:R-:W3:Y:S04]  /*0780*/  LDS R15, [R30+UR4+0x3000] ;  /* 0x003000041e0f7984 */ /* 0x000ee80008000800 */
[----:B------:R-:W4:Y:S04]  /*0790*/  LDS R20, [R30+UR4+0x3400] ;  /* 0x003400041e147984 */ /* 0x000f280008000800 */
[----:B------:R-:W5:Y:S04]  /*07a0*/  LDS R17, [R30+UR4+0x1800] ;  /* 0x001800041e117984 */ /* 0x000f680008000800 */
[----:B------:R-:W-:Y:S04]  /*07b0*/  LDS R23, [R30+UR4+0x1c00] ;  /* 0x001c00041e177984 */ /* 0x000fe80008000800 */
[----:B------:R-:W5:Y:S04]  /*07c0*/  LDS R36, [R30+UR4] ;  /* 0x000000041e247984 */ /* 0x000f680008000800 */
[----:B------:R-:W5:Y:S04]  /*07d0*/  LDS R35, [R30+UR4+0x400] ;  /* 0x000400041e237984 */ /* 0x000f680008000800 */
[----:B------:R-:W-:Y:S01]  /*07e0*/  LDS R13, [R30+UR4+0x2000] ;  /* 0x002000041e0d7984 */ /* 0x000fe20008000800 */
[----:B0-----:R-:W-:-:S03]  /*07f0*/  FMUL.FTZ R27, R27, UR5 ;  /* 0x000000051b1b7c20 */ /* 0x001fc60008410000 */
[----:B------:R-:W0:Y:S01]  /*0800*/  LDS R22, [R30+UR4+0x2400] ;  /* 0x002400041e167984 */ /* 0x000e220008000800 */
[----:B-1----:R-:W-:-:S03]  /*0810*/  FMUL.FTZ R26, R26, UR5 ;  /* 0x000000051a1a7c20 */ /* 0x002fc60008410000 */
[----:B------:R-:W1:Y:S02]  /*0820*/  LDS R16, [R30+UR4+0x2800] ;  /* 0x002800041e107984 */ /* 0x000e640008000800 */
[----:B------:R-:W-:Y:S02]  /*0830*/  F2FP.F16.F32.PACK_AB R26, R26, R27 ;  /* 0x0000001b1a1a723e */ /* 0x000fe400000000ff */
[----:B------:R-:W1:Y:S01]  /*0840*/  LDS R21, [R30+UR4+0x2c00] ;  /* 0x002c00041e157984 */ /* 0x000e620008000800 */
[----:B--2---:R-:W-:Y:S01]  /*0850*/  FMUL.FTZ R37, R24, UR5 ;  /* 0x0000000518257c20 */ /* 0x004fe20008410000 */
[----:B------:R-:W-:Y:S02]  /*0860*/  IMAD.IADD R24, R38, 0x1, R41 ;  /* 0x0000000126187824 */ /* 0x000fe400078e0229 */
[----:B------:R-:W2:Y:S01]  /*0870*/  LDS R14, [R30+UR4+0x3800] ;  /* 0x003800041e0e7984 */ /* 0x000ea20008000800 */
[----:B---3--:R-:W-:-:S03]  /*0880*/  FMUL.FTZ R15, R15, UR5 ;  /* 0x000000050f0f7c20 */ /* 0x008fc60008410000 */
[----:B------:R-:W3:Y:S01]  /*0890*/  LDS R19, [R30+UR4+0x3c00] ;  /* 0x003c00041e137984 */ /* 0x000ee20008000800 */
[----:B----4-:R-:W-:-:S03]  /*08a0*/  FMUL.FTZ R20, R20, UR5 ;  /* 0x0000000514147c20 */ /* 0x010fc60008410000 */
[----:B------:R-:W4:Y:S01]  /*08b0*/  LDS R9, [R30+UR4+0x4000] ;  /* 0x004000041e097984 */ /* 0x000f220008000800 */
[----:B-----5:R-:W-:Y:S01]  /*08c0*/  FMUL.FTZ R17, R17, UR5 ;  /* 0x0000000511117c20 */ /* 0x020fe20008410000 */
[----:B------:R-:W-:Y:S02]  /*08d0*/  F2FP.F16.F32.PACK_AB R20, R20, R15 ;  /* 0x0000000f1414723e */ /* 0x000fe400000000ff */
[----:B------:R-:W5:Y:S04]  /*08e0*/  LDS R12, [R30+UR4+0x4400] ;  /* 0x004400041e0c7984 */ /* 0x000f680008000800 */
[----:B------:R-:W5:Y:S01]  /*08f0*/  LDS R6, [R30+UR4+0x4800] ;  /* 0x004800041e067984 */ /* 0x000f620008000800 */
[----:B------:R-:W-:-:S03]  /*0900*/  FMUL.FTZ R36, R36, UR5 ;  /* 0x0000000524247c20 */ /* 0x000fc60008410000 */
[----:B------:R-:W5:Y:S01]  /*0910*/  LDS R11, [R30+UR4+0x4c00] ;  /* 0x004c00041e0b7984 */ /* 0x000f620008000800 */
[----:B------:R-:W-:-:S03]  /*0920*/  FMUL.FTZ R35, R35, UR5 ;  /* 0x0000000523237c20 */ /* 0x000fc60008410000 */
[----:B------:R-:W5:Y:S04]  /*0930*/  LDS R8, [R30+UR4+0x5000] ;  /* 0x005000041e087984 */ /* 0x000f680008000800 */
[----:B------:R-:W5:Y:S01]  /*0940*/  LDS R10, [R30+UR4+0x5400] ;  /* 0x005400041e0a7984 */ /* 0x000f620008000800 */
[----:B0-----:R-:W-:-:S03]  /*0950*/  FMUL.FTZ R22, R22, UR5 ;  /* 0x0000000516167c20 */ /* 0x001fc60008410000 */
[----:B------:R-:W0:Y:S01]  /*0960*/  LDS R7, [R30+UR4+0x5800] ;  /* 0x005800041e077984 */ /* 0x000e220008000800 */
[----:B-1----:R-:W-:-:S03]  /*0970*/  FMUL.FTZ R16, R16, UR5 ;  /* 0x0000000510107c20 */ /* 0x002fc60008410000 */
[----:B------:R1:W0:Y:S01]  /*0980*/  LDS R18, [R30+UR4+0x5c00] ;  /* 0x005c00041e127984 */ /* 0x0002220008000800 */
[----:B------:R-:W-:Y:S01]  /*0990*/  FMUL.FTZ R21, R21, UR5 ;  /* 0x0000000515157c20 */ /* 0x000fe20008410000 */
[----:B--2---:R-:W-:-:S04]  /*09a0*/  FMUL.FTZ R14, R14, UR5 ;  /* 0x000000050e0e7c20 */ /* 0x004fc80008410000 */
[----:B------:R-:W-:Y:S01]  /*09b0*/  F2FP.F16.F32.PACK_AB R16, R21, R16 ;  /* 0x000000101510723e */ /* 0x000fe200000000ff */
[----:B-1----:R-:W-:Y:S01]  /*09c0*/  FMUL.FTZ R30, R25, UR5 ;  /* 0x00000005191e7c20 */ /* 0x002fe20008410000 */
[----:B---3--:R-:W-:Y:S01]  /*09d0*/  FMUL.FTZ R19, R19, UR5 ;  /* 0x0000000513137c20 */ /* 0x008fe20008410000 */
[----:B------:R-:W-:Y:S01]  /*09e0*/  F2FP.F16.F32.PACK_AB R25, R35, R36 ;  /* 0x000000242319723e */ /* 0x000fe200000000ff */
[----:B----4-:R-:W-:Y:S02]  /*09f0*/  FMUL.FTZ R9, R9, UR5 ;  /* 0x0000000509097c20 */ /* 0x010fe40008410000 */
[----:B------:R-:W-:Y:S01]  /*0a00*/  F2FP.F16.F32.PACK_AB R27, R37, R30 ;  /* 0x0000001e251b723e */ /* 0x000fe200000000ff */
[----:B------:R-:W-:Y:S01]  /*0a10*/  FMUL.FTZ R30, R23, UR5 ;  /* 0x00000005171e7c20 */ /* 0x000fe20008410000 */
[----:B------:R-:W-:Y:S01]  /*0a20*/  FMUL.FTZ R23, R13, UR5 ;  /* 0x000000050d177c20 */ /* 0x000fe20008410000 */
[----:B-----5:R-:W-:Y:S01]  /*0a30*/  FMUL.FTZ R12, R12, UR5 ;  /* 0x000000050c0c7c20 */ /* 0x020fe20008410000 */
[----:B------:R-:W-:-:S02]  /*0a40*/  F2FP.F16.F32.PACK_AB R14, R19, R14 ;  /* 0x0000000e130e723e */ /* 0x000fc400000000ff */
[----:B------:R-:W-:Y:S01]  /*0a50*/  F2FP.F16.F32.PACK_AB R13, R30, R17 ;  /* 0x000000111e0d723e */ /* 0x000fe200000000ff */
[----:B------:R-:W-:Y:S01]  /*0a60*/  FMUL.FTZ R6, R6, UR5 ;  /* 0x0000000506067c20 */ /* 0x000fe20008410000 */
[----:B------:R-:W-:Y:S02]  /*0a70*/  F2FP.F16.F32.PACK_AB R22, R22, R23 ;  /* 0x000000171616723e */ /* 0x000fe400000000ff */
[----:B------:R-:W-:Y:S01]  /*0a80*/  LEA R17, R24, UR4, 0x1 ;  /* 0x0000000418117c11 */ /* 0x000fe2000f8e08ff */
[----:B------:R-:W-:Y:S01]  /*0a90*/  FMUL.FTZ R11, R11, UR5 ;  /* 0x000000050b0b7c20 */ /* 0x000fe20008410000 */
[----:B------:R-:W-:Y:S01]  /*0aa0*/  F2FP.F16.F32.PACK_AB R9, R12, R9 ;  /* 0x000000090c09723e */ /* 0x000fe200000000ff */
[----:B------:R-:W-:-:S03]  /*0ab0*/  FMUL.FTZ R8, R8, UR5 ;  /* 0x0000000508087c20 */ /* 0x000fc60008410000 */
[----:B------:R-:W-:Y:S01]  /*0ac0*/  F2FP.F16.F32.PACK_AB R6, R11, R6 ;  /* 0x000000060b06723e */ /* 0x000fe200000000ff */
[----:B------:R1:W-:Y:S01]  /*0ad0*/  STS [R17+0x6000], R25 ;  /* 0x0060001911007388 */ /* 0x0003e20000000800 */
[----:B------:R-:W-:-:S03]  /*0ae0*/  FMUL.FTZ R15, R10, UR5 ;  /* 0x000000050a0f7c20 */ /* 0x000fc60008410000 */
[----:B------:R1:W-:Y:S01]  /*0af0*/  STS [R17+0x6100], R26 ;  /* 0x0061001a11007388 */ /* 0x0003e20000000800 */
[----:B0-----:R-:W-:Y:S01]  /*0b00*/  FMUL.FTZ R7, R7, UR5 ;  /* 0x0000000507077c20 */ /* 0x001fe20008410000 */
[----:B------:R-:W-:Y:S02]  /*0b10*/  F2FP.F16.F32.PACK_AB R8, R15, R8 ;  /* 0x000000080f08723e */ /* 0x000fe400000000ff */
[----:B------:R1:W-:Y:S01]  /*0b20*/  STS [R17+0x6400], R27 ;  /* 0x0064001b11007388 */ /* 0x0003e20000000800 */
[----:B------:R-:W-:-:S03]  /*0b30*/  FMUL.FTZ R18, R18, UR5 ;  /* 0x0000000512127c20 */ /* 0x000fc60008410000 */
[----:B------:R1:W-:Y:S02]  /*0b40*/  STS [R17+0x6500], R13 ;  /* 0x0065000d11007388 */ /* 0x0003e40000000800 */
[----:B------:R-:W-:Y:S02]  /*0b50*/  F2FP.F16.F32.PACK_AB R7, R18, R7 ;  /* 0x000000071207723e */ /* 0x000fe400000000ff */
        /* <DEDUP_REMOVED lines=9> */
[----:B------:R-:W-:Y:S05]  /*0bf0*/  @P1 EXIT ;  /* 0x000000000000194d */ /* 0x000fea0003800000 */
[----:B-1----:R-:W0:Y:S01]  /*0c00*/  LDC.64 R6, c[0x0][0x258] ;  /* 0x00009600ff067b82 */ /* 0x002e220000000a00 */
[----:B------:R-:W-:Y:S01]  /*0c10*/  LEA.HI R8, R5, R5, RZ, 0x1 ;  /* 0x0000000505087211 */ /* 0x000fe200078f08ff */
[----:B------:R-:W-:Y:S01]  /*0c20*/  IMAD.IADD R33, R34, 0x1, -R33 ;  /* 0x0000000122217824 */ /* 0x000fe200078e0a21 */
[----:B------:R-:W-:Y:S01]  /*0c30*/  LOP3.LUT R29, R29, 0x40, RZ, 0xc0, !PT ;  /* 0x000000401d1d7812 */ /* 0x000fe200078ec0ff */
[----:B------:R-:W-:Y:S01]  /*0c40*/  IMAD.SHL.U32 R12, R5, 0x8, RZ ;  /* 0x00000008050c7824 */ /* 0x000fe200078e00ff */
[----:B------:R-:W-:Y:S01]  /*0c50*/  ULDC UR5, c[0x0][0x244] ;  /* 0x0000910000057ab9 */ /* 0x000fe20000000800 */
[----:B------:R-:W-:Y:S01]  /*0c60*/  IMAD.SHL.U32 R8, R8, 0x200, RZ ;  /* 0x0000020008087824 */ /* 0x000fe200078e00ff */
[----:B------:R-:W-:Y:S01]  /*0c70*/  CS2R R14, SRZ ;  /* 0x00000000000e7805 */ /* 0x000fe2000001ff00 */
[----:B------:R-:W-:Y:S01]  /*0c80*/  IMAD R33, R4, 0x8, R33 ;  /* 0x0000000804217824 */ /* 0x000fe200078e0221 */
[----:B------:R-:W-:Y:S01]  /*0c90*/  SHF.R.U32.HI R4, RZ, 0x3, R29 ;  /* 0x00000003ff047819 */ /* 0x000fe2000001161d */
[----:B------:R-:W-:Y:S01]  /*0ca0*/  @P0 IMAD.MOV.U32 R14, RZ, RZ, R28 ;  /* 0x000000ffff0e0224 */ /* 0x000fe200078e001c */
[----:B------:R-:W-:Y:S01]  /*0cb0*/  LOP3.LUT R29, R29, 0x8, R12, 0xf8, !PT ;  /* 0x000000081d1d7812 */ /* 0x000fe200078ef80c */
[----:B------:R-:W-:Y:S01]  /*0cc0*/  ULDC.64 UR10, c[0x0][0x260] ;  /* 0x00009800000a7ab9 */ /* 0x000fe20000000a00 */
[----:B------:R-:W-:-:S02]  /*0cd0*/  LOP3.LUT R8, R8, 0xfffffc00, RZ, 0xc0, !PT ;  /* 0xfffffc0008087812 */ /* 0x000fc400078ec0ff */
[----:B------:R-:W-:Y:S02]  /*0ce0*/  LOP3.LUT R29, R29, R4, RZ, 0x3c, !PT ;  /* 0x000000041d1d7212 */ /* 0x000fe400078e3cff */
[----:B------:R-:W-:Y:S01]  /*0cf0*/  ISETP.GE.AND P1, PT, R12, UR5, PT ;  /* 0x000000050c007c0c */ /* 0x000fe2000bf26270 */
[----:B------:R-:W-:Y:S01]  /*0d00*/  IMAD.U32 R8, R33, 0x10, R8 ;  /* 0x0000001021087824 */ /* 0x000fe200078e0008 */
[----:B------:R-:W-:Y:S02]  /*0d10*/  SHF.R.S32.HI R13, RZ, 0x1f, R12 ;  /* 0x0000001fff0d7819 */ /* 0x000fe4000001140c */
[----:B------:R-:W-:Y:S01]  /*0d20*/  @P0 SHF.R.S32.HI R15, RZ, 0x1f, R28 ;  /* 0x0000001fff0f0819 */ /* 0x000fe2000001141c */
[----:B------:R-:W-:Y:S01]  /*0d30*/  IMAD.IADD R8, R8, 0x1, R29 ;  /* 0x0000000108087824 */ /* 0x000fe200078e021d */
[----:B------:R-:W-:Y:S01]  /*0d40*/  IADD3 R14, P0, R34, R14, RZ ;  /* 0x0000000e220e7210 */ /* 0x000fe20007f1e0ff */
[C---:B0-----:R-:W-:Y:S02]  /*0d50*/  IMAD R4, R6.reuse, UR9, RZ ;  /* 0x0000000906047c24 */ /* 0x041fe4000f8e02ff */
[----:B------:R-:W-:Y:S01]  /*0d60*/  IMAD.WIDE.U32 R16, R6, UR8, R12 ;  /* 0x0000000806107c25 */ /* 0x000fe2000f8e000c */
[----:B------:R-:W-:-:S02]  /*0d70*/  LEA R18, R8, UR4, 0x1 ;  /* 0x0000000408127c11 */ /* 0x000fc4000f8e08ff */
[----:B------:R-:W-:Y:S01]  /*0d80*/  LEA.HI.X.SX32 R15, R34, R15, 0x1, P0 ;  /* 0x0000000f220f7211 */ /* 0x000fe200000f0eff */
[----:B------:R-:W-:Y:S02]  /*0d90*/  IMAD R13, R7, UR8, R4 ;  /* 0x00000008070d7c24 */ /* 0x000fe4000f8e0204 */
[----:B------:R-:W-:Y:S02]  /*0da0*/  LDS.128 R4, [R18+0x7000] ;  /* 0x0070000012047984 */ /* 0x000fe40000000c00 */
[----:B------:R-:W-:Y:S02]  /*0db0*/  IMAD.IADD R17, R17, 0x1, R13 ;  /* 0x0000000111117824 */ /* 0x000fe400078e020d */
[----:B------:R-:W0:Y:S01]  /*0dc0*/  @!P1 LDS.128 R8, [R18+0x6000] ;  /* 0x0060000012089984 */ /* 0x000e220000000c00 */
[----:B------:R-:W-:Y:S02]  /*0dd0*/  IMAD R13, R2, UR10, RZ ;  /* 0x0000000a020d7c24 */ /* 0x000fe4000f8e02ff */
[----:B------:R-:W-:-:S04]  /*0de0*/  IMAD.WIDE R2, R3, 0x40, R14 ;  /* 0x0000004003027825 */ /* 0x000fc800078e020e */
[C---:B------:R-:W-:Y:S02]  /*0df0*/  IMAD R13, R0.reuse, UR11, R13 ;  /* 0x0000000b000d7c24 */ /* 0x040fe4000f8e020d */
[----:B------:R-:W-:Y:S01]  /*0e00*/  IMAD.WIDE.U32 R16, R0, UR10, R16 ;  /* 0x0000000a00107c25 */ /* 0x000fe2000f8e0010 */
[----:B------:R-:W-:-:S03]  /*0e10*/  ULDC.64 UR10, c[0x0][0x250] ;  /* 0x00009400000a7ab9 */ /* 0x000fc60000000a00 */
[----:B------:R-:W-:Y:S02]  /*0e20*/  IMAD R3, R3, UR10, RZ ;  /* 0x0000000a03037c24 */ /* 0x000fe4000f8e02ff */
[----:B------:R-:W-:Y:S02]  /*0e30*/  IMAD.IADD R17, R17, 0x1, R13 ;  /* 0x0000000111117824 */ /* 0x000fe400078e020d */
[C---:B------:R-:W-:Y:S02]  /*0e40*/  IMAD R13, R2.reuse, UR11, R3 ;  /* 0x0000000b020d7c24 */ /* 0x040fe4000f8e0203 */
[----:B------:R-:W-:Y:S01]  /*0e50*/  IMAD.WIDE.U32 R2, R2, UR10, R16 ;  /* 0x0000000a02027c25 */ /* 0x000fe2000f8e0010 */
[----:B------:R-:W-:-:S03]  /*0e60*/  ULDC.64 UR10, c[0x0][0x238] ;  /* 0x00008e00000a7ab9 */ /* 0x000fc60000000a00 */
[----:B------:R-:W-:Y:S01]  /*0e70*/  VIADD R0, R12, 0x20 ;  /* 0x000000200c007836 */ /* 0x000fe20000000000 */
[----:B------:R-:W-:Y:S01]  /*0e80*/  LEA R14, P2, R2, UR10, 0x1 ;  /* 0x0000000a020e7c11 */ /* 0x000fe2000f8408ff */
[----:B------:R-:W-:Y:S02]  /*0e90*/  IMAD.IADD R3, R3, 0x1, R13 ;  /* 0x0000000103037824 */ /* 0x000fe400078e020d */
[----:B------:R-:W-:Y:S01]  /*0ea0*/  VIADD R12, R12, 0x40 ;  /* 0x000000400c0c7836 */ /* 0x000fe20000000000 */
[----:B------:R-:W-:Y:S02]  /*0eb0*/  ISETP.GE.AND P0, PT, R0, UR5, PT ;  /* 0x0000000500007c0c */ /* 0x000fe4000bf06270 */
[----:B------:R-:W-:Y:S02]  /*0ec0*/  LEA.HI.X R15, R2, UR11, R3, 0x1, P2 ;  /* 0x0000000b020f7c11 */ /* 0x000fe400090f0c03 */
[----:B------:R-:W-:-:S03]  /*0ed0*/  ISETP.GE.AND P2, PT, R12, UR5, PT ;  /* 0x000000050c007c0c */ /* 0x000fc6000bf46270 */
[----:B0-----:R0:W-:Y:S06]  /*0ee0*/  @!P1 STG.E.128 desc[UR6][R14.64], R8 ;  /* 0x000000080e009986 */ /* 0x0011ec000c101d06 */
[----:B------:R0:W-:Y:S04]  /*0ef0*/  @!P0 STG.E.128 desc[UR6][R14.64+0x40], R4 ;  /* 0x000040040e008986 */ /* 0x0001e8000c101d06 */
[----:B------:R-:W-:Y:S05]  /*0f00*/  @P2 EXIT ;  /* 0x000000000000294d */ /* 0x000fea0003800000 */
[----:B0-----:R-:W0:Y:S04]  /*0f10*/  LDS.128 R4, [R18+0x8000] ;  /* 0x0080000012047984 */ /* 0x001e280000000c00 */
[----:B0-----:R-:W-:Y:S01]  /*0f20*/  STG.E.128 desc[UR6][R14.64+0x80], R4 ;  /* 0x000080040e007986 */ /* 0x001fe2000c101d06 */
[----:B------:R-:W-:Y:S05]  /*0f30*/  EXIT ;  /* 0x000000000000794d */ /* 0x000fea0003800000 */
.L_x_63:
        /* <DEDUP_REMOVED lines=12> */
.L_x_126:


//--------------------- .text._ZN7cutlass13device_kernelIN5flash19enable_sm80_to_sm89INS1_16FlashAttnBwdSm80INS1_25CollectiveMainloopBwdSm80ILi2ELi2EN4cute5tupleIJNS5_1CILi64EEENS7_ILi128EEENS7_ILi96EEEEEENS_6half_tEfNS_4arch4Sm80ELb1ELb0ELb1ELb1ELb1ELb0ELb0ELb0ELi2ELi2ELi4ELi2ELb0EEENS1_24CollectiveEpilogueBwdGQAISB_fSE_Li256ELb1ELb1EEENS1_25SingleTileBwdLPTSchedulerILb1ELi128ELb1EEEEEEEEEvNT_6ParamsE --------------------------
	.section	.text._ZN7cutlass13device_kernelIN5flash19enable_sm80_to_sm89INS1_16FlashAttnBwdSm80INS1_25CollectiveMainloopBwdSm80ILi2ELi2EN4cute5tupleIJNS5_1CILi64EEENS7_ILi128EEENS7_ILi96EEEEEENS_6half_tEfNS_4arch4Sm80ELb1ELb0ELb1ELb1ELb1ELb0ELb0ELb0ELi2ELi2ELi4ELi2ELb0EEENS1_24CollectiveEpilogueBwdGQAISB_fSE_Li256ELb1ELb1EEENS1_25SingleTileBwdLPTSchedulerILb1ELi128ELb1EEEEEEEEEvNT_6ParamsE,"ax",@progbits
	.align	128
.text._ZN7cutlass13device_kernelIN5flash19enable_sm80_to_sm89INS1_16FlashAttnBwdSm80INS1_25CollectiveMainloopBwdSm80ILi2ELi2EN4cute5tupleIJNS5_1CILi64EEENS7_ILi128EEENS7_ILi96EEEEEENS_6half_tEfNS_4arch4Sm80ELb1ELb0ELb1ELb1ELb1ELb0ELb0ELb0ELi2ELi2ELi4ELi2ELb0EEENS1_24CollectiveEpilogueBwdGQAISB_fSE_Li256ELb1ELb1EEENS1_25SingleTileBwdLPTSchedulerILb1ELi128ELb1EEEEEEEEEvNT_6ParamsE:
        .type           _ZN7cutlass13device_kernelIN5flash19enable_sm80_to_sm89INS1_16FlashAttnBwdSm80INS1_25CollectiveMainloopBwdSm80ILi2ELi2EN4cute5tupleIJNS5_1CILi64EEENS7_ILi128EEENS7_ILi96EEEEEENS_6half_tEfNS_4arch4Sm80ELb1ELb0ELb1ELb1ELb1ELb0ELb0ELb0ELi2ELi2ELi4ELi2ELb0EEENS1_24CollectiveEpilogueBwdGQAISB_fSE_Li256ELb1ELb1EEENS1_25SingleTileBwdLPTSchedulerILb1ELi128ELb1EEEEEEEEEvNT_6ParamsE,@function
        .size           _ZN7cutlass13device_kernelIN5flash19enable_sm80_to_sm89INS1_16FlashAttnBwdSm80INS1_25CollectiveMainloopBwdSm80ILi2ELi2EN4cute5tupleIJNS5_1CILi64EEENS7_ILi128EEENS7_ILi96EEEEEENS_6half_tEfNS_4arch4Sm80ELb1ELb0ELb1ELb1ELb1ELb0ELb0ELb0ELi2ELi2ELi4ELi2ELb0EEENS1_24CollectiveEpilogueBwdGQAISB_fSE_Li256ELb1ELb1EEENS1_25SingleTileBwdLPTSchedulerILb1ELi128ELb1EEEEEEEEEvNT_6ParamsE,(.L_x_127 - _ZN7cutlass13device_kernelIN5flash19enable_sm80_to_sm89INS1_16FlashAttnBwdSm80INS1_25CollectiveMainloopBwdSm80ILi2ELi2EN4cute5tupleIJNS5_1CILi64EEENS7_ILi128EEENS7_ILi96EEEEEENS_6half_tEfNS_4arch4Sm80ELb1ELb0ELb1ELb1ELb1ELb0ELb0ELb0ELi2ELi2ELi4ELi2ELb0EEENS1_24CollectiveEpilogueBwdGQAISB_fSE_Li256ELb1ELb1EEENS1_25SingleTileBwdLPTSchedulerILb1ELi128ELb1EEEEEEEEEvNT_6ParamsE)
        .other          _ZN7cutlass13device_kernelIN5flash19enable_sm80_to_sm89INS1_16FlashAttnBwdSm80INS1_25CollectiveMainloopBwdSm80ILi2ELi2EN4cute5tupleIJNS5_1CILi64EEENS7_ILi128EEENS7_ILi96EEEEEENS_6half_tEfNS_4arch4Sm80ELb1ELb0ELb1ELb1ELb1ELb0ELb0ELb0ELi2ELi2ELi4ELi2ELb0EEENS1_24CollectiveEpilogueBwdGQAISB_fSE_Li256ELb1ELb1EEENS1_25SingleTileBwdLPTSchedulerILb1ELi128ELb1EEEEEEEEEvNT_6ParamsE,@"STO_CUDA_ENTRY STV_DEFAULT"
_ZN7cutlass13device_kernelIN5flash19enable_sm80_to_sm89INS1_16FlashAttnBwdSm80INS1_25CollectiveMainloopBwdSm80ILi2ELi2EN4cute5tupleIJNS5_1CILi64EEENS7_ILi128EEENS7_ILi96EEEEEENS_6half_tEfNS_4arch4Sm80ELb1ELb0ELb1ELb1ELb1ELb0ELb0ELb0ELi2ELi2ELi4ELi2ELb0EEENS1_24CollectiveEpilogueBwdGQAISB_fSE_Li256ELb1ELb1EEENS1_25SingleTileBwdLPTSchedulerILb1ELi128ELb1EEEEEEEEEvNT_6ParamsE:
[----:B------:R-:W-:Y:S01]  /*0000*/  LDC R1, c[0x0][0x28] ;  /* 0x00000a00ff017b82 */ /* 0x000fe20000000800 */
[----:B------:R-:W-:Y:S05]  /*0010*/  EXIT ;  /* 0x000000000000794d */ /* 0x000fea0003800000 */
.L_x_64:
        /* <DEDUP_REMOVED lines=14> */
.L_x_127:


//--------------------- .text._ZN7cutlass13device_kernelIN5flash22FlashAttnBwdPreprocessIN4cute5tupleIJNS3_1CILi64EEENS5_ILi96EEEEEENS_6half_tEfNS_4arch4Sm80ELb1ELb1EEEEEvNT_6ParamsE --------------------------
	.section	.text._ZN7cutlass13device_kernelIN5flash22FlashAttnBwdPreprocessIN4cute5tupleIJNS3_1CILi64EEENS5_ILi96EEEEEENS_6half_tEfNS_4arch4Sm80ELb1ELb1EEEEEvNT_6ParamsE,"ax",@progbits
	.align	128
.text._ZN7cutlass13device_kernelIN5flash22FlashAttnBwdPreprocessIN4cute5tupleIJNS3_1CILi64EEENS5_ILi96EEEEEENS_6half_tEfNS_4arch4Sm80ELb1ELb1EEEEEvNT_6ParamsE:
        .type           _ZN7cutlass13device_kernelIN5flash22FlashAttnBwdPreprocessIN4cute5tupleIJNS3_1CILi64EEENS5_ILi96EEEEEENS_6half_tEfNS_4arch4Sm80ELb1ELb1EEEEEvNT_6ParamsE,@function
        .size           _ZN7cutlass13device_kernelIN5flash22FlashAttnBwdPreprocessIN4cute5tupleIJNS3_1CILi64EEENS5_ILi96EEEEEENS_6half_tEfNS_4arch4Sm80ELb1ELb1EEEEEvNT_6ParamsE,(.L_x_128 - _ZN7cutlass13device_kernelIN5flash22FlashAttnBwdPreprocessIN4cute5tupleIJNS3_1CILi64EEENS5_ILi96EEEEEENS_6half_tEfNS_4arch4Sm80ELb1ELb1EEEEEvNT_6ParamsE)
        .other          _ZN7cutlass13device_kernelIN5flash22FlashAttnBwdPreprocessIN4cute5tupleIJNS3_1CILi64EEENS5_ILi96EEEEEENS_6half_tEfNS_4arch4Sm80ELb1ELb1EEEEEvNT_6ParamsE,@"STO_CUDA_ENTRY STV_DEFAULT"
_ZN7cutlass13device_kernelIN5flash22FlashAttnBwdPreprocessIN4cute5tupleIJNS3_1CILi64EEENS5_ILi96EEEEEENS_6half_tEfNS_4arch4Sm80ELb1ELb1EEEEEvNT_6ParamsE:
        /* <DEDUP_REMOVED lines=13> */
[----:B------:R-:W-:Y:S01]  /*00d0*/  MOV R5, UR6 ;  /* 0x0000000600057c02 */ /* 0x000fe20008000f00 */
[----:B------:R1:W5:Y:S01]  /*00e0*/  @P0 LDG.E R7, desc[UR4][R2.64] ;  /* 0x0000000402070981 */ /* 0x000362000c1e1900 */
[----:B------:R-:W2:Y:S01]  /*00f0*/  S2R R6, SR_CTAID.X ;  /* 0x0000000000067919 */ /* 0x000ea20000002500 */
[----:B0-----:R-:W-:-:S05]  /*0100*/  @P1 IMAD.WIDE R8, R32, 0x4, R8 ;  /* 0x0000000420081825 */ /* 0x001fca00078e0208 */
[----:B------:R1:W5:Y:S01]  /*0110*/  @P1 LDG.E R5, desc[UR4][R8.64] ;  /* 0x0000000408051981 */ /* 0x000362000c1e1900 */
[----:B------:R-:W0:Y:S01]  /*0120*/  S2UR UR6, SR_CTAID.Y ;  /* 0x00000000000679c3 */ /* 0x000e220000002600 */
[----:B--2---:R-:W-:Y:S01]  /*0130*/  SHF.L.U32 R4, R6, 0x6, RZ ;  /* 0x0000000606047819 */ /* 0x004fe200000006ff */
[----:B------:R-:W-:Y:S06]  /*0140*/  @P1 BRA `(.L_x_65) ;  /* 0x0000000000101947 */ /* 0x000fec0003800000 */
[----:B------:R-:W-:Y:S05]  /*0150*/  @!P0 BRA `(.L_x_65) ;  /* 0x00000000000c8947 */ /* 0x000fea0003800000 */
[----:B------:R-:W2:Y:S04]  /*0160*/  LDG.E R0, desc[UR4][R2.64] ;  /* 0x0000000402007981 */ /* 0x000ea8000c1e1900 */
[----:B-----5:R-:W2:Y:S02]  /*0170*/  LDG.E R5, desc[UR4][R2.64+0x4] ;  /* 0x0000040402057981 */ /* 0x020ea4000c1e1900 */
[----:B--2---:R-:W-:-:S07]  /*0180*/  IADD3 R5, -R0, R5, RZ ;  /* 0x0000000500057210 */ /* 0x004fce0007ffe1ff */
.L_x_65:
[----:B------:R-:W-:Y:S02]  /*0190*/  ISETP.NE.U32.AND P2, PT, RZ, UR8, PT ;  /* 0x00000008ff007c0c */ /* 0x000fe4000bf45070 */
[----:B-----5:R-:W-:Y:S02]  /*01a0*/  ISETP.LE.AND P1, PT, R5, R4, PT ;  /* 0x000000040500720c */ /* 0x020fe40003f23270 */
[----:B------:R-:W-:-:S13]  /*01b0*/  ISETP.NE.AND.EX P2, PT, RZ, UR9, PT, P2 ;  /* 0x00000009ff007c0c */ /* 0x000fda000bf45320 */
[----:B0-----:R-:W-:Y:S05]  /*01c0*/  @P2 EXIT P1 ;  /* 0x000000000000294d */ /* 0x001fea0000800000 */
[----:B-1----:R-:W0:Y:S01]  /*01d0*/  S2R R3, SR_TID.X ;  /* 0x0000000000037919 */ /* 0x002e220000002100 */
[----:B------:R-:W-:Y:S01]  /*01e0*/  IADD3 R2, -R4, R5, RZ ;  /* 0x0000000504027210 */ /* 0x000fe20007ffe1ff */
[----:B------:R-:W-:Y:S01]  /*01f0*/  USHF.R.S32.HI UR7, URZ, 0x1f, UR6 ;  /* 0x0000001f3f077899 */ /* 0x000fe20008011406 */
[----:B------:R-:W-:Y:S01]  /*0200*/  SHF.R.S32.HI R39, RZ, 0x1f, R32 ;  /* 0x0000001fff277819 */ /* 0x000fe20000011420 */
[----:B------:R-:W-:Y:S01]  /*0210*/  BSSY B0, `(.L_x_66) ;  /* 0x000002e000007945 */ /* 0x000fe20003800000 */
[----:B------:R-:W-:Y:S01]  /*0220*/  CS2R R42, SRZ ;  /* 0x00000000002a7805 */ /* 0x000fe2000001ff00 */
[----:B------:R-:W-:Y:S01]  /*0230*/  HFMA2.MMA R30, -RZ, RZ, 0, 0 ;  /* 0x00000000ff1e7435 */ /* 0x000fe200000001ff */
[----:B------:R-:W-:Y:S02]  /*0240*/  @P0 SHF.R.S32.HI R43, RZ, 0x1f, R7 ;  /* 0x0000001fff2b0819 */ /* 0x000fe40000011407 */
[----:B------:R-:W-:Y:S02]  /*0250*/  CS2R R16, SRZ ;  /* 0x0000000000107805 */ /* 0x000fe4000001ff00 */
[----:B------:R-:W-:-:S02]  /*0260*/  @P0 MOV R42, R7 ;  /* 0x00000007002a0202 */ /* 0x000fc40000000f00 */
[----:B------:R-:W-:Y:S02]  /*0270*/  CS2R R8, SRZ ;  /* 0x0000000000087805 */ /* 0x000fe4000001ff00 */
[----:B------:R-:W-:Y:S02]  /*0280*/  SEL R0, R32, RZ, !P2 ;  /* 0x000000ff20007207 */ /* 0x000fe40005000000 */
[----:B------:R-:W-:Y:S02]  /*0290*/  CS2R R10, SRZ ;  /* 0x00000000000a7805 */ /* 0x000fe4000001ff00 */
[----:B------:R-:W-:Y:S02]  /*02a0*/  MOV R40, 0x7f800000 ;  /* 0x7f80000000287802 */ /* 0x000fe40000000f00 */
[----:B------:R-:W-:Y:S02]  /*02b0*/  CS2R R12, SRZ ;  /* 0x00000000000c7805 */ /* 0x000fe4000001ff00 */
[----:B------:R-:W-:-:S02]  /*02c0*/  CS2R R14, SRZ ;  /* 0x00000000000e7805 */ /* 0x000fc4000001ff00 */
[----:B------:R-:W-:Y:S02]  /*02d0*/  CS2R R18, SRZ ;  /* 0x0000000000127805 */ /* 0x000fe4000001ff00 */
[----:B------:R-:W-:Y:S02]  /*02e0*/  CS2R R20, SRZ ;  /* 0x0000000000147805 */ /* 0x000fe4000001ff00 */
[----:B------:R-:W-:Y:S02]  /*02f0*/  CS2R R28, SRZ ;  /* 0x00000000001c7805 */ /* 0x000fe4000001ff00 */
[----:B------:R-:W-:Y:S02]  /*0300*/  CS2R R24, SRZ ;  /* 0x0000000000187805 */ /* 0x000fe4000001ff00 */
[----:B------:R-:W-:Y:S02]  /*0310*/  SEL R39, R39, RZ, !P2 ;  /* 0x000000ff27277207 */ /* 0x000fe40005000000 */
[----:B0-----:R-:W-:-:S02]  /*0320*/  ISETP.GT.AND P1, PT, R3, 0x3f, PT ;  /* 0x0000003f0300780c */ /* 0x001fc40003f24270 */
[----:B------:R-:W-:Y:S02]  /*0330*/  SHF.R.S32.HI R22, RZ, 0x1f, R3 ;  /* 0x0000001fff167819 */ /* 0x000fe40000011403 */
[----:B------:R-:W-:Y:S02]  /*0340*/  ISETP.GE.OR P4, PT, R3, R2, P1 ;  /* 0x000000020300720c */ /* 0x000fe40000f86670 */
[----:B------:R-:W-:Y:S02]  /*0350*/  LEA.HI R27, R22, R3, RZ, 0x2 ;  /* 0x00000003161b7211 */ /* 0x000fe400078f10ff */
[----:B------:R-:W-:Y:S02]  /*0360*/  CS2R R22, SRZ ;  /* 0x0000000000167805 */ /* 0x000fe4000001ff00 */
[----:B------:R-:W-:Y:S02]  /*0370*/  SHF.R.S32.HI R33, RZ, 0x2, R27 ;  /* 0x00000002ff217819 */ /* 0x000fe4000001141b */
[----:B------:R-:W-:-:S02]  /*0380*/  LOP3.LUT R38, R27, 0xfffffffc, RZ, 0xc0, !PT ;  /* 0xfffffffc1b267812 */ /* 0x000fc400078ec0ff */
[----:B------:R-:W-:Y:S02]  /*0390*/  CS2R R26, SRZ ;  /* 0x00000000001a7805 */ /* 0x000fe4000001ff00 */
[----:B------:R-:W-:Y:S02]  /*03a0*/  ISETP.GE.AND P3, PT, R33, R2, PT ;  /* 0x000000022100720c */ /* 0x000fe40003f66270 */
[----:B------:R-:W-:Y:S01]  /*03b0*/  IADD3 R38, -R38, R3, RZ ;  /* 0x0000000326267210 */ /* 0x000fe20007ffe1ff */
[----:B------:R-:W-:Y:S10]  /*03c0*/  @P4 BRA `(.L_x_67) ;  /* 0x0000000000484947 */ /* 0x000ff40003800000 */
[----:B------:R-:W0:Y:S01]  /*03d0*/  LDC.64 R34, c[0x0][0x290] ;  /* 0x0000a400ff227b82 */ /* 0x000e220000000a00 */
[----:B------:R-:W-:Y:S01]  /*03e0*/  SHF.R.S32.HI R31, RZ, 0x1f, R4 ;  /* 0x0000001fff1f7819 */ /* 0x000fe20000011404 */
[----:B------:R-:W-:Y:S01]  /*03f0*/  ULDC.64 UR8, c[0x0][0x298] ;  /* 0x0000a60000087ab9 */ /* 0x000fe20000000a00 */
[--C-:B------:R-:W-:Y:S02]  /*0400*/  SHF.R.S32.HI R37, RZ, 0x1f, R3.reuse ;  /* 0x0000001fff257819 */ /* 0x100fe40000011403 */
[----:B------:R-:W-:-:S04]  /*0410*/  IADD3 R36, P2, P4, R42, R4, R3 ;  /* 0x000000042a247210 */ /* 0x000fc80007c5e003 */
[----:B------:R-:W-:Y:S01]  /*0420*/  IADD3.X R37, R43, R31, R37, P2, P4 ;  /* 0x0000001f2b257210 */ /* 0x000fe200017e8425 */
[----:B0-----:R-:W-:-:S04]  /*0430*/  IMAD R40, R34, UR7, RZ ;  /* 0x0000000722287c24 */ /* 0x001fc8000f8e02ff */
[----:B------:R-:W-:Y:S02]  /*0440*/  IMAD R31, R35, UR6, R40 ;  /* 0x00000006231f7c24 */ /* 0x000fe4000f8e0228 */
[----:B------:R-:W-:-:S04]  /*0450*/  IMAD.WIDE.U32 R34, R34, UR6, R36 ;  /* 0x0000000622227c25 */ /* 0x000fc8000f8e0024 */
[----:B------:R-:W-:Y:S01]  /*0460*/  IMAD R37, R39, UR8, RZ ;  /* 0x0000000827257c24 */ /* 0x000fe2000f8e02ff */
[----:B------:R-:W-:-:S03]  /*0470*/  IADD3 R35, R35, R31, RZ ;  /* 0x0000001f23237210 */ /* 0x000fc60007ffe0ff */
[C---:B------:R-:W-:Y:S02]  /*0480*/  IMAD R31, R0.reuse, UR9, R37 ;  /* 0x00000009001f7c24 */ /* 0x040fe4000f8e0225 */
[----:B------:R-:W-:Y:S01]  /*0490*/  IMAD.WIDE.U32 R34, R0, UR8, R34 ;  /* 0x0000000800227c25 */ /* 0x000fe2000f8e0022 */
[----:B------:R-:W-:-:S04]  /*04a0*/  ULDC.64 UR8, c[0x0][0x288] ;  /* 0x0000a20000087ab9 */ /* 0x000fc80000000a00 */
[----:B------:R-:W-:Y:S02]  /*04b0*/  IADD3 R31, R35, R31, RZ ;  /* 0x0000001f231f7210 */ /* 0x000fe40007ffe0ff */
[----:B------:R-:W-:-:S04]  /*04c0*/  LEA R40, P2, R34, UR8, 0x2 ;  /* 0x0000000822287c11 */ /* 0x000fc8000f8410ff */
[----:B------:R-:W-:-:S05]  /*04d0*/  LEA.HI.X R41, R34, UR9, R31, 0x2, P2 ;  /* 0x0000000922297c11 */ /* 0x000fca00090f141f */
[----:B------:R0:W5:Y:S04]  /*04e0*/  LDG.E R40, desc[UR4][R40.64] ;  /* 0x0000000428287981 */ /* 0x000168000c1e1900 */
.L_x_67:
[----:B------:R-:W-:Y:S05]  /*04f0*/  BSYNC B0 ;  /* 0x0000000000007941 */ /* 0x000fea0003800000 */
.L_x_66:
[----:B------:R-:W-:Y:S04]  /*0500*/  BSSY B0, `(.L_x_68) ;  /* 0x0000022000007945 */ /* 0x000fe80003800000 */
[----:B------:R-:W-:Y:S05]  /*0510*/  @P3 BRA `(.L_x_69) ;  /* 0x0000000000803947 */ /* 0x000fea0003800000 */
[----:B------:R-:W1:Y:S01]  /*0520*/  LDC.64 R34, c[0x0][0x230] ;  /* 0x00008c00ff227b82 */ /* 0x000e620000000a00 */
[----:B------:R-:W-:Y:S01]  /*0530*/  SHF.L.U32 R36, R38, 0x3, RZ ;  /* 0x0000000326247819 */ /* 0x000fe200000006ff */
[----:B------:R-:W-:Y:S01]  /*0540*/  ULDC.64 UR8, c[0x0][0x238] ;  /* 0x00008e0000087ab9 */ /* 0x000fe20000000a00 */
[----:B------:R-:W-:Y:S02]  /*0550*/  ULDC.64 UR10, c[0x0][0x228] ;  /* 0x00008a00000a7ab9 */ /* 0x000fe40000000a00 */
[----:B------:R-:W-:Y:S02]  /*0560*/  SHF.R.S32.HI R37, RZ, 0x1f, R36 ;  /* 0x0000001fff257819 */ /* 0x000fe40000011424 */
[----:B0-----:R-:W-:Y:S01]  /*0570*/  IADD3 R41, R36, 0x40, RZ ;  /* 0x0000004024297810 */ /* 0x001fe20007ffe0ff */
[----:B-1----:R-:W-:-:S04]  /*0580*/  IMAD R44, R34, UR7, RZ ;  /* 0x00000007222c7c24 */ /* 0x002fc8000f8e02ff */
[----:B------:R-:W-:Y:S01]  /*0590*/  IMAD R31, R35, UR6, R44 ;  /* 0x00000006231f7c24 */ /* 0x000fe2000f8e022c */
[----:B------:R-:W-:Y:S01]  /*05a0*/  IADD3 R44, P2, R33, R42, RZ ;  /* 0x0000002a212c7210 */ /* 0x000fe20007f5e0ff */
[----:B------:R-:W-:-:S03]  /*05b0*/  IMAD.WIDE.U32 R34, R34, UR6, R36 ;  /* 0x0000000622227c25 */ /* 0x000fc6000f8e0024 */
[----:B------:R-:W-:Y:S01]  /*05c0*/  LEA.HI.X.SX32 R45, R33, R43, 0x1, P2 ;  /* 0x0000002b212d7211 */ /* 0x000fe200010f0eff */
[----:B------:R-:W-:Y:S01]  /*05d0*/  IMAD R37, R39, UR8, RZ ;  /* 0x0000000827257c24 */ /* 0x000fe2000f8e02ff */
[----:B------:R-:W-:-:S03]  /*05e0*/  IADD3 R35, R35, R31, RZ ;  /* 0x0000001f23237210 */ /* 0x000fc60007ffe0ff */
[----:B------:R-:W-:Y:S01]  /*05f0*/  IMAD R31, R0, UR9, R37 ;  /* 0x00000009001f7c24 */ /* 0x000fe2000f8e0225 */
[----:B------:R-:W-:Y:S01]  /*0600*/  IADD3 R37, R36, 0x20, RZ ;  /* 0x0000002024257810 */ /* 0x000fe20007ffe0ff */
[----:B------:R-:W-:Y:S01]  /*0610*/  IMAD.WIDE.U32 R34, R0, UR8, R34 ;  /* 0x0000000800227c25 */ /* 0x000fe2000f8e0022 */
[----:B------:R-:W-:Y:S02]  /*0620*/  ULDC UR8, c[0x0][0x21c] ;  /* 0x0000870000087ab9 */ /* 0x000fe40000000800 */
[----:B------:R-:W-:Y:S01]  /*0630*/  ISETP.GE.AND P2, PT, R36, UR8, PT ;  /* 0x0000000824007c0c */ /* 0x000fe2000bf46270 */
[----:B------:R-:W-:Y:S01]  /*0640*/  IMAD.WIDE R44, R6, 0x40, R44 ;  /* 0x00000040062c7825 */ /* 0x000fe200078e022c */
[----:B------:R-:W-:Y:S02]  /*0650*/  IADD3 R35, R35, R31, RZ ;  /* 0x0000001f23237210 */ /* 0x000fe40007ffe0ff */
[----:B------:R-:W-:Y:S01]  /*0660*/  ISETP.GE.AND P4, PT, R37, UR8, PT ;  /* 0x0000000825007c0c */ /* 0x000fe2000bf86270 */
[----:B------:R-:W-:Y:S01]  /*0670*/  IMAD R31, R45, UR10, RZ ;  /* 0x0000000a2d1f7c24 */ /* 0x000fe2000f8e02ff */
[----:B------:R-:W-:Y:S01]  /*0680*/  ISETP.GE.AND P5, PT, R41, UR8, PT ;  /* 0x0000000829007c0c */ /* 0x000fe2000bfa6270 */
[----:B------:R-:W-:Y:S01]  /*0690*/  IMAD.WIDE.U32 R34, R44, UR10, R34 ;  /* 0x0000000a2c227c25 */ /* 0x000fe2000f8e0022 */
[----:B------:R-:W-:-:S03]  /*06a0*/  ULDC.64 UR8, c[0x0][0x210] ;  /* 0x0000840000087ab9 */ /* 0x000fc60000000a00 */
[----:B------:R-:W-:Y:S01]  /*06b0*/  IMAD R31, R44, UR11, R31 ;  /* 0x0000000b2c1f7c24 */ /* 0x000fe2000f8e021f */
[----:B------:R-:W-:-:S04]  /*06c0*/  LEA R36, P6, R34, UR8, 0x1 ;  /* 0x0000000822247c11 */ /* 0x000fc8000f8c08ff */
[----:B------:R-:W-:-:S04]  /*06d0*/  IADD3 R31, R35, R31, RZ ;  /* 0x0000001f231f7210 */ /* 0x000fc80007ffe0ff */
[----:B------:R-:W-:-:S05]  /*06e0*/  LEA.HI.X R37, R34, UR9, R31, 0x1, P6 ;  /* 0x0000000922257c11 */ /* 0x000fca000b0f0c1f */
[----:B------:R1:W5:Y:S04]  /*06f0*/  @!P2 LDG.E.128 R8, desc[UR4][R36.64] ;  /* 0x000000042408a981 */ /* 0x000368000c1e1d00 */
[----:B------:R1:W5:Y:S04]  /*0700*/  @!P4 LDG.E.128 R12, desc[UR4][R36.64+0x40] ;  /* 0x00004004240cc981 */ /* 0x000368000c1e1d00 */
[----:B------:R1:W5:Y:S02]  /*0710*/  @!P5 LDG.E.128 R24, desc[UR4][R36.64+0x80] ;  /* 0x000080042418d981 */ /* 0x000364000c1e1d00 */
.L_x_69:
[----:B------:R-:W-:Y:S05]  /*0720*/  BSYNC B0 ;  /* 0x0000000000007941 */ /* 0x000fea0003800000 */
.L_x_68:
[----:B------:R-:W-:Y:S01]  /*0730*/  BSSY B0, `(.L_x_70) ;  /* 0x0000024000007945 */ /* 0x000fe20003800000 */
[----:B------:R-:W-:Y:S01]  /*0740*/  HFMA2.MMA R31, -RZ, RZ, 0, 0 ;  /* 0x00000000ff1f7435 */ /* 0x000fe200000001ff */
[----:B0----5:R-:W-:Y:S02]  /*0750*/  MOV R41, R8 ;  /* 0x0000000800297202 */ /* 0x021fe40000000f00 */
[----:B------:R-:W-:Y:S08]  /*0760*/  @P3 BRA `(.L_x_71) ;  /* 0x0000000000803947 */ /* 0x000ff00003800000 */
[----:B-1----:R-:W0:Y:S01]  /*0770*/  LDC.64 R36, c[0x0][0x250] ;  /* 0x00009400ff247b82 */ /* 0x002e220000000a00 */
[----:B------:R-:W-:Y:S01]  /*0780*/  SHF.L.U32 R34, R38, 0x3, RZ ;  /* 0x0000000326227819 */ /* 0x000fe200000006ff */
[----:B------:R-:W-:Y:S01]  /*0790*/  ULDC.64 UR8, c[0x0][0x258] ;  /* 0x0000960000087ab9 */ /* 0x000fe20000000a00 */
[C---:B------:R-:W-:Y:S01]  /*07a0*/  IADD3 R42, P2, R33.reuse, R42, RZ ;  /* 0x0000002a212a7210 */ /* 0x040fe20007f5e0ff */
[----:B------:R-:W-:Y:S01]  /*07b0*/  ULDC UR10, c[0x0][0x21c] ;  /* 0x00008700000a7ab9 */ /* 0x000fe20000000800 */
[----:B------:R-:W-:Y:S02]  /*07c0*/  SHF.R.S32.HI R35, RZ, 0x1f, R34 ;  /* 0x0000001fff237819 */ /* 0x000fe40000011422 */
[----:B------:R-:W-:Y:S02]  /*07d0*/  LEA.HI.X.SX32 R43, R33, R43, 0x1, P2 ;  /* 0x0000002b212b7211 */ /* 0x000fe400010f0eff */
[----:B------:R-:W-:Y:S01]  /*07e0*/  ISETP.GE.AND P3, PT, R34, UR10, PT ;  /* 0x0000000a22007c0c */ /* 0x000fe2000bf66270 */
[----:B0-----:R-:W-:-:S04]  /*07f0*/  IMAD R44, R36, UR7, RZ ;  /* 0x00000007242c7c24 */ /* 0x001fc8000f8e02ff */
[----:B------:R-:W-:Y:S02]  /*0800*/  IMAD R45, R37, UR6, R44 ;  /* 0x00000006252d7c24 */ /* 0x000fe4000f8e022c */
[----:B------:R-:W-:-:S04]  /*0810*/  IMAD.WIDE.U32 R36, R36, UR6, R34 ;  /* 0x0000000624247c25 */ /* 0x000fc8000f8e0022 */
[----:B------:R-:W-:Y:S01]  /*0820*/  IMAD R35, R39, UR8, RZ ;  /* 0x0000000827237c24 */ /* 0x000fe2000f8e02ff */
[----:B------:R-:W-:-:S03]  /*0830*/  IADD3 R37, R37, R45, RZ ;  /* 0x0000002d25257210 */ /* 0x000fc60007ffe0ff */
[C---:B------:R-:W-:Y:S02]  /*0840*/  IMAD R35, R0.reuse, UR9, R35 ;  /* 0x0000000900237c24 */ /* 0x040fe4000f8e0223 */
[----:B------:R-:W-:Y:S01]  /*0850*/  IMAD.WIDE.U32 R44, R0, UR8, R36 ;  /* 0x00000008002c7c25 */ /* 0x000fe2000f8e0024 */
[----:B------:R-:W-:-:S03]  /*0860*/  ULDC.64 UR8, c[0x0][0x248] ;  /* 0x0000920000087ab9 */ /* 0x000fc60000000a00 */
[----:B------:R-:W-:Y:S01]  /*0870*/  IMAD.WIDE R36, R6, 0x40, R42 ;  /* 0x0000004006247825 */ /* 0x000fe200078e022a */
[----:B------:R-:W-:Y:S02]  /*0880*/  IADD3 R45, R45, R35, RZ ;  /* 0x000000232d2d7210 */ /* 0x000fe40007ffe0ff */
[C---:B------:R-:W-:Y:S01]  /*0890*/  IADD3 R42, R34.reuse, 0x40, RZ ;  /* 0x00000040222a7810 */ /* 0x040fe20007ffe0ff */
[----:B------:R-:W-:Y:S01]  /*08a0*/  IMAD R35, R37, UR8, RZ ;  /* 0x0000000825237c24 */ /* 0x000fe2000f8e02ff */
[----:B------:R-:W-:Y:S01]  /*08b0*/  IADD3 R37, R34, 0x20, RZ ;  /* 0x0000002022257810 */ /* 0x000fe20007ffe0ff */
[----:B------:R-:W-:Y:S01]  /*08c0*/  IMAD.WIDE.U32 R44, R36, UR8, R44 ;  /* 0x00000008242c7c25 */ /* 0x000fe2000f8e002c */
[----:B------:R-:W-:Y:S02]  /*08d0*/  ISETP.GE.AND P5, PT, R42, UR10, PT ;  /* 0x0000000a2a007c0c */ /* 0x000fe4000bfa6270 */
[----:B------:R-:W-:Y:S01]  /*08e0*/  ISETP.GE.AND P4, PT, R37, UR10, PT ;  /* 0x0000000a25007c0c */ /* 0x000fe2000bf86270 */
[----:B------:R-:W-:Y:S01]  /*08f0*/  IMAD R35, R36, UR9, R35 ;  /* 0x0000000924237c24 */ /* 0x000fe2000f8e0223 */
[----:B------:R-:W-:-:S02]  /*0900*/  ULDC.64 UR8, c[0x0][0x240] ;  /* 0x0000900000087ab9 */ /* 0x000fc40000000a00 */
[----:B------:R-:W-:Y:S02]  /*0910*/  LEA R34, P2, R44, UR8, 0x1 ;  /* 0x000000082c227c11 */ /* 0x000fe4000f8408ff */
[----:B------:R-:W-:-:S04]  /*0920*/  IADD3 R35, R45, R35, RZ ;  /* 0x000000232d237210 */ /* 0x000fc80007ffe0ff */
[----:B------:R-:W-:-:S05]  /*0930*/  LEA.HI.X R35, R44, UR9, R35, 0x1, P2 ;  /* 0x000000092c237c11 */ /* 0x000fca00090f0c23 */
[----:B------:R0:W5:Y:S04]  /*0940*/  @!P3 LDG.E.128 R16, desc[UR4][R34.64] ;  /* 0x000000042210b981 */ /* 0x000168000c1e1d00 */
[----:B------:R0:W5:Y:S04]  /*0950*/  @!P4 LDG.E.128 R20, desc[UR4][R34.64+0x40] ;  /* 0x000040042214c981 */ /* 0x000168000c1e1d00 */
[----:B------:R0:W5:Y:S02]  /*0960*/  @!P5 LDG.E.128 R28, desc[UR4][R34.64+0x80] ;  /* 0x00008004221cd981 */ /* 0x000164000c1e1d00 */
.L_x_71:
[----:B------:R-:W-:Y:S05]  /*0970*/  BSYNC B0 ;  /* 0x0000000000007941 */ /* 0x000fea0003800000 */
.L_x_70:
[--C-:B------:R-:W-:Y:S01]  /*0980*/  HADD2.F32 R8, -RZ, R41.reuse.H1_H1 ;  /* 0x30000029ff087230 */ /* 0x100fe20000004100 */
[----:B------:R-:W-:Y:S01]  /*0990*/  @P0 LEA R7, R32, R7, 0x6 ;  /* 0x0000000720070211 */ /* 0x000fe200078e30ff */
[--C-:B0----5:R-:W-:Y:S01]  /*09a0*/  HADD2.F32 R35, -RZ, R16.reuse.H1_H1 ;  /* 0x30000010ff237230 */ /* 0x121fe20000004100 */
[----:B------:R-:W-:Y:S01]  /*09b0*/  ISETP.NE.AND P2, PT, R38, RZ, PT ;  /* 0x000000ff2600720c */ /* 0x000fe20003f45270 */
[----:B------:R-:W-:Y:S01]  /*09c0*/  HADD2.F32 R41, -RZ, R41.H0_H0 ;  /* 0x20000029ff297230 */ /* 0x000fe20000004100 */
[----:B------:R-:W-:Y:S01]  /*09d0*/  BSSY B0, `(.L_x_72) ;  /* 0x0000067000007945 */ /* 0x000fe20003800000 */
[----:B------:R-:W-:Y:S02]  /*09e0*/  HADD2.F32 R16, -RZ, R16.H0_H0 ;  /* 0x20000010ff107230 */ /* 0x000fe40000004100 */
[----:B------:R-:W-:Y:S01]  /*09f0*/  FMUL.FTZ R34, R8, R35 ;  /* 0x0000002308227220 */ /* 0x000fe20000410000 */
        /* <DEDUP_REMOVED lines=13> */
[----:B------:R-:W-:Y:S02]  /*0ad0*/  HADD2.F32 R8, -RZ, R11.H0_H0 ;  /* 0x2000000bff087230 */ /* 0x000fe40000004100 */
[----:B------:R-:W-:Y:S02]  /*0ae0*/  HADD2.F32 R17, -RZ, R19.H0_H0 ;  /* 0x20000013ff117230 */ /* 0x000fe40000004100 */
[----:B------:R-:W-:Y:S01]  /*0af0*/  FFMA.FTZ R9, R10, R9, R35 ;  /* 0x000000090a097223 */ /* 0x000fe20000010023 */
[----:B------:R-:W-:Y:S02]  /*0b00*/  HADD2.F32 R11, -RZ, R11.H1_H1 ;  /* 0x3000000bff0b7230 */ /* 0x000fe40000004100 */
[----:B------:R-:W-:Y:S02]  /*0b10*/  HADD2.F32 R10, -RZ, R19.H1_H1 ;  /* 0x30000013ff0a7230 */ /* 0x000fe40000004100 */
[----:B------:R-:W-:Y:S01]  /*0b20*/  FFMA.FTZ R12, R8, R17, R9 ;  /* 0x00000011080c7223 */ /* 0x000fe20000010009 */
[----:B------:R-:W-:Y:S01]  /*0b30*/  MOV R17, R13 ;  /* 0x0000000d00117202 */ /* 0x000fe20000000f00 */
        /* <DEDUP_REMOVED lines=47> */
[----:B------:R-:W-:-:S04]  /*0e30*/  FFMA.FTZ R8, R8, R9, R11 ;  /* 0x0000000908087223 */ /* 0x000fc8000001000b */
[----:B------:R-:W-:Y:S01]  /*0e40*/  FFMA.FTZ R27, R27, R10, R8 ;  /* 0x0000000a1b1b7223 */ /* 0x000fe20000010008 */
[----:B------:R-:W-:-:S04]  /*0e50*/  @P0 SHF.R.S32.HI R10, RZ, 0x1f, R7 ;  /* 0x0000001fff0a0819 */ /* 0x000fc80000011407 */
[----:B------:R-:W0:Y:S01]  /*0e60*/  SHFL.BFLY PT, R8, R27, 0x2, 0x1f ;  /* 0x0c401f001b087f89 */ /* 0x000e2200000e0000 */
[----:B------:R-:W-:Y:S01]  /*0e70*/  @P0 LEA.HI R10, R10, R7, RZ, 0x6 ;  /* 0x000000070a0a0211 */ /* 0x000fe200078f30ff */
[----:B------:R-:W-:-:S06]  /*0e80*/  HFMA2.MMA R7, -RZ, RZ, 0, 0 ;  /* 0x00000000ff077435 */ /* 0x000fcc00000001ff */
[----:B------:R-:W-:Y:S01]  /*0e90*/  @P0 LOP3.LUT R7, R10, 0xffffffc0, RZ, 0xc0, !PT ;  /* 0xffffffc00a070812 */ /* 0x000fe200078ec0ff */
[----:B0-----:R-:W-:Y:S02]  /*0ea0*/  FADD.FTZ R11, R27, R8 ;  /* 0x000000081b0b7221 */ /* 0x001fe40000010000 */
[----:B------:R-:W0:Y:S03]  /*0eb0*/  LDC.64 R8, c[0x0][0x2d0] ;  /* 0x0000b400ff087b82 */ /* 0x000e260000000a00 */
[----:B------:R-:W2:Y:S02]  /*0ec0*/  SHFL.BFLY PT, R12, R11, 0x1, 0x1f ;  /* 0x0c201f000b0c7f89 */ /* 0x000ea400000e0000 */
[----:B--2---:R-:W-:Y:S01]  /*0ed0*/  FADD.FTZ R16, R11, R12 ;  /* 0x0000000c0b107221 */ /* 0x004fe20000010000 */
[----:B------:R-:W-:Y:S06]  /*0ee0*/  @P2 BRA `(.L_x_73) ;  /* 0x0000000000542947 */ /* 0x000fec0003800000 */
[----:B------:R-:W2:Y:S01]  /*0ef0*/  LDC.64 R14, c[0x0][0x278] ;  /* 0x00009e00ff0e7b82 */ /* 0x000ea20000000a00 */
[----:B------:R-:W-:Y:S01]  /*0f00*/  SHF.R.S32.HI R12, RZ, 0x1f, R33 ;  /* 0x0000001fff0c7819 */ /* 0x000fe20000011421 */
[----:B------:R-:W-:Y:S01]  /*0f10*/  ULDC.64 UR8, c[0x0][0x280] ;  /* 0x0000a00000087ab9 */ /* 0x000fe20000000a00 */
[--C-:B------:R-:W-:Y:S02]  /*0f20*/  IADD3 R10, P0, P2, R7, R33, R4.reuse ;  /* 0x00000021070a7210 */ /* 0x100fe40007a1e004 */
[----:B------:R-:W-:Y:S02]  /*0f30*/  SHF.R.S32.HI R13, RZ, 0x1f, R4 ;  /* 0x0000001fff0d7819 */ /* 0x000fe40000011404 */
[----:B------:R-:W-:-:S04]  /*0f40*/  SHF.R.S32.HI R11, RZ, 0x1f, R7 ;  /* 0x0000001fff0b7819 */ /* 0x000fc80000011407 */
[----:B------:R-:W-:Y:S02]  /*0f50*/  IADD3.X R11, R11, R12, R13, P0, P2 ;  /* 0x0000000c0b0b7210 */ /* 0x000fe400007e440d */
[----:B------:R-:W-:Y:S01]  /*0f60*/  ISETP.GE.AND P0, PT, R33, R2, PT ;  /* 0x000000022100720c */ /* 0x000fe20003f06270 */
[C---:B--2---:R-:W-:Y:S02]  /*0f70*/  IMAD R12, R14.reuse, UR7, RZ ;  /* 0x000000070e0c7c24 */ /* 0x044fe4000f8e02ff */
[----:B------:R-:W-:-:S04]  /*0f80*/  IMAD.WIDE.U32 R10, R14, UR6, R10 ;  /* 0x000000060e0a7c25 */ /* 0x000fc8000f8e000a */
[----:B------:R-:W-:Y:S02]  /*0f90*/  IMAD R13, R15, UR6, R12 ;  /* 0x000000060f0d7c24 */ /* 0x000fe4000f8e020c */
[----:B------:R-:W-:-:S03]  /*0fa0*/  IMAD R15, R39, UR8, RZ ;  /* 0x00000008270f7c24 */ /* 0x000fc6000f8e02ff */
[----:B------:R-:W-:Y:S01]  /*0fb0*/  IADD3 R11, R11, R13, RZ ;  /* 0x0000000d0b0b7210 */ /* 0x000fe20007ffe0ff */
[C---:B------:R-:W-:Y:S02]  /*0fc0*/  IMAD R15, R0.reuse, UR9, R15 ;  /* 0x00000009000f7c24 */ /* 0x040fe4000f8e020f */
[----:B------:R-:W-:Y:S01]  /*0fd0*/  IMAD.WIDE.U32 R10, R0, UR8, R10 ;  /* 0x00000008000a7c25 */ /* 0x000fe2000f8e000a */
[----:B------:R-:W-:-:S04]  /*0fe0*/  ULDC.64 UR8, c[0x0][0x260] ;  /* 0x0000980000087ab9 */ /* 0x000fc80000000a00 */
[----:B------:R-:W-:Y:S02]  /*0ff0*/  IADD3 R11, R11, R15, RZ ;  /* 0x0000000f0b0b7210 */ /* 0x000fe40007ffe0ff */
[----:B------:R-:W-:-:S04]  /*1000*/  LEA R12, P2, R10, UR8, 0x2 ;  /* 0x000000080a0c7c11 */ /* 0x000fc8000f8410ff */
[----:B------:R-:W-:Y:S02]  /*1010*/  LEA.HI.X R13, R10, UR9, R11, 0x2, P2 ;  /* 0x000000090a0d7c11 */ /* 0x000fe400090f140b */
[----:B------:R-:W-:-:S05]  /*1020*/  FSEL R11, R16, RZ, !P0 ;  /* 0x000000ff100b7208 */ /* 0x000fca0004000000 */
[----:B------:R2:W-:Y:S02]  /*1030*/  STG.E desc[UR4][R12.64], R11 ;  /* 0x0000000b0c007986 */ /* 0x0005e4000c101904 */
.L_x_73:
[----:B------:R-:W-:Y:S05]  /*1040*/  BSYNC B0 ;  /* 0x0000000000007941 */ /* 0x000fea0003800000 */
.L_x_72:
[----:B------:R-:W-:Y:S01]  /*1050*/  IADD3 R5, R5, 0x3f, RZ ;  /* 0x0000003f05057810 */ /* 0x000fe20007ffe0ff */
[----:B------:R-:W-:Y:S01]  /*1060*/  IMAD R10, R7, 0x60, RZ ;  /* 0x00000060070a7824 */ /* 0x000fe200078e02ff */
[----:B--2---:R-:W-:Y:S01]  /*1070*/  SHF.L.U32 R12, R3, 0x2, RZ ;  /* 0x00000002030c7819 */ /* 0x004fe200000006ff */
[----:B------:R-:W-:Y:S01]  /*1080*/  IMAD R11, R6, 0x1800, RZ ;  /* 0x00001800060b7824 */ /* 0x000fe200078e02ff */
[----:B------:R-:W-:Y:S01]  /*1090*/  SHF.R.S32.HI R2, RZ, 0x1f, R5 ;  /* 0x0000001fff027819 */ /* 0x000fe20000011405 */
[----:B0-----:R-:W-:Y:S01]  /*10a0*/  IMAD R16, R8, UR7, RZ ;  /* 0x0000000708107c24 */ /* 0x001fe2000f8e02ff */
[----:B------:R-:W-:Y:S01]  /*10b0*/  SHF.R.S32.HI R13, RZ, 0x1f, R10 ;  /* 0x0000001fff0d7819 */ /* 0x000fe2000001140a */
[----:B------:R-:W-:Y:S01]  /*10c0*/  BSSY B0, `(.L_x_74) ;  /* 0x0000023000007945 */ /* 0x000fe20003800000 */
[----:B------:R-:W-:Y:S02]  /*10d0*/  LEA.HI R2, R2, R5, RZ, 0x6 ;  /* 0x0000000502027211 */ /* 0x000fe400078f30ff */
[----:B------:R-:W-:-:S02]  /*10e0*/  IADD3 R10, P0, P2, R10, R12, R11 ;  /* 0x0000000c0a0a7210 */ /* 0x000fc40007a1e00b */
[----:B------:R-:W-:Y:S02]  /*10f0*/  LOP3.LUT R5, R2, 0xffffffc0, RZ, 0xc0, !PT ;  /* 0xffffffc002057812 */ /* 0x000fe400078ec0ff */
[----:B------:R-:W-:Y:S02]  /*1100*/  SHF.R.S32.HI R14, RZ, 0x1f, R11 ;  /* 0x0000001fff0e7819 */ /* 0x000fe4000001140b */
[----:B------:R-:W-:Y:S01]  /*1110*/  IADD3 R2, -R4, R5, RZ ;  /* 0x0000000504027210 */ /* 0x000fe20007ffe1ff */
[----:B------:R-:W-:Y:S01]  /*1120*/  IMAD R5, R9, UR6, R16 ;  /* 0x0000000609057c24 */ /* 0x000fe2000f8e0210 */
[----:B------:R-:W-:Y:S02]  /*1130*/  SHF.R.S32.HI R12, RZ, 0x1f, R12 ;  /* 0x0000001fff0c7819 */ /* 0x000fe4000001140c */
[----:B------:R-:W-:Y:S02]  /*1140*/  ISETP.GE.OR P1, PT, R3, R2, P1 ;  /* 0x000000020300720c */ /* 0x000fe40000f26670 */
[----:B------:R-:W-:-:S03]  /*1150*/  IADD3.X R11, R13, R12, R14, P0, P2 ;  /* 0x0000000c0d0b7210 */ /* 0x000fc600007e440e */
[----:B------:R-:W-:-:S05]  /*1160*/  IMAD.WIDE.U32 R8, R8, UR6, R10 ;  /* 0x0000000608087c25 */ /* 0x000fca000f8e000a */
[----:B------:R-:W-:-:S03]  /*1170*/  IADD3 R5, R9, R5, RZ ;  /* 0x0000000509057210 */ /* 0x000fc60007ffe0ff */
[----:B------:R-:W-:Y:S05]  /*1180*/  @P1 BRA `(.L_x_75) ;  /* 0x0000000000581947 */ /* 0x000fea0003800000 */
[----:B------:R-:W0:Y:S01]  /*1190*/  LDC.64 R12, c[0x0][0x2a8] ;  /* 0x0000aa00ff0c7b82 */ /* 0x000e220000000a00 */
[----:B------:R-:W-:Y:S01]  /*11a0*/  IADD3 R10, P0, P1, R7, R4, R3 ;  /* 0x00000004070a7210 */ /* 0x000fe2000791e003 */
[----:B------:R-:W-:Y:S01]  /*11b0*/  ULDC.64 UR8, c[0x0][0x2b0] ;  /* 0x0000ac0000087ab9 */ /* 0x000fe20000000a00 */
[----:B------:R-:W-:Y:S02]  /*11c0*/  SHF.R.S32.HI R11, RZ, 0x1f, R7 ;  /* 0x0000001fff0b7819 */ /* 0x000fe40000011407 */
[----:B------:R-:W-:Y:S02]  /*11d0*/  SHF.R.S32.HI R2, RZ, 0x1f, R4 ;  /* 0x0000001fff027819 */ /* 0x000fe40000011404 */
[----:B------:R-:W-:-:S04]  /*11e0*/  SHF.R.S32.HI R7, RZ, 0x1f, R3 ;  /* 0x0000001fff077819 */ /* 0x000fc80000011403 */
[----:B------:R-:W-:Y:S02]  /*11f0*/  IADD3.X R11, R11, R2, R7, P0, P1 ;  /* 0x000000020b0b7210 */ /* 0x000fe400007e2407 */
[----:B------:R-:W-:Y:S01]  /*1200*/  FSETP.NEU.FTZ.AND P0, PT, R40, -INF , PT ;  /* 0xff8000002800780b */ /* 0x000fe20003f1d000 */
[C---:B0-----:R-:W-:Y:S02]  /*1210*/  IMAD R2, R12.reuse, UR7, RZ ;  /* 0x000000070c027c24 */ /* 0x041fe4000f8e02ff */
[----:B------:R-:W-:-:S04]  /*1220*/  IMAD.WIDE.U32 R10, R12, UR6, R10 ;  /* 0x000000060c0a7c25 */ /* 0x000fc8000f8e000a */
[----:B------:R-:W-:Y:S02]  /*1230*/  IMAD R7, R13, UR6, R2 ;  /* 0x000000060d077c24 */ /* 0x000fe4000f8e0202 */
[----:B------:R-:W-:Y:S01]  /*1240*/  FMUL.FTZ R2, R40, 1.4426950216293334961 ;  /* 0x3fb8aa3b28027820 */ /* 0x000fe20000410000 */
[----:B------:R-:W-:Y:S02]  /*1250*/  IMAD R13, R39, UR8, RZ ;  /* 0x00000008270d7c24 */ /* 0x000fe4000f8e02ff */
[----:B------:R-:W-:Y:S02]  /*1260*/  IADD3 R11, R11, R7, RZ ;  /* 0x000000070b0b7210 */ /* 0x000fe40007ffe0ff */
[C---:B------:R-:W-:Y:S02]  /*1270*/  IMAD R7, R0.reuse, UR9, R13 ;  /* 0x0000000900077c24 */ /* 0x040fe4000f8e020d */
[----:B------:R-:W-:Y:S01]  /*1280*/  IMAD.WIDE.U32 R10, R0, UR8, R10 ;  /* 0x00000008000a7c25 */ /* 0x000fe2000f8e000a */
[----:B------:R-:W-:-:S04]  /*1290*/  ULDC.64 UR8, c[0x0][0x2a0] ;  /* 0x0000a80000087ab9 */ /* 0x000fc80000000a00 */
[----:B------:R-:W-:Y:S02]  /*12a0*/  IADD3 R7, R11, R7, RZ ;  /* 0x000000070b077210 */ /* 0x000fe40007ffe0ff */
[----:B------:R-:W-:-:S04]  /*12b0*/  LEA R12, P1, R10, UR8, 0x2 ;  /* 0x000000080a0c7c11 */ /* 0x000fc8000f8210ff */
[----:B------:R-:W-:Y:S02]  /*12c0*/  LEA.HI.X R13, R10, UR9, R7, 0x2, P1 ;  /* 0x000000090a0d7c11 */ /* 0x000fe400088f1407 */
[----:B------:R-:W-:-:S05]  /*12d0*/  FSEL R7, R2, RZ, P0 ;  /* 0x000000ff02077208 */ /* 0x000fca0000000000 */
[----:B------:R0:W-:Y:S02]  /*12e0*/  STG.E desc[UR4][R12.64], R7 ;  /* 0x000000070c007986 */ /* 0x0001e4000c101904 */
.L_x_75:
[----:B------:R-:W-:Y:S05]  /*12f0*/  BSYNC B0 ;  /* 0x0000000000007941 */ /* 0x000fea0003800000 */
.L_x_74:
[----:B------:R-:W-:Y:S01]  /*1300*/  ULDC.64 UR10, c[0x0][0x2e8] ;  /* 0x0000ba00000a7ab9 */ /* 0x000fe20000000a00 */
[----:B------:R-:W-:Y:S01]  /*1310*/  ULDC.64 UR8, c[0x0][0x2d8] ;  /* 0x0000b60000087ab9 */ /* 0x000fe20000000a00 */
[----:B------:R-:W-:Y:S01]  /*1320*/  ISETP.NE.U32.AND P0, PT, RZ, UR10, PT ;  /* 0x0000000aff007c0c */ /* 0x000fe2000bf05070 */
[----:B------:R-:W-:Y:S01]  /*1330*/  IMAD R39, R39, UR8, RZ ;  /* 0x0000000827277c24 */ /* 0x000fe2000f8e02ff */
[----:B------:R-:W-:Y:S02]  /*1340*/  MOV R4, R8 ;  /* 0x0000000800047202 */ /* 0x000fe40000000f00 */
[----:B------:R-:W-:Y:S01]  /*1350*/  ISETP.NE.AND.EX P0, PT, RZ, UR11, PT, P0 ;  /* 0x0000000bff007c0c */ /* 0x000fe2000bf05300 */
[C---:B------:R-:W-:Y:S02]  /*1360*/  IMAD R39, R0.reuse, UR9, R39 ;  /* 0x0000000900277c24 */ /* 0x040fe4000f8e0227 */
[----:B------:R-:W-:Y:S01]  /*1370*/  IMAD.WIDE.U32 R4, R0, UR8, R4 ;  /* 0x0000000800047c25 */ /* 0x000fe2000f8e0004 */
[----:B------:R-:W-:Y:S01]  /*1380*/  ISETP.NE.OR P0, PT, R3, RZ, !P0 ;  /* 0x000000ff0300720c */ /* 0x000fe20004705670 */
[----:B------:R-:W-:-:S02]  /*1390*/  ULDC.64 UR8, c[0x0][0x2b8] ;  /* 0x0000ae0000087ab9 */ /* 0x000fc40000000a00 */
[----:B------:R-:W-:Y:S02]  /*13a0*/  LEA R8, P1, R4, UR8, 0x2 ;  /* 0x0000000804087c11 */ /* 0x000fe4000f8210ff */
[----:B------:R-:W-:-:S04]  /*13b0*/  IADD3 R5, R5, R39, RZ ;  /* 0x0000002705057210 */ /* 0x000fc80007ffe0ff */
        /* <DEDUP_REMOVED lines=8> */
[----:B------:R-:W3:Y:S01]  /*1440*/  LDC R5, c[0x0][0x220] ;  /* 0x00008800ff057b82 */ /* 0x000ee20000000800 */
[----:B------:R-:W-:Y:S02]  /*1450*/  ULDC UR7, c[0x0][0x2e0] ;  /* 0x0000b80000077ab9 */ /* 0x000fe40000000800 */
[----:B------:R-:W-:-:S05]  /*1460*/  IMAD R6, R6, UR7, R32 ;  /* 0x0000000706067c24 */ /* 0x000fca000f8e0220 */
[----:B------:R-:W4:Y:S01]  /*1470*/  LDC.64 R2, c[0x0][0x2e8] ;  /* 0x0000ba00ff027b82 */ /* 0x000f220000000a00 */
[----:B---3--:R-:W-:-:S04]  /*1480*/  IMAD R5, R6, R5, UR6 ;  /* 0x0000000606057e24 */ /* 0x008fc8000f8e0205 */
[----:B----4-:R-:W-:-:S05]  /*1490*/  IMAD.WIDE R2, R5, 0x4, R2 ;  /* 0x0000000405027825 */ /* 0x010fca00078e0202 */
[----:B------:R-:W-:Y:S01]  /*14a0*/  STG.E desc[UR4][R2.64], RZ ;  /* 0x000000ff02007986 */ /* 0x000fe2000c101904 */
[----:B------:R-:W-:Y:S05]  /*14b0*/  EXIT ;  /* 0x000000000000794d */ /* 0x000fea0003800000 */
.L_x_76:
        /* <DEDUP_REMOVED lines=12> */
.L_x_128:


//--------------------- .nv.shared._ZN7cutlass13device_kernelIN5flash19enable_sm80_to_sm89INS1_16FlashAttnBwdSm80INS1_25CollectiveMainloopBwdSm80ILi2ELi1EN4cute5tupleIJNS5_1CILi64EEENS7_ILi128EEENS7_ILi96EEEEEENS_6half_tEfNS_4arch4Sm80ELb0ELb0ELb1ELb0ELb0ELb0ELb0ELb0ELi2ELi2ELi4ELi2ELb1EEENS1_21CollectiveEpilogueBwdISB_SC_SE_Li256ELb0ELb0ELi2EEENS1_19SingleTileSchedulerILb0ELb0ELb0ELi128EEEEEEEEEvNT_6ParamsE --------------------------
	.section	.nv.shared._ZN7cutlass13device_kernelIN5flash19enable_sm80_to_sm89INS1_16FlashAttnBwdSm80INS1_25CollectiveMainloopBwdSm80ILi2ELi1EN4cute5tupleIJNS5_1CILi64EEENS7_ILi128EEENS7_ILi96EEEEEENS_6half_tEfNS_4arch4Sm80ELb0ELb0ELb1ELb0ELb0ELb0ELb0ELb0ELi2ELi2ELi4ELi2ELb1EEENS1_21CollectiveEpilogueBwdISB_SC_SE_Li256ELb0ELb0ELi2EEENS1_19SingleTileSchedulerILb0ELb0ELb0ELi128EEEEEEEEEvNT_6ParamsE,"aw",@nobits
	.sectionflags	@""
	.align	16
	.zero		1024


//--------------------- .nv.shared.reserved.0     --------------------------
	.section	.nv.shared.reserved.0,"aw",@nobits
	.weak		__nv_reservedSMEM_offset_0_alias
	.size		__nv_reservedSMEM_offset_0_alias, 0, 0
	.other		__nv_reservedSMEM_offset_0_alias,@"STO_CUDA_RESERVED_SHARED STV_DEFAULT"
__nv_reservedSMEM_offset_0_alias:
	.zero		0


//--------------------- .nv.global                --------------------------
	.section	.nv.global,"aw",@nobits
.nv.global:
	.type		_ZN73_INTERNAL_bcde5d4e_37_flash_bwd_hdim96_fp16_softcap_sm80_cu_1f2e7571_28164cute1_E,@object
	.size		_ZN73_INTERNAL_bcde5d4e_37_flash_bwd_hdim96_fp16_softcap_sm80_cu_1f2e7571_28164cute1_E,(_ZN73_INTERNAL_bcde5d4e_37_flash_bwd_hdim96_fp16_softcap_sm80_cu_1f2e7571_28164cuda3std3__45__cpo6cbeginE - _ZN73_INTERNAL_bcde5d4e_37_flash_bwd_hdim96_fp16_softcap_sm80_cu_1f2e7571_28164cute1_E)
_ZN73_INTERNAL_bcde5d4e_37_flash_bwd_hdim96_fp16_softcap_sm80_cu_1f2e7571_28164cute1_E:
	.zero		1
	.type		_ZN73_INTERNAL_bcde5d4e_37_flash_bwd_hdim96_fp16_softcap_sm80_cu_1f2e7571_28164cuda3std3__45__cpo6cbeginE,@object
	.size		_ZN73_INTERNAL_bcde5d4e_37_flash_bwd_hdim96_fp16_softcap_sm80_cu_1f2e7571_28164cuda3std3__45__cpo6cbeginE,(_ZN73_INTERNAL_bcde5d4e_37_flash_bwd_hdim96_fp16_softcap_sm80_cu_1f2e7571_28164cuda3std3__48in_placeE - _ZN73_INTERNAL_bcde5d4e_37_flash_bwd_hdim96_fp16_softcap_sm80_cu_1f2e7571_28164cuda3std3__45__cpo6cbeginE)
_ZN73_INTERNAL_bcde5d4e_37_flash_bwd_hdim96_fp16_softcap_sm80_cu_1f2e7571_28164cuda3std3__45__cpo6cbeginE:
	.zero		1
	.type		_ZN73_INTERNAL_bcde5d4e_37_flash_bwd_hdim96_fp16_softcap_sm80_cu_1f2e7571_28164cuda3std3__48in_placeE,@object
	.size		_ZN73_INTERNAL_bcde5d4e_37_flash_bwd_hdim96_fp16_softcap_sm80_cu_1f2e7571_28164cuda3std3__48in_placeE,(_ZN73_INTERNAL_bcde5d4e_37_flash_bwd_hdim96_fp16_softcap_sm80_cu_1f2e7571_28164cuda3std6ranges3__45__cpo9iter_moveE - _ZN73_INTERNAL_bcde5d4e_37_flash_bwd_hdim96_fp16_softcap_sm80_cu_1f2e7571_28164cuda3std3__48in_placeE)
_ZN73_INTERNAL_bcde5d4e_37_flash_bwd_hdim96_fp16_softcap_sm80_cu_1f2e7571_28164cuda3std3__48in_placeE:
	.zero		1
	.type		_ZN73_INTERNAL_bcde5d4e_37_flash_bwd_hdim96_fp16_softcap_sm80_cu_1f2e7571_28164cuda3std6ranges3__45__cpo9iter_moveE,@object
	.size		_ZN73_INTERNAL_bcde5d4e_37_flash_bwd_hdim96_fp16_softcap_sm80_cu_1f2e7571_28164cuda3std6ranges3__45__cpo9iter_moveE,(_ZN73_INTERNAL_bcde5d4e_37_flash_bwd_hdim96_fp16_softcap_sm80_cu_1f2e7571_28164cuda3std3__45__cpo5beginE - _ZN73_INTERNAL_bcde5d4e_37_flash_bwd_hdim96_fp16_softcap_sm80_cu_1f2e7571_28164cuda3std6ranges3__45__cpo9iter_moveE)
_ZN73_INTERNAL_bcde5d4e_37_flash_bwd_hdim96_fp16_softcap_sm80_cu_1f2e7571_28164cuda3std6ranges3__45__cpo9iter_moveE:
	.zero		1
	.type		_ZN73_INTERNAL_bcde5d4e_37_flash_bwd_hdim96_fp16_softcap_sm80_cu_1f2e7571_28164cuda3std3__45__cpo5beginE,@object
	.size		_ZN73_INTERNAL_bcde5d4e_37_flash_bwd_hdim96_fp16_softcap_sm80_cu_1f2e7571_28164cuda3std3__45__cpo5beginE,(_ZN73_INTERNAL_bcde5d4e_37_flash_bwd_hdim96_fp16_softcap_sm80_cu_1f2e7571_28164cuda3std3__475_GLOBAL__N__bcde5d4e_37_flash_bwd_hdim96_fp16_softcap_sm80_cu_1f2e7571_28166ignoreE - _ZN73_INTERNAL_bcde5d4e_37_flash_bwd_hdim96_fp16_softcap_sm80_cu_1f2e7571_28164cuda3std3__45__cpo5beginE)
_ZN73_INTERNAL_bcde5d4e_37_flash_bwd_hdim96_fp16_softcap_sm80_cu_1f2e7571_28164cuda3std3__45__cpo5beginE:
	.zero		1
	.type		_ZN73_INTERNAL_bcde5d4e_37_flash_bwd_hdim96_fp16_softcap_sm80_cu_1f2e7571_28164cuda3std3__475_GLOBAL__N__bcde5d4e_37_flash_bwd_hdim96_fp16_softcap_sm80_cu_1f2e7571_28166ignoreE,@object
	.size		_ZN73_INTERNAL_bcde5d4e_37_flash_bwd_hdim96_fp16_softcap_sm80_cu_1f2e7571_28164cuda3std3__475_GLOBAL__N__bcde5d4e_37_flash_bwd_hdim96_fp16_softcap_sm80_cu_1f2e7571_28166ignoreE,(_ZN73_INTERNAL_bcde5d4e_37_flash_bwd_hdim96_fp16_softcap_sm80_cu_1f2e7571_28164cute7productE - _ZN73_INTERNAL_bcde5d4e_37_flash_bwd_hdim96_fp16_softcap_sm80_cu_1f2e7571_28164cuda3std3__475_GLOBAL__N__bcde5d4e_37_flash_bwd_hdim96_fp16_softcap_sm80_cu_1f2e7571_28166ignoreE)
_ZN73_INTERNAL_bcde5d4e_37_flash_bwd_hdim96_fp16_softcap_sm80_cu_1f2e7571_28164cuda3std3__475_GLOBAL__N__bcde5d4e_37_flash_bwd_hdim96_fp16_softcap_sm80_cu_1f2e7571_28166ignoreE:
	.zero		1
	.type		_ZN73_INTERNAL_bcde5d4e_37_flash_bwd_hdim96_fp16_softcap_sm80_cu_1f2e7571_28164cute7productE,@object
	.size		_ZN73_INTERNAL_bcde5d4e_37_flash_bwd_hdim96_fp16_softcap_sm80_cu_1f2e7571_28164cute7productE,(_ZN73_INTERNAL_bcde5d4e_37_flash_bwd_hdim96_fp16_softcap_sm80_cu_1f2e7571_28164cuda3std3__45__cpo3endE - _ZN73_INTERNAL_bcde5d4e_37_flash_bwd_hdim96_fp16_softcap_sm80_cu_1f2e7571_28164cute7productE)
_ZN73_INTERNAL_bcde5d4e_37_flash_bwd_hdim96_fp16_softcap_sm80_cu_1f2e7571_28164cute7productE:
	.zero		1
	.type		_ZN73_INTERNAL_bcde5d4e_37_flash_bwd_hdim96_fp16_softcap_sm80_cu_1f2e7571_28164cuda3std3__45__cpo3endE,@object
	.size		_ZN73_INTERNAL_bcde5d4e_37_flash_bwd_hdim96_fp16_softcap_sm80_cu_1f2e7571_28164cuda3std3__45__cpo3endE,(_ZN73_INTERNAL_bcde5d4e_37_flash_bwd_hdim96_fp16_softcap_sm80_cu_1f2e7571_28164cuda3std3__419piecewise_constructE - _ZN73_INTERNAL_bcde5d4e_37_flash_bwd_hdim96_fp16_softcap_sm80_cu_1f2e7571_28164cuda3std3__45__cpo3endE)
_ZN73_INTERNAL_bcde5d4e_37_flash_bwd_hdim96_fp16_softcap_sm80_cu_1f2e7571_28164cuda3std3__45__cpo3endE:
	.zero		1
	.type		_ZN73_INTERNAL_bcde5d4e_37_flash_bwd_hdim96_fp16_softcap_sm80_cu_1f2e7571_28164cuda3std3__419piecewise_constructE,@object
	.size		_ZN73_INTERNAL_bcde5d4e_37_flash_bwd_hdim96_fp16_softcap_sm80_cu_1f2e7571_28164cuda3std3__419piecewise_constructE,(_ZN73_INTERNAL_bcde5d4e_37_flash_bwd_hdim96_fp16_softcap_sm80_cu_1f2e7571_28164cuda3std3__45__cpo4cendE - _ZN73_INTERNAL_bcde5d4e_37_flash_bwd_hdim96_fp16_softcap_sm80_cu_1f2e7571_28164cuda3std3__419piecewise_constructE)
_ZN73_INTERNAL_bcde5d4e_37_flash_bwd_hdim96_fp16_softcap_sm80_cu_1f2e7571_28164cuda3std3__419piecewise_constructE:
	.zero		1
	.type		_ZN73_INTERNAL_bcde5d4e_37_flash_bwd_hdim96_fp16_softcap_sm80_cu_1f2e7571_28164cuda3std3__45__cpo4cendE,@object
	.size		_ZN73_INTERNAL_bcde5d4e_37_flash_bwd_hdim96_fp16_softcap_sm80_cu_1f2e7571_28164cuda3std3__45__cpo4cendE,(_ZN73_INTERNAL_bcde5d4e_37_flash_bwd_hdim96_fp16_softcap_sm80_cu_1f2e7571_28164cuda3std6ranges3__45__cpo4swapE - _ZN73_INTERNAL_bcde5d4e_37_flash_bwd_hdim96_fp16_softcap_sm80_cu_1f2e7571_28164cuda3std3__45__cpo4cendE)
_ZN73_INTERNAL_bcde5d4e_37_flash_bwd_hdim96_fp16_softcap_sm80_cu_1f2e7571_28164cuda3std3__45__cpo4cendE:
	.zero		1
	.type		_ZN73_INTERNAL_bcde5d4e_37_flash_bwd_hdim96_fp16_softcap_sm80_cu_1f2e7571_28164cuda3std6ranges3__45__cpo4swapE,@object
	.size		_ZN73_INTERNAL_bcde5d4e_37_flash_bwd_hdim96_fp16_softcap_sm80_cu_1f2e7571_28164cuda3std6ranges3__45__cpo4swapE,(.L_7 - _ZN73_INTERNAL_bcde5d4e_37_flash_bwd_hdim96_fp16_softcap_sm80_cu_1f2e7571_28164cuda3std6ranges3__45__cpo4swapE)
_ZN73_INTERNAL_bcde5d4e_37_flash_bwd_hdim96_fp16_softcap_sm80_cu_1f2e7571_28164cuda3std6ranges3__45__cpo4swapE:
	.zero		1
.L_7:


//--------------------- .nv.shared._ZN7cutlass13device_kernelIN5flash19enable_sm80_to_sm89INS1_16FlashAttnBwdSm80INS1_25CollectiveMainloopBwdSm80ILi2ELi1EN4cute5tupleIJNS5_1CILi64EEENS7_ILi128EEENS7_ILi96EEEEEENS_6half_tEfNS_4arch4Sm80ELb0ELb0ELb1ELb0ELb1ELb0ELb0ELb0ELi2ELi2ELi4ELi2ELb1EEENS1_21CollectiveEpilogueBwdISB_SC_SE_Li256ELb0ELb0ELi2EEENS1_19SingleTileSchedulerILb0ELb0ELb0ELi128EEEEEEEEEvNT_6ParamsE --------------------------
	.section	.nv.shared._ZN7cutlass13device_kernelIN5flash19enable_sm80_to_sm89INS1_16FlashAttnBwdSm80INS1_25CollectiveMainloopBwdSm80ILi2ELi1EN4cute5tupleIJNS5_1CILi64EEENS7_ILi128EEENS7_ILi96EEEEEENS_6half_tEfNS_4arch4Sm80ELb0ELb0ELb1ELb0ELb1ELb0ELb0ELb0ELi2ELi2ELi4ELi2ELb1EEENS1_21CollectiveEpilogueBwdISB_SC_SE_Li256ELb0ELb0ELi2EEENS1_19SingleTileSchedulerILb0ELb0ELb0ELi128EEEEEEEEEvNT_6ParamsE,"aw",@nobits
	.sectionflags	@""
	.align	16
	.zero		1024


//--------------------- .nv.shared._ZN7cutlass13device_kernelIN5flash19enable_sm80_to_sm89INS1_16FlashAttnBwdSm80INS1_25CollectiveMainloopBwdSm80ILi2ELi1EN4cute5tupleIJNS5_1CILi64EEENS7_ILi128EEENS7_ILi96EEEEEENS_6half_tEfNS_4arch4Sm80ELb0ELb0ELb1ELb0ELb0ELb0ELb0ELb0ELi2ELi2ELi4ELi2ELb1EEENS1_24CollectiveEpilogueBwdGQAISB_fSE_Li256ELb0ELb0EEENS1_19SingleTileSchedulerILb0ELb0ELb0ELi128EEEEEEEEEvNT_6ParamsE --------------------------
	.section	.nv.shared._ZN7cutlass13device_kernelIN5flash19enable_sm80_to_sm89INS1_16FlashAttnBwdSm80INS1_25CollectiveMainloopBwdSm80ILi2ELi1EN4cute5tupleIJNS5_1CILi64EEENS7_ILi128EEENS7_ILi96EEEEEENS_6half_tEfNS_4arch4Sm80ELb0ELb0ELb1ELb0ELb0ELb0ELb0ELb0ELi2ELi2ELi4ELi2ELb1EEENS1_24CollectiveEpilogueBwdGQAISB_fSE_Li256ELb0ELb0EEENS1_19SingleTileSchedulerILb0ELb0ELb0ELi128EEEEEEEEEvNT_6ParamsE,"aw",@nobits
	.sectionflags	@""
	.align	16
	.zero		1024


//--------------------- .nv.shared._ZN7cutlass13device_kernelIN5flash19enable_sm80_to_sm89INS1_16FlashAttnBwdSm80INS1_25CollectiveMainloopBwdSm80ILi2ELi1EN4cute5tupleIJNS5_1CILi64EEENS7_ILi128EEENS7_ILi96EEEEEENS_6half_tEfNS_4arch4Sm80ELb0ELb0ELb1ELb0ELb1ELb0ELb0ELb0ELi2ELi2ELi4ELi2ELb1EEENS1_24CollectiveEpilogueBwdGQAISB_fSE_Li256ELb0ELb1EEENS1_19SingleTileSchedulerILb0ELb0ELb0ELi128EEEEEEEEEvNT_6ParamsE --------------------------
	.section	.nv.shared._ZN7cutlass13device_kernelIN5flash19enable_sm80_to_sm89INS1_16FlashAttnBwdSm80INS1_25CollectiveMainloopBwdSm80ILi2ELi1EN4cute5tupleIJNS5_1CILi64EEENS7_ILi128EEENS7_ILi96EEEEEENS_6half_tEfNS_4arch4Sm80ELb0ELb0ELb1ELb0ELb1ELb0ELb0ELb0ELi2ELi2ELi4ELi2ELb1EEENS1_24CollectiveEpilogueBwdGQAISB_fSE_Li256ELb0ELb1EEENS1_19SingleTileSchedulerILb0ELb0ELb0ELi128EEEEEEEEEvNT_6ParamsE,"aw",@nobits
	.sectionflags	@""
	.align	16
	.zero		1024


//--------------------- .nv.shared._ZN7cutlass13device_kernelIN5flash19enable_sm80_to_sm89INS1_16FlashAttnBwdSm80INS1_25CollectiveMainloopBwdSm80ILi2ELi1EN4cute5tupleIJNS5_1CILi64EEENS7_ILi128EEENS7_ILi96EEEEEENS_6half_tEfNS_4arch4Sm80ELb0ELb0ELb1ELb1ELb0ELb0ELb0ELb0ELi2ELi2ELi4ELi2ELb1EEENS1_21CollectiveEpilogueBwdISB_SC_SE_Li256ELb1ELb0ELi2EEENS1_19SingleTileSchedulerILb1ELb0ELb0ELi128EEEEEEEEEvNT_6ParamsE --------------------------
	.section	.nv.shared._ZN7cutlass13device_kernelIN5flash19enable_sm80_to_sm89INS1_16FlashAttnBwdSm80INS1_25CollectiveMainloopBwdSm80ILi2ELi1EN4cute5tupleIJNS5_1CILi64EEENS7_ILi128EEENS7_ILi96EEEEEENS_6half_tEfNS_4arch4Sm80ELb0ELb0ELb1ELb1ELb0ELb0ELb0ELb0ELi2ELi2ELi4ELi2ELb1EEENS1_21CollectiveEpilogueBwdISB_SC_SE_Li256ELb1ELb0ELi2EEENS1_19SingleTileSchedulerILb1ELb0ELb0ELi128EEEEEEEEEvNT_6ParamsE,"aw",@nobits
	.sectionflags	@""
	.align	16
	.zero		1024


//--------------------- .nv.shared._ZN7cutlass13device_kernelIN5flash19enable_sm80_to_sm89INS1_16FlashAttnBwdSm80INS1_25CollectiveMainloopBwdSm80ILi2ELi1EN4cute5tupleIJNS5_1CILi64EEENS7_ILi128EEENS7_ILi96EEEEEENS_6half_tEfNS_4arch4Sm80ELb0ELb0ELb1ELb1ELb1ELb0ELb0ELb0ELi2ELi2ELi4ELi2ELb1EEENS1_21CollectiveEpilogueBwdISB_SC_SE_Li256ELb1ELb0ELi2EEENS1_19SingleTileSchedulerILb1ELb0ELb0ELi128EEEEEEEEEvNT_6ParamsE --------------------------
	.section	.nv.shared._ZN7cutlass13device_kernelIN5flash19enable_sm80_to_sm89INS1_16FlashAttnBwdSm80INS1_25CollectiveMainloopBwdSm80ILi2ELi1EN4cute5tupleIJNS5_1CILi64EEENS7_ILi128EEENS7_ILi96EEEEEENS_6half_tEfNS_4arch4Sm80ELb0ELb0ELb1ELb1ELb1ELb0ELb0ELb0ELi2ELi2ELi4ELi2ELb1EEENS1_21CollectiveEpilogueBwdISB_SC_SE_Li256ELb1ELb0ELi2EEENS1_19SingleTileSchedulerILb1ELb0ELb0ELi128EEEEEEEEEvNT_6ParamsE,"aw",@nobits
	.sectionflags	@""
	.align	16
	.zero		1024


//--------------------- .nv.shared._ZN7cutlass13device_kernelIN5flash19enable_sm80_to_sm89INS1_16FlashAttnBwdSm80INS1_25CollectiveMainloopBwdSm80ILi2ELi1EN4cute5tupleIJNS5_1CILi64EEENS7_ILi128EEENS7_ILi96EEEEEENS_6half_tEfNS_4arch4Sm80ELb0ELb0ELb1ELb1ELb0ELb0ELb0ELb0ELi2ELi2ELi4ELi2ELb1EEENS1_24CollectiveEpilogueBwdGQAISB_fSE_Li256ELb1ELb0EEENS1_19SingleTileSchedulerILb1ELb0ELb0ELi128EEEEEEEEEvNT_6ParamsE --------------------------
	.section	.nv.shared._ZN7cutlass13device_kernelIN5flash19enable_sm80_to_sm89INS1_16FlashAttnBwdSm80INS1_25CollectiveMainloopBwdSm80ILi2ELi1EN4cute5tupleIJNS5_1CILi64EEENS7_ILi128EEENS7_ILi96EEEEEENS_6half_tEfNS_4arch4Sm80ELb0ELb0ELb1ELb1ELb0ELb0ELb0ELb0ELi2ELi2ELi4ELi2ELb1EEENS1_24CollectiveEpilogueBwdGQAISB_fSE_Li256ELb1ELb0EEENS1_19SingleTileSchedulerILb1ELb0ELb0ELi128EEEEEEEEEvNT_6ParamsE,"aw",@nobits
	.sectionflags	@""
	.align	16
	.zero		1024


//--------------------- .nv.shared._ZN7cutlass13device_kernelIN5flash19enable_sm80_to_sm89INS1_16FlashAttnBwdSm80INS1_25CollectiveMainloopBwdSm80ILi2ELi1EN4cute5tupleIJNS5_1CILi64EEENS7_ILi128EEENS7_ILi96EEEEEENS_6half_tEfNS_4arch4Sm80ELb0ELb0ELb1ELb1ELb1ELb0ELb0ELb0ELi2ELi2ELi4ELi2ELb1EEENS1_24CollectiveEpilogueBwdGQAISB_fSE_Li256ELb1ELb1EEENS1_19SingleTileSchedulerILb1ELb0ELb0ELi128EEEEEEEEEvNT_6ParamsE --------------------------
	.section	.nv.shared._ZN7cutlass13device_kernelIN5flash19enable_sm80_to_sm89INS1_16FlashAttnBwdSm80INS1_25CollectiveMainloopBwdSm80ILi2ELi1EN4cute5tupleIJNS5_1CILi64EEENS7_ILi128EEENS7_ILi96EEEEEENS_6half_tEfNS_4arch4Sm80ELb0ELb0ELb1ELb1ELb1ELb0ELb0ELb0ELi2ELi2ELi4ELi2ELb1EEENS1_24CollectiveEpilogueBwdGQAISB_fSE_Li256ELb1ELb1EEENS1_19SingleTileSchedulerILb1ELb0ELb0ELi128EEEEEEEEEvNT_6ParamsE,"aw",@nobits
	.sectionflags	@""
	.align	16
	.zero		1024


//--------------------- .nv.shared._ZN7cutlass13device_kernelIN5flash19enable_sm80_to_sm89INS1_16FlashAttnBwdSm80INS1_25CollectiveMainloopBwdSm80ILi2ELi1EN4cute5tupleIJNS5_1CILi64EEENS7_ILi128EEENS7_ILi96EEEEEENS_6half_tEfNS_4arch4Sm80ELb0ELb1ELb1ELb0ELb0ELb0ELb0ELb0ELi2ELi2ELi4ELi2ELb1EEENS1_21CollectiveEpilogueBwdISB_SC_SE_Li256ELb0ELb0ELi2EEENS1_19SingleTileSchedulerILb0ELb0ELb0ELi128EEEEEEEEEvNT_6ParamsE --------------------------
	.section	.nv.shared._ZN7cutlass13device_kernelIN5flash19enable_sm80_to_sm89INS1_16FlashAttnBwdSm80INS1_25CollectiveMainloopBwdSm80ILi2ELi1EN4cute5tupleIJNS5_1CILi64EEENS7_ILi128EEENS7_ILi96EEEEEENS_6half_tEfNS_4arch4Sm80ELb0ELb1ELb1ELb0ELb0ELb0ELb0ELb0ELi2ELi2ELi4ELi2ELb1EEENS1_21CollectiveEpilogueBwdISB_SC_SE_Li256ELb0ELb0ELi2EEENS1_19SingleTileSchedulerILb0ELb0ELb0ELi128EEEEEEEEEvNT_6ParamsE,"aw",@nobits
	.sectionflags	@""
	.align	16
	.zero		1024


//--------------------- .nv.shared._ZN7cutlass13device_kernelIN5flash19enable_sm80_to_sm89INS1_16FlashAttnBwdSm80INS1_25CollectiveMainloopBwdSm80ILi2ELi1EN4cute5tupleIJNS5_1CILi64EEENS7_ILi128EEENS7_ILi96EEEEEENS_6half_tEfNS_4arch4Sm80ELb0ELb1ELb1ELb0ELb1ELb0ELb0ELb0ELi2ELi2ELi4ELi2ELb1EEENS1_21CollectiveEpilogueBwdISB_SC_SE_Li256ELb0ELb0ELi2EEENS1_19SingleTileSchedulerILb0ELb0ELb0ELi128EEEEEEEEEvNT_6ParamsE --------------------------
	.section	.nv.shared._ZN7cutlass13device_kernelIN5flash19enable_sm80_to_sm89INS1_16FlashAttnBwdSm80INS1_25CollectiveMainloopBwdSm80ILi2ELi1EN4cute5tupleIJNS5_1CILi64EEENS7_ILi128EEENS7_ILi96EEEEEENS_6half_tEfNS_4arch4Sm80ELb0ELb1ELb1ELb0ELb1ELb0ELb0ELb0ELi2ELi2ELi4ELi2ELb1EEENS1_21CollectiveEpilogueBwdISB_SC_SE_Li256ELb0ELb0ELi2EEENS1_19SingleTileSchedulerILb0ELb0ELb0ELi128EEEEEEEEEvNT_6ParamsE,"aw",@nobits
	.sectionflags	@""
	.align	16
	.zero		1024


//--------------------- .nv.shared._ZN7cutlass13device_kernelIN5flash19enable_sm80_to_sm89INS1_16FlashAttnBwdSm80INS1_25CollectiveMainloopBwdSm80ILi2ELi1EN4cute5tupleIJNS5_1CILi64EEENS7_ILi128EEENS7_ILi96EEEEEENS_6half_tEfNS_4arch4Sm80ELb0ELb1ELb1ELb0ELb0ELb0ELb0ELb0ELi2ELi2ELi4ELi2ELb1EEENS1_24CollectiveEpilogueBwdGQAISB_fSE_Li256ELb0ELb0EEENS1_19SingleTileSchedulerILb0ELb0ELb0ELi128EEEEEEEEEvNT_6ParamsE --------------------------
	.section	.nv.shared._ZN7cutlass13device_kernelIN5flash19enable_sm80_to_sm89INS1_16FlashAttnBwdSm80INS1_25CollectiveMainloopBwdSm80ILi2ELi1EN4cute5tupleIJNS5_1CILi64EEENS7_ILi128EEENS7_ILi96EEEEEENS_6half_tEfNS_4arch4Sm80ELb0ELb1ELb1ELb0ELb0ELb0ELb0ELb0ELi2ELi2ELi4ELi2ELb1EEENS1_24CollectiveEpilogueBwdGQAISB_fSE_Li256ELb0ELb0EEENS1_19SingleTileSchedulerILb0ELb0ELb0ELi128EEEEEEEEEvNT_6ParamsE,"aw",@nobits
	.sectionflags	@""
	.align	16
	.zero		1024


//--------------------- .nv.shared._ZN7cutlass13device_kernelIN5flash19enable_sm80_to_sm89INS1_16FlashAttnBwdSm80INS1_25CollectiveMainloopBwdSm80ILi2ELi1EN4cute5tupleIJNS5_1CILi64EEENS7_ILi128EEENS7_ILi96EEEEEENS_6half_tEfNS_4arch4Sm80ELb0ELb1ELb1ELb0ELb1ELb0ELb0ELb0ELi2ELi2ELi4ELi2ELb1EEENS1_24CollectiveEpilogueBwdGQAISB_fSE_Li256ELb0ELb1EEENS1_19SingleTileSchedulerILb0ELb0ELb0ELi128EEEEEEEEEvNT_6ParamsE --------------------------
	.section	.nv.shared._ZN7cutlass13device_kernelIN5flash19enable_sm80_to_sm89INS1_16FlashAttnBwdSm80INS1_25CollectiveMainloopBwdSm80ILi2ELi1EN4cute5tupleIJNS5_1CILi64EEENS7_ILi128EEENS7_ILi96EEEEEENS_6half_tEfNS_4arch4Sm80ELb0ELb1ELb1ELb0ELb1ELb0ELb0ELb0ELi2ELi2ELi4ELi2ELb1EEENS1_24CollectiveEpilogueBwdGQAISB_fSE_Li256ELb0ELb1EEENS1_19SingleTileSchedulerILb0ELb0ELb0ELi128EEEEEEEEEvNT_6ParamsE,"aw",@nobits
	.sectionflags	@""
	.align	16
	.zero		1024


//--------------------- .nv.shared._ZN7cutlass13device_kernelIN5flash19enable_sm80_to_sm89INS1_16FlashAttnBwdSm80INS1_25CollectiveMainloopBwdSm80ILi2ELi1EN4cute5tupleIJNS5_1CILi64EEENS7_ILi128EEENS7_ILi96EEEEEENS_6half_tEfNS_4arch4Sm80ELb0ELb1ELb1ELb1ELb0ELb0ELb0ELb0ELi2ELi2ELi4ELi2ELb1EEENS1_21CollectiveEpilogueBwdISB_SC_SE_Li256ELb1ELb0ELi2EEENS1_19SingleTileSchedulerILb1ELb0ELb0ELi128EEEEEEEEEvNT_6ParamsE --------------------------
	.section	.nv.shared._ZN7cutlass13device_kernelIN5flash19enable_sm80_to_sm89INS1_16FlashAttnBwdSm80INS1_25CollectiveMainloopBwdSm80ILi2ELi1EN4cute5tupleIJNS5_1CILi64EEENS7_ILi128EEENS7_ILi96EEEEEENS_6half_tEfNS_4arch4Sm80ELb0ELb1ELb1ELb1ELb0ELb0ELb0ELb0ELi2ELi2ELi4ELi2ELb1EEENS1_21CollectiveEpilogueBwdISB_SC_SE_Li256ELb1ELb0ELi2EEENS1_19SingleTileSchedulerILb1ELb0ELb0ELi128EEEEEEEEEvNT_6ParamsE,"aw",@nobits
	.sectionflags	@""
	.align	16
	.zero		1024


//--------------------- .nv.shared._ZN7cutlass13device_kernelIN5flash19enable_sm80_to_sm89INS1_16FlashAttnBwdSm80INS1_25CollectiveMainloopBwdSm80ILi2ELi1EN4cute5tupleIJNS5_1CILi64EEENS7_ILi128EEENS7_ILi96EEEEEENS_6half_tEfNS_4arch4Sm80ELb0ELb1ELb1ELb1ELb1ELb0ELb0ELb0ELi2ELi2ELi4ELi2ELb1EEENS1_21CollectiveEpilogueBwdISB_SC_SE_Li256ELb1ELb0ELi2EEENS1_19SingleTileSchedulerILb1ELb0ELb0ELi128EEEEEEEEEvNT_6ParamsE --------------------------
	.section	.nv.shared._ZN7cutlass13device_kernelIN5flash19enable_sm80_to_sm89INS1_16FlashAttnBwdSm80INS1_25CollectiveMainloopBwdSm80ILi2ELi1EN4cute5tupleIJNS5_1CILi64EEENS7_ILi128EEENS7_ILi96EEEEEENS_6half_tEfNS_4arch4Sm80ELb0ELb1ELb1ELb1ELb1ELb0ELb0ELb0ELi2ELi2ELi4ELi2ELb1EEENS1_21CollectiveEpilogueBwdISB_SC_SE_Li256ELb1ELb0ELi2EEENS1_19SingleTileSchedulerILb1ELb0ELb0ELi128EEEEEEEEEvNT_6ParamsE,"aw",@nobits
	.sectionflags	@""
	.align	16
	.zero		1024


//--------------------- .nv.shared._ZN7cutlass13device_kernelIN5flash19enable_sm80_to_sm89INS1_16FlashAttnBwdSm80INS1_25CollectiveMainloopBwdSm80ILi2ELi1EN4cute5tupleIJNS5_1CILi64EEENS7_ILi128EEENS7_ILi96EEEEEENS_6half_tEfNS_4arch4Sm80ELb0ELb1ELb1ELb1ELb0ELb0ELb0ELb0ELi2ELi2ELi4ELi2ELb1EEENS1_24CollectiveEpilogueBwdGQAISB_fSE_Li256ELb1ELb0EEENS1_19SingleTileSchedulerILb1ELb0ELb0ELi128EEEEEEEEEvNT_6ParamsE --------------------------
	.section	.nv.shared._ZN7cutlass13device_kernelIN5flash19enable_sm80_to_sm89INS1_16FlashAttnBwdSm80INS1_25CollectiveMainloopBwdSm80ILi2ELi1EN4cute5tupleIJNS5_1CILi64EEENS7_ILi128EEENS7_ILi96EEEEEENS_6half_tEfNS_4arch4Sm80ELb0ELb1ELb1ELb1ELb0ELb0ELb0ELb0ELi2ELi2ELi4ELi2ELb1EEENS1_24CollectiveEpilogueBwdGQAISB_fSE_Li256ELb1ELb0EEENS1_19SingleTileSchedulerILb1ELb0ELb0ELi128EEEEEEEEEvNT_6ParamsE,"aw",@nobits
	.sectionflags	@""
	.align	16
	.zero		1024


//--------------------- .nv.shared._ZN7cutlass13device_kernelIN5flash19enable_sm80_to_sm89INS1_16FlashAttnBwdSm80INS1_25CollectiveMainloopBwdSm80ILi2ELi1EN4cute5tupleIJNS5_1CILi64EEENS7_ILi128EEENS7_ILi96EEEEEENS_6half_tEfNS_4arch4Sm80ELb0ELb1ELb1ELb1ELb1ELb0ELb0ELb0ELi2ELi2ELi4ELi2ELb1EEENS1_24CollectiveEpilogueBwdGQAISB_fSE_Li256ELb1ELb1EEENS1_19SingleTileSchedulerILb1ELb0ELb0ELi128EEEEEEEEEvNT_6ParamsE --------------------------
	.section	.nv.shared._ZN7cutlass13device_kernelIN5flash19enable_sm80_to_sm89INS1_16FlashAttnBwdSm80INS1_25CollectiveMainloopBwdSm80ILi2ELi1EN4cute5tupleIJNS5_1CILi64EEENS7_ILi128EEENS7_ILi96EEEEEENS_6half_tEfNS_4arch4Sm80ELb0ELb1ELb1ELb1ELb1ELb0ELb0ELb0ELi2ELi2ELi4ELi2ELb1EEENS1_24CollectiveEpilogueBwdGQAISB_fSE_Li256ELb1ELb1EEENS1_19SingleTileSchedulerILb1ELb0ELb0ELi128EEEEEEEEEvNT_6ParamsE,"aw",@nobits
	.sectionflags	@""
	.align	16
	.zero		1024


//--------------------- .nv.shared._ZN7cutlass13device_kernelIN5flash19enable_sm80_to_sm89INS1_16FlashAttnBwdSm80INS1_25CollectiveMainloopBwdSm80ILi2ELi1EN4cute5tupleIJNS5_1CILi64EEENS7_ILi128EEENS7_ILi96EEEEEENS_6half_tEfNS_4arch4Sm80ELb1ELb0ELb1ELb0ELb0ELb0ELb0ELb0ELi2ELi2ELi4ELi2ELb1EEENS1_21CollectiveEpilogueBwdISB_SC_SE_Li256ELb0ELb0ELi2EEENS1_25SingleTileBwdLPTSchedulerILb0ELi128ELb0EEEEEEEEEvNT_6ParamsE --------------------------
	.section	.nv.shared._ZN7cutlass13device_kernelIN5flash19enable_sm80_to_sm89INS1_16FlashAttnBwdSm80INS1_25CollectiveMainloopBwdSm80ILi2ELi1EN4cute5tupleIJNS5_1CILi64EEENS7_ILi128EEENS7_ILi96EEEEEENS_6half_tEfNS_4arch4Sm80ELb1ELb0ELb1ELb0ELb0ELb0ELb0ELb0ELi2ELi2ELi4ELi2ELb1EEENS1_21CollectiveEpilogueBwdISB_SC_SE_Li256ELb0ELb0ELi2EEENS1_25SingleTileBwdLPTSchedulerILb0ELi128ELb0EEEEEEEEEvNT_6ParamsE,"aw",@nobits
	.sectionflags	@""
	.align	16
	.zero		1024


//--------------------- .nv.shared._ZN7cutlass13device_kernelIN5flash19enable_sm80_to_sm89INS1_16FlashAttnBwdSm80INS1_25CollectiveMainloopBwdSm80ILi2ELi1EN4cute5tupleIJNS5_1CILi64EEENS7_ILi128EEENS7_ILi96EEEEEENS_6half_tEfNS_4arch4Sm80ELb1ELb0ELb1ELb0ELb1ELb0ELb0ELb0ELi2ELi2ELi4ELi2ELb1EEENS1_21CollectiveEpilogueBwdISB_SC_SE_Li256ELb0ELb0ELi2EEENS1_25SingleTileBwdLPTSchedulerILb0ELi128ELb1EEEEEEEEEvNT_6ParamsE --------------------------
	.section	.nv.shared._ZN7cutlass13device_kernelIN5flash19enable_sm80_to_sm89INS1_16FlashAttnBwdSm80INS1_25CollectiveMainloopBwdSm80ILi2ELi1EN4cute5tupleIJNS5_1CILi64EEENS7_ILi128EEENS7_ILi96EEEEEENS_6half_tEfNS_4arch4Sm80ELb1ELb0ELb1ELb0ELb1ELb0ELb0ELb0ELi2ELi2ELi4ELi2ELb1EEENS1_21CollectiveEpilogueBwdISB_SC_SE_Li256ELb0ELb0ELi2EEENS1_25SingleTileBwdLPTSchedulerILb0ELi128ELb1EEEEEEEEEvNT_6ParamsE,"aw",@nobits
	.sectionflags	@""
	.align	16
	.zero		1024


//--------------------- .nv.shared._ZN7cutlass13device_kernelIN5flash19enable_sm80_to_sm89INS1_16FlashAttnBwdSm80INS1_25CollectiveMainloopBwdSm80ILi2ELi1EN4cute5tupleIJNS5_1CILi64EEENS7_ILi128EEENS7_ILi96EEEEEENS_6half_tEfNS_4arch4Sm80ELb1ELb0ELb1ELb0ELb0ELb0ELb0ELb0ELi2ELi2ELi4ELi2ELb1EEENS1_24CollectiveEpilogueBwdGQAISB_fSE_Li256ELb0ELb0EEENS1_25SingleTileBwdLPTSchedulerILb0ELi128ELb0EEEEEEEEEvNT_6ParamsE --------------------------
	.section	.nv.shared._ZN7cutlass13device_kernelIN5flash19enable_sm80_to_sm89INS1_16FlashAttnBwdSm80INS1_25CollectiveMainloopBwdSm80ILi2ELi1EN4cute5tupleIJNS5_1CILi64EEENS7_ILi128EEENS7_ILi96EEEEEENS_6half_tEfNS_4arch4Sm80ELb1ELb0ELb1ELb0ELb0ELb0ELb0ELb0ELi2ELi2ELi4ELi2ELb1EEENS1_24CollectiveEpilogueBwdGQAISB_fSE_Li256ELb0ELb0EEENS1_25SingleTileBwdLPTSchedulerILb0ELi128ELb0EEEEEEEEEvNT_6ParamsE,"aw",@nobits
	.sectionflags	@""
	.align	16
	.zero		1024


//--------------------- .nv.shared._ZN7cutlass13device_kernelIN5flash19enable_sm80_to_sm89INS1_16FlashAttnBwdSm80INS1_25CollectiveMainloopBwdSm80ILi2ELi1EN4cute5tupleIJNS5_1CILi64EEENS7_ILi128EEENS7_ILi96EEEEEENS_6half_tEfNS_4arch4Sm80ELb1ELb0ELb1ELb0ELb1ELb0ELb0ELb0ELi2ELi2ELi4ELi2ELb1EEENS1_24CollectiveEpilogueBwdGQAISB_fSE_Li256ELb0ELb1EEENS1_25SingleTileBwdLPTSchedulerILb0ELi128ELb1EEEEEEEEEvNT_6ParamsE --------------------------
	.section	.nv.shared._ZN7cutlass13device_kernelIN5flash19enable_sm80_to_sm89INS1_16FlashAttnBwdSm80INS1_25CollectiveMainloopBwdSm80ILi2ELi1EN4cute5tupleIJNS5_1CILi64EEENS7_ILi128EEENS7_ILi96EEEEEENS_6half_tEfNS_4arch4Sm80ELb1ELb0ELb1ELb0ELb1ELb0ELb0ELb0ELi2ELi2ELi4ELi2ELb1EEENS1_24CollectiveEpilogueBwdGQAISB_fSE_Li256ELb0ELb1EEENS1_25SingleTileBwdLPTSchedulerILb0ELi128ELb1EEEEEEEEEvNT_6ParamsE,"aw",@nobits
	.sectionflags	@""
	.align	16
	.zero		1024


//--------------------- .nv.shared._ZN7cutlass13device_kernelIN5flash19enable_sm80_to_sm89INS1_16FlashAttnBwdSm80INS1_25CollectiveMainloopBwdSm80ILi2ELi1EN4cute5tupleIJNS5_1CILi64EEENS7_ILi128EEENS7_ILi96EEEEEENS_6half_tEfNS_4arch4Sm80ELb1ELb0ELb1ELb1ELb0ELb0ELb0ELb0ELi2ELi2ELi4ELi2ELb1EEENS1_21CollectiveEpilogueBwdISB_SC_SE_Li256ELb1ELb0ELi2EEENS1_25SingleTileBwdLPTSchedulerILb1ELi128ELb0EEEEEEEEEvNT_6ParamsE --------------------------
	.section	.nv.shared._ZN7cutlass13device_kernelIN5flash19enable_sm80_to_sm89INS1_16FlashAttnBwdSm80INS1_25CollectiveMainloopBwdSm80ILi2ELi1EN4cute5tupleIJNS5_1CILi64EEENS7_ILi128EEENS7_ILi96EEEEEENS_6half_tEfNS_4arch4Sm80ELb1ELb0ELb1ELb1ELb0ELb0ELb0ELb0ELi2ELi2ELi4ELi2ELb1EEENS1_21CollectiveEpilogueBwdISB_SC_SE_Li256ELb1ELb0ELi2EEENS1_25SingleTileBwdLPTSchedulerILb1ELi128ELb0EEEEEEEEEvNT_6ParamsE,"aw",@nobits
	.sectionflags	@""
	.align	16
	.zero		1024


//--------------------- .nv.shared._ZN7cutlass13device_kernelIN5flash19enable_sm80_to_sm89INS1_16FlashAttnBwdSm80INS1_25CollectiveMainloopBwdSm80ILi2ELi1EN4cute5tupleIJNS5_1CILi64EEENS7_ILi128EEENS7_ILi96EEEEEENS_6half_tEfNS_4arch4Sm80ELb1ELb0ELb1ELb1ELb1ELb0ELb0ELb0ELi2ELi2ELi4ELi2ELb1EEENS1_21CollectiveEpilogueBwdISB_SC_SE_Li256ELb1ELb0ELi2EEENS1_25SingleTileBwdLPTSchedulerILb1ELi128ELb1EEEEEEEEEvNT_6ParamsE --------------------------
	.section	.nv.shared._ZN7cutlass13device_kernelIN5flash19enable_sm80_to_sm89INS1_16FlashAttnBwdSm80INS1_25CollectiveMainloopBwdSm80ILi2ELi1EN4cute5tupleIJNS5_1CILi64EEENS7_ILi128EEENS7_ILi96EEEEEENS_6half_tEfNS_4arch4Sm80ELb1ELb0ELb1ELb1ELb1ELb0ELb0ELb0ELi2ELi2ELi4ELi2ELb1EEENS1_21CollectiveEpilogueBwdISB_SC_SE_Li256ELb1ELb0ELi2EEENS1_25SingleTileBwdLPTSchedulerILb1ELi128ELb1EEEEEEEEEvNT_6ParamsE,"aw",@nobits
	.sectionflags	@""
	.align	16
	.zero		1024


//--------------------- .nv.shared._ZN7cutlass13device_kernelIN5flash19enable_sm80_to_sm89INS1_16FlashAttnBwdSm80INS1_25CollectiveMainloopBwdSm80ILi2ELi1EN4cute5tupleIJNS5_1CILi64EEENS7_ILi128EEENS7_ILi96EEEEEENS_6half_tEfNS_4arch4Sm80ELb1ELb0ELb1ELb1ELb0ELb0ELb0ELb0ELi2ELi2ELi4ELi2ELb1EEENS1_24CollectiveEpilogueBwdGQAISB_fSE_Li256ELb1ELb0EEENS1_25SingleTileBwdLPTSchedulerILb1ELi128ELb0EEEEEEEEEvNT_6ParamsE --------------------------
	.section	.nv.shared._ZN7cutlass13device_kernelIN5flash19enable_sm80_to_sm89INS1_16FlashAttnBwdSm80INS1_25CollectiveMainloopBwdSm80ILi2ELi1EN4cute5tupleIJNS5_1CILi64EEENS7_ILi128EEENS7_ILi96EEEEEENS_6half_tEfNS_4arch4Sm80ELb1ELb0ELb1ELb1ELb0ELb0ELb0ELb0ELi2ELi2ELi4ELi2ELb1EEENS1_24CollectiveEpilogueBwdGQAISB_fSE_Li256ELb1ELb0EEENS1_25SingleTileBwdLPTSchedulerILb1ELi128ELb0EEEEEEEEEvNT_6ParamsE,"aw",@nobits
	.sectionflags	@""
	.align	16
	.zero		1024


//--------------------- .nv.shared._ZN7cutlass13device_kernelIN5flash19enable_sm80_to_sm89INS1_16FlashAttnBwdSm80INS1_25CollectiveMainloopBwdSm80ILi2ELi1EN4cute5tupleIJNS5_1CILi64EEENS7_ILi128EEENS7_ILi96EEEEEENS_6half_tEfNS_4arch4Sm80ELb1ELb0ELb1ELb1ELb1ELb0ELb0ELb0ELi2ELi2ELi4ELi2ELb1EEENS1_24CollectiveEpilogueBwdGQAISB_fSE_Li256ELb1ELb1EEENS1_25SingleTileBwdLPTSchedulerILb1ELi128ELb1EEEEEEEEEvNT_6ParamsE --------------------------
	.section	.nv.shared._ZN7cutlass13device_kernelIN5flash19enable_sm80_to_sm89INS1_16FlashAttnBwdSm80INS1_25CollectiveMainloopBwdSm80ILi2ELi1EN4cute5tupleIJNS5_1CILi64EEENS7_ILi128EEENS7_ILi96EEEEEENS_6half_tEfNS_4arch4Sm80ELb1ELb0ELb1ELb1ELb1ELb0ELb0ELb0ELi2ELi2ELi4ELi2ELb1EEENS1_24CollectiveEpilogueBwdGQAISB_fSE_Li256ELb1ELb1EEENS1_25SingleTileBwdLPTSchedulerILb1ELi128ELb1EEEEEEEEEvNT_6ParamsE,"aw",@nobits
	.sectionflags	@""
	.align	16
	.zero		1024


//--------------------- .nv.shared._ZN7cutlass13device_kernelIN5flash19enable_sm80_to_sm89INS1_16FlashAttnBwdSm80INS1_25CollectiveMainloopBwdSm80ILi2ELi2EN4cute5tupleIJNS5_1CILi64EEENS7_ILi128EEENS7_ILi96EEEEEENS_6half_tEfNS_4arch4Sm80ELb0ELb0ELb1ELb0ELb0ELb0ELb0ELb0ELi2ELi2ELi4ELi2ELb0EEENS1_21CollectiveEpilogueBwdISB_SC_SE_Li256ELb0ELb0ELi2EEENS1_19SingleTileSchedulerILb0ELb0ELb0ELi128EEEEEEEEEvNT_6ParamsE --------------------------
	.section	.nv.shared._ZN7cutlass13device_kernelIN5flash19enable_sm80_to_sm89INS1_16FlashAttnBwdSm80INS1_25CollectiveMainloopBwdSm80ILi2ELi2EN4cute5tupleIJNS5_1CILi64EEENS7_ILi128EEENS7_ILi96EEEEEENS_6half_tEfNS_4arch4Sm80ELb0ELb0ELb1ELb0ELb0ELb0ELb0ELb0ELi2ELi2ELi4ELi2ELb0EEENS1_21CollectiveEpilogueBwdISB_SC_SE_Li256ELb0ELb0ELi2EEENS1_19SingleTileSchedulerILb0ELb0ELb0ELi128EEEEEEEEEvNT_6ParamsE,"aw",@nobits
	.sectionflags	@""
	.align	16
	.zero		1024


//--------------------- .nv.shared._ZN7cutlass13device_kernelIN5flash19enable_sm80_to_sm89INS1_16FlashAttnBwdSm80INS1_25CollectiveMainloopBwdSm80ILi2ELi2EN4cute5tupleIJNS5_1CILi64EEENS7_ILi128EEENS7_ILi96EEEEEENS_6half_tEfNS_4arch4Sm80ELb0ELb0ELb1ELb0ELb1ELb0ELb0ELb0ELi2ELi2ELi4ELi2ELb0EEENS1_21CollectiveEpilogueBwdISB_SC_SE_Li256ELb0ELb0ELi2EEENS1_19SingleTileSchedulerILb0ELb0ELb0ELi128EEEEEEEEEvNT_6ParamsE --------------------------
	.section	.nv.shared._ZN7cutlass13device_kernelIN5flash19enable_sm80_to_sm89INS1_16FlashAttnBwdSm80INS1_25CollectiveMainloopBwdSm80ILi2ELi2EN4cute5tupleIJNS5_1CILi64EEENS7_ILi128EEENS7_ILi96EEEEEENS_6half_tEfNS_4arch4Sm80ELb0ELb0ELb1ELb0ELb1ELb0ELb0ELb0ELi2ELi2ELi4ELi2ELb0EEENS1_21CollectiveEpilogueBwdISB_SC_SE_Li256ELb0ELb0ELi2EEENS1_19SingleTileSchedulerILb0ELb0ELb0ELi128EEEEEEEEEvNT_6ParamsE,"aw",@nobits
	.sectionflags	@""
	.align	16
	.zero		1024


//--------------------- .nv.shared._ZN7cutlass13device_kernelIN5flash19enable_sm80_to_sm89INS1_16FlashAttnBwdSm80INS1_25CollectiveMainloopBwdSm80ILi2ELi2EN4cute5tupleIJNS5_1CILi64EEENS7_ILi128EEENS7_ILi96EEEEEENS_6half_tEfNS_4arch4Sm80ELb0ELb0ELb1ELb0ELb0ELb0ELb0ELb0ELi2ELi2ELi4ELi2ELb0EEENS1_24CollectiveEpilogueBwdGQAISB_fSE_Li256ELb0ELb0EEENS1_19SingleTileSchedulerILb0ELb0ELb0ELi128EEEEEEEEEvNT_6ParamsE --------------------------
	.section	.nv.shared._ZN7cutlass13device_kernelIN5flash19enable_sm80_to_sm89INS1_16FlashAttnBwdSm80INS1_25CollectiveMainloopBwdSm80ILi2ELi2EN4cute5tupleIJNS5_1CILi64EEENS7_ILi128EEENS7_ILi96EEEEEENS_6half_tEfNS_4arch4Sm80ELb0ELb0ELb1ELb0ELb0ELb0ELb0ELb0ELi2ELi2ELi4ELi2ELb0EEENS1_24CollectiveEpilogueBwdGQAISB_fSE_Li256ELb0ELb0EEENS1_19SingleTileSchedulerILb0ELb0ELb0ELi128EEEEEEEEEvNT_6ParamsE,"aw",@nobits
	.sectionflags	@""
	.align	16
	.zero		1024


//--------------------- .nv.shared._ZN7cutlass13device_kernelIN5flash19enable_sm80_to_sm89INS1_16FlashAttnBwdSm80INS1_25CollectiveMainloopBwdSm80ILi2ELi2EN4cute5tupleIJNS5_1CILi64EEENS7_ILi128EEENS7_ILi96EEEEEENS_6half_tEfNS_4arch4Sm80ELb0ELb0ELb1ELb0ELb1ELb0ELb0ELb0ELi2ELi2ELi4ELi2ELb0EEENS1_24CollectiveEpilogueBwdGQAISB_fSE_Li256ELb0ELb1EEENS1_19SingleTileSchedulerILb0ELb0ELb0ELi128EEEEEEEEEvNT_6ParamsE --------------------------
	.section	.nv.shared._ZN7cutlass13device_kernelIN5flash19enable_sm80_to_sm89INS1_16FlashAttnBwdSm80INS1_25CollectiveMainloopBwdSm80ILi2ELi2EN4cute5tupleIJNS5_1CILi64EEENS7_ILi128EEENS7_ILi96EEEEEENS_6half_tEfNS_4arch4Sm80ELb0ELb0ELb1ELb0ELb1ELb0ELb0ELb0ELi2ELi2ELi4ELi2ELb0EEENS1_24CollectiveEpilogueBwdGQAISB_fSE_Li256ELb0ELb1EEENS1_19SingleTileSchedulerILb0ELb0ELb0ELi128EEEEEEEEEvNT_6ParamsE,"aw",@nobits
	.sectionflags	@""
	.align	16
	.zero		1024


//--------------------- .nv.shared._ZN7cutlass13device_kernelIN5flash19enable_sm80_to_sm89INS1_16FlashAttnBwdSm80INS1_25CollectiveMainloopBwdSm80ILi2ELi2EN4cute5tupleIJNS5_1CILi64EEENS7_ILi128EEENS7_ILi96EEEEEENS_6half_tEfNS_4arch4Sm80ELb0ELb0ELb1ELb1ELb0ELb0ELb0ELb0ELi2ELi2ELi4ELi2ELb0EEENS1_21CollectiveEpilogueBwdISB_SC_SE_Li256ELb1ELb0ELi2EEENS1_19SingleTileSchedulerILb1ELb0ELb0ELi128EEEEEEEEEvNT_6ParamsE --------------------------
	.section	.nv.shared._ZN7cutlass13device_kernelIN5flash19enable_sm80_to_sm89INS1_16FlashAttnBwdSm80INS1_25CollectiveMainloopBwdSm80ILi2ELi2EN4cute5tupleIJNS5_1CILi64EEENS7_ILi128EEENS7_ILi96EEEEEENS_6half_tEfNS_4arch4Sm80ELb0ELb0ELb1ELb1ELb0ELb0ELb0ELb0ELi2ELi2ELi4ELi2ELb0EEENS1_21CollectiveEpilogueBwdISB_SC_SE_Li256ELb1ELb0ELi2EEENS1_19SingleTileSchedulerILb1ELb0ELb0ELi128EEEEEEEEEvNT_6ParamsE,"aw",@nobits
	.sectionflags	@""
	.align	16
	.zero		1024


//--------------------- .nv.shared._ZN7cutlass13device_kernelIN5flash19enable_sm80_to_sm89INS1_16FlashAttnBwdSm80INS1_25CollectiveMainloopBwdSm80ILi2ELi2EN4cute5tupleIJNS5_1CILi64EEENS7_ILi128EEENS7_ILi96EEEEEENS_6half_tEfNS_4arch4Sm80ELb0ELb0ELb1ELb1ELb1ELb0ELb0ELb0ELi2ELi2ELi4ELi2ELb0EEENS1_21CollectiveEpilogueBwdISB_SC_SE_Li256ELb1ELb0ELi2EEENS1_19SingleTileSchedulerILb1ELb0ELb0ELi128EEEEEEEEEvNT_6ParamsE --------------------------
	.section	.nv.shared._ZN7cutlass13device_kernelIN5flash19enable_sm80_to_sm89INS1_16FlashAttnBwdSm80INS1_25CollectiveMainloopBwdSm80ILi2ELi2EN4cute5tupleIJNS5_1CILi64EEENS7_ILi128EEENS7_ILi96EEEEEENS_6half_tEfNS_4arch4Sm80ELb0ELb0ELb1ELb1ELb1ELb0ELb0ELb0ELi2ELi2ELi4ELi2ELb0EEENS1_21CollectiveEpilogueBwdISB_SC_SE_Li256ELb1ELb0ELi2EEENS1_19SingleTileSchedulerILb1ELb0ELb0ELi128EEEEEEEEEvNT_6ParamsE,"aw",@nobits
	.sectionflags	@""
	.align	16
	.zero		1024


//--------------------- .nv.shared._ZN7cutlass13device_kernelIN5flash19enable_sm80_to_sm89INS1_16FlashAttnBwdSm80INS1_25CollectiveMainloopBwdSm80ILi2ELi2EN4cute5tupleIJNS5_1CILi64EEENS7_ILi128EEENS7_ILi96EEEEEENS_6half_tEfNS_4arch4Sm80ELb0ELb0ELb1ELb1ELb0ELb0ELb0ELb0ELi2ELi2ELi4ELi2ELb0EEENS1_24CollectiveEpilogueBwdGQAISB_fSE_Li256ELb1ELb0EEENS1_19SingleTileSchedulerILb1ELb0ELb0ELi128EEEEEEEEEvNT_6ParamsE --------------------------
	.section	.nv.shared._ZN7cutlass13device_kernelIN5flash19enable_sm80_to_sm89INS1_16FlashAttnBwdSm80INS1_25CollectiveMainloopBwdSm80ILi2ELi2EN4cute5tupleIJNS5_1CILi64EEENS7_ILi128EEENS7_ILi96EEEEEENS_6half_tEfNS_4arch4Sm80ELb0ELb0ELb1ELb1ELb0ELb0ELb0ELb0ELi2ELi2ELi4ELi2ELb0EEENS1_24CollectiveEpilogueBwdGQAISB_fSE_Li256ELb1ELb0EEENS1_19SingleTileSchedulerILb1ELb0ELb0ELi128EEEEEEEEEvNT_6ParamsE,"aw",@nobits
	.sectionflags	@""
	.align	16
	.zero		1024


//--------------------- .nv.shared._ZN7cutlass13device_kernelIN5flash19enable_sm80_to_sm89INS1_16FlashAttnBwdSm80INS1_25CollectiveMainloopBwdSm80ILi2ELi2EN4cute5tupleIJNS5_1CILi64EEENS7_ILi128EEENS7_ILi96EEEEEENS_6half_tEfNS_4arch4Sm80ELb0ELb0ELb1ELb1ELb1ELb0ELb0ELb0ELi2ELi2ELi4ELi2ELb0EEENS1_24CollectiveEpilogueBwdGQAISB_fSE_Li256ELb1ELb1EEENS1_19SingleTileSchedulerILb1ELb0ELb0ELi128EEEEEEEEEvNT_6ParamsE --------------------------
	.section	.nv.shared._ZN7cutlass13device_kernelIN5flash19enable_sm80_to_sm89INS1_16FlashAttnBwdSm80INS1_25CollectiveMainloopBwdSm80ILi2ELi2EN4cute5tupleIJNS5_1CILi64EEENS7_ILi128EEENS7_ILi96EEEEEENS_6half_tEfNS_4arch4Sm80ELb0ELb0ELb1ELb1ELb1ELb0ELb0ELb0ELi2ELi2ELi4ELi2ELb0EEENS1_24CollectiveEpilogueBwdGQAISB_fSE_Li256ELb1ELb1EEENS1_19SingleTileSchedulerILb1ELb0ELb0ELi128EEEEEEEEEvNT_6ParamsE,"aw",@nobits
	.sectionflags	@""
	.align	16
	.zero		1024


//--------------------- .nv.shared._ZN7cutlass13device_kernelIN5flash19enable_sm80_to_sm89INS1_16FlashAttnBwdSm80INS1_25CollectiveMainloopBwdSm80ILi2ELi2EN4cute5tupleIJNS5_1CILi64EEENS7_ILi128EEENS7_ILi96EEEEEENS_6half_tEfNS_4arch4Sm80ELb0ELb1ELb1ELb0ELb0ELb0ELb0ELb0ELi2ELi2ELi4ELi2ELb0EEENS1_21CollectiveEpilogueBwdISB_SC_SE_Li256ELb0ELb0ELi2EEENS1_19SingleTileSchedulerILb0ELb0ELb0ELi128EEEEEEEEEvNT_6ParamsE --------------------------
	.section	.nv.shared._ZN7cutlass13device_kernelIN5flash19enable_sm80_to_sm89INS1_16FlashAttnBwdSm80INS1_25CollectiveMainloopBwdSm80ILi2ELi2EN4cute5tupleIJNS5_1CILi64EEENS7_ILi128EEENS7_ILi96EEEEEENS_6half_tEfNS_4arch4Sm80ELb0ELb1ELb1ELb0ELb0ELb0ELb0ELb0ELi2ELi2ELi4ELi2ELb0EEENS1_21CollectiveEpilogueBwdISB_SC_SE_Li256ELb0ELb0ELi2EEENS1_19SingleTileSchedulerILb0ELb0ELb0ELi128EEEEEEEEEvNT_6ParamsE,"aw",@nobits
	.sectionflags	@""
	.align	16
	.zero		1024


//--------------------- .nv.shared._ZN7cutlass13device_kernelIN5flash19enable_sm80_to_sm89INS1_16FlashAttnBwdSm80INS1_25CollectiveMainloopBwdSm80ILi2ELi2EN4cute5tupleIJNS5_1CILi64EEENS7_ILi128EEENS7_ILi96EEEEEENS_6half_tEfNS_4arch4Sm80ELb0ELb1ELb1ELb0ELb1ELb0ELb0ELb0ELi2ELi2ELi4ELi2ELb0EEENS1_21CollectiveEpilogueBwdISB_SC_SE_Li256ELb0ELb0ELi2EEENS1_19SingleTileSchedulerILb0ELb0ELb0ELi128EEEEEEEEEvNT_6ParamsE --------------------------
	.section	.nv.shared._ZN7cutlass13device_kernelIN5flash19enable_sm80_to_sm89INS1_16FlashAttnBwdSm80INS1_25CollectiveMainloopBwdSm80ILi2ELi2EN4cute5tupleIJNS5_1CILi64EEENS7_ILi128EEENS7_ILi96EEEEEENS_6half_tEfNS_4arch4Sm80ELb0ELb1ELb1ELb0ELb1ELb0ELb0ELb0ELi2ELi2ELi4ELi2ELb0EEENS1_21CollectiveEpilogueBwdISB_SC_SE_Li256ELb0ELb0ELi2EEENS1_19SingleTileSchedulerILb0ELb0ELb0ELi128EEEEEEEEEvNT_6ParamsE,"aw",@nobits
	.sectionflags	@""
	.align	16
	.zero		1024


//--------------------- .nv.shared._ZN7cutlass13device_kernelIN5flash19enable_sm80_to_sm89INS1_16FlashAttnBwdSm80INS1_25CollectiveMainloopBwdSm80ILi2ELi2EN4cute5tupleIJNS5_1CILi64EEENS7_ILi128EEENS7_ILi96EEEEEENS_6half_tEfNS_4arch4Sm80ELb0ELb1ELb1ELb0ELb0ELb0ELb0ELb0ELi2ELi2ELi4ELi2ELb0EEENS1_24CollectiveEpilogueBwdGQAISB_fSE_Li256ELb0ELb0EEENS1_19SingleTileSchedulerILb0ELb0ELb0ELi128EEEEEEEEEvNT_6ParamsE --------------------------
	.section	.nv.shared._ZN7cutlass13device_kernelIN5flash19enable_sm80_to_sm89INS1_16FlashAttnBwdSm80INS1_25CollectiveMainloopBwdSm80ILi2ELi2EN4cute5tupleIJNS5_1CILi64EEENS7_ILi128EEENS7_ILi96EEEEEENS_6half_tEfNS_4arch4Sm80ELb0ELb1ELb1ELb0ELb0ELb0ELb0ELb0ELi2ELi2ELi4ELi2ELb0EEENS1_24CollectiveEpilogueBwdGQAISB_fSE_Li256ELb0ELb0EEENS1_19SingleTileSchedulerILb0ELb0ELb0ELi128EEEEEEEEEvNT_6ParamsE,"aw",@nobits
	.sectionflags	@""
	.align	16
	.zero		1024


//--------------------- .nv.shared._ZN7cutlass13device_kernelIN5flash19enable_sm80_to_sm89INS1_16FlashAttnBwdSm80INS1_25CollectiveMainloopBwdSm80ILi2ELi2EN4cute5tupleIJNS5_1CILi64EEENS7_ILi128EEENS7_ILi96EEEEEENS_6half_tEfNS_4arch4Sm80ELb0ELb1ELb1ELb0ELb1ELb0ELb0ELb0ELi2ELi2ELi4ELi2ELb0EEENS1_24CollectiveEpilogueBwdGQAISB_fSE_Li256ELb0ELb1EEENS1_19SingleTileSchedulerILb0ELb0ELb0ELi128EEEEEEEEEvNT_6ParamsE --------------------------
	.section	.nv.shared._ZN7cutlass13device_kernelIN5flash19enable_sm80_to_sm89INS1_16FlashAttnBwdSm80INS1_25CollectiveMainloopBwdSm80ILi2ELi2EN4cute5tupleIJNS5_1CILi64EEENS7_ILi128EEENS7_ILi96EEEEEENS_6half_tEfNS_4arch4Sm80ELb0ELb1ELb1ELb0ELb1ELb0ELb0ELb0ELi2ELi2ELi4ELi2ELb0EEENS1_24CollectiveEpilogueBwdGQAISB_fSE_Li256ELb0ELb1EEENS1_19SingleTileSchedulerILb0ELb0ELb0ELi128EEEEEEEEEvNT_6ParamsE,"aw",@nobits
	.sectionflags	@""
	.align	16
	.zero		1024


//--------------------- .nv.shared._ZN7cutlass13device_kernelIN5flash19enable_sm80_to_sm89INS1_16FlashAttnBwdSm80INS1_25CollectiveMainloopBwdSm80ILi2ELi2EN4cute5tupleIJNS5_1CILi64EEENS7_ILi128EEENS7_ILi96EEEEEENS_6half_tEfNS_4arch4Sm80ELb0ELb1ELb1ELb1ELb0ELb0ELb0ELb0ELi2ELi2ELi4ELi2ELb0EEENS1_21CollectiveEpilogueBwdISB_SC_SE_Li256ELb1ELb0ELi2EEENS1_19SingleTileSchedulerILb1ELb0ELb0ELi128EEEEEEEEEvNT_6ParamsE --------------------------
	.section	.nv.shared._ZN7cutlass13device_kernelIN5flash19enable_sm80_to_sm89INS1_16FlashAttnBwdSm80INS1_25CollectiveMainloopBwdSm80ILi2ELi2EN4cute5tupleIJNS5_1CILi64EEENS7_ILi128EEENS7_ILi96EEEEEENS_6half_tEfNS_4arch4Sm80ELb0ELb1ELb1ELb1ELb0ELb0ELb0ELb0ELi2ELi2ELi4ELi2ELb0EEENS1_21CollectiveEpilogueBwdISB_SC_SE_Li256ELb1ELb0ELi2EEENS1_19SingleTileSchedulerILb1ELb0ELb0ELi128EEEEEEEEEvNT_6ParamsE,"aw",@nobits
	.sectionflags	@""
	.align	16
	.zero		1024


//--------------------- .nv.shared._ZN7cutlass13device_kernelIN5flash19enable_sm80_to_sm89INS1_16FlashAttnBwdSm80INS1_25CollectiveMainloopBwdSm80ILi2ELi2EN4cute5tupleIJNS5_1CILi64EEENS7_ILi128EEENS7_ILi96EEEEEENS_6half_tEfNS_4arch4Sm80ELb0ELb1ELb1ELb1ELb1ELb0ELb0ELb0ELi2ELi2ELi4ELi2ELb0EEENS1_21CollectiveEpilogueBwdISB_SC_SE_Li256ELb1ELb0ELi2EEENS1_19SingleTileSchedulerILb1ELb0ELb0ELi128EEEEEEEEEvNT_6ParamsE --------------------------
	.section	.nv.shared._ZN7cutlass13device_kernelIN5flash19enable_sm80_to_sm89INS1_16FlashAttnBwdSm80INS1_25CollectiveMainloopBwdSm80ILi2ELi2EN4cute5tupleIJNS5_1CILi64EEENS7_ILi128EEENS7_ILi96EEEEEENS_6half_tEfNS_4arch4Sm80ELb0ELb1ELb1ELb1ELb1ELb0ELb0ELb0ELi2ELi2ELi4ELi2ELb0EEENS1_21CollectiveEpilogueBwdISB_SC_SE_Li256ELb1ELb0ELi2EEENS1_19SingleTileSchedulerILb1ELb0ELb0ELi128EEEEEEEEEvNT_6ParamsE,"aw",@nobits
	.sectionflags	@""
	.align	16
	.zero		1024


//--------------------- .nv.shared._ZN7cutlass13device_kernelIN5flash19enable_sm80_to_sm89INS1_16FlashAttnBwdSm80INS1_25CollectiveMainloopBwdSm80ILi2ELi2EN4cute5tupleIJNS5_1CILi64EEENS7_ILi128EEENS7_ILi96EEEEEENS_6half_tEfNS_4arch4Sm80ELb0ELb1ELb1ELb1ELb0ELb0ELb0ELb0ELi2ELi2ELi4ELi2ELb0EEENS1_24CollectiveEpilogueBwdGQAISB_fSE_Li256ELb1ELb0EEENS1_19SingleTileSchedulerILb1ELb0ELb0ELi128EEEEEEEEEvNT_6ParamsE --------------------------
	.section	.nv.shared._ZN7cutlass13device_kernelIN5flash19enable_sm80_to_sm89INS1_16FlashAttnBwdSm80INS1_25CollectiveMainloopBwdSm80ILi2ELi2EN4cute5tupleIJNS5_1CILi64EEENS7_ILi128EEENS7_ILi96EEEEEENS_6half_tEfNS_4arch4Sm80ELb0ELb1ELb1ELb1ELb0ELb0ELb0ELb0ELi2ELi2ELi4ELi2ELb0EEENS1_24CollectiveEpilogueBwdGQAISB_fSE_Li256ELb1ELb0EEENS1_19SingleTileSchedulerILb1ELb0ELb0ELi128EEEEEEEEEvNT_6ParamsE,"aw",@nobits
	.sectionflags	@""
	.align	16
	.zero		1024


//--------------------- .nv.shared._ZN7cutlass13device_kernelIN5flash19enable_sm80_to_sm89INS1_16FlashAttnBwdSm80INS1_25CollectiveMainloopBwdSm80ILi2ELi2EN4cute5tupleIJNS5_1CILi64EEENS7_ILi128EEENS7_ILi96EEEEEENS_6half_tEfNS_4arch4Sm80ELb0ELb1ELb1ELb1ELb1ELb0ELb0ELb0ELi2ELi2ELi4ELi2ELb0EEENS1_24CollectiveEpilogueBwdGQAISB_fSE_Li256ELb1ELb1EEENS1_19SingleTileSchedulerILb1ELb0ELb0ELi128EEEEEEEEEvNT_6ParamsE --------------------------
	.section	.nv.shared._ZN7cutlass13device_kernelIN5flash19enable_sm80_to_sm89INS1_16FlashAttnBwdSm80INS1_25CollectiveMainloopBwdSm80ILi2ELi2EN4cute5tupleIJNS5_1CILi64EEENS7_ILi128EEENS7_ILi96EEEEEENS_6half_tEfNS_4arch4Sm80ELb0ELb1ELb1ELb1ELb1ELb0ELb0ELb0ELi2ELi2ELi4ELi2ELb0EEENS1_24CollectiveEpilogueBwdGQAISB_fSE_Li256ELb1ELb1EEENS1_19SingleTileSchedulerILb1ELb0ELb0ELi128EEEEEEEEEvNT_6ParamsE,"aw",@nobits
	.sectionflags	@""
	.align	16
	.zero		1024


//--------------------- .nv.shared._ZN7cutlass13device_kernelIN5flash19enable_sm80_to_sm89INS1_16FlashAttnBwdSm80INS1_25CollectiveMainloopBwdSm80ILi2ELi2EN4cute5tupleIJNS5_1CILi64EEENS7_ILi128EEENS7_ILi96EEEEEENS_6half_tEfNS_4arch4Sm80ELb1ELb0ELb1ELb0ELb0ELb0ELb0ELb0ELi2ELi2ELi4ELi2ELb0EEENS1_21CollectiveEpilogueBwdISB_SC_SE_Li256ELb0ELb0ELi2EEENS1_25SingleTileBwdLPTSchedulerILb0ELi128ELb0EEEEEEEEEvNT_6ParamsE --------------------------
	.section	.nv.shared._ZN7cutlass13device_kernelIN5flash19enable_sm80_to_sm89INS1_16FlashAttnBwdSm80INS1_25CollectiveMainloopBwdSm80ILi2ELi2EN4cute5tupleIJNS5_1CILi64EEENS7_ILi128EEENS7_ILi96EEEEEENS_6half_tEfNS_4arch4Sm80ELb1ELb0ELb1ELb0ELb0ELb0ELb0ELb0ELi2ELi2ELi4ELi2ELb0EEENS1_21CollectiveEpilogueBwdISB_SC_SE_Li256ELb0ELb0ELi2EEENS1_25SingleTileBwdLPTSchedulerILb0ELi128ELb0EEEEEEEEEvNT_6ParamsE,"aw",@nobits
	.sectionflags	@""
	.align	16
	.zero		1024


//--------------------- .nv.shared._ZN7cutlass13device_kernelIN5flash19enable_sm80_to_sm89INS1_16FlashAttnBwdSm80INS1_25CollectiveMainloopBwdSm80ILi2ELi2EN4cute5tupleIJNS5_1CILi64EEENS7_ILi128EEENS7_ILi96EEEEEENS_6half_tEfNS_4arch4Sm80ELb1ELb0ELb1ELb0ELb1ELb0ELb0ELb0ELi2ELi2ELi4ELi2ELb0EEENS1_21CollectiveEpilogueBwdISB_SC_SE_Li256ELb0ELb0ELi2EEENS1_25SingleTileBwdLPTSchedulerILb0ELi128ELb1EEEEEEEEEvNT_6ParamsE --------------------------
	.section	.nv.shared._ZN7cutlass13device_kernelIN5flash19enable_sm80_to_sm89INS1_16FlashAttnBwdSm80INS1_25CollectiveMainloopBwdSm80ILi2ELi2EN4cute5tupleIJNS5_1CILi64EEENS7_ILi128EEENS7_ILi96EEEEEENS_6half_tEfNS_4arch4Sm80ELb1ELb0ELb1ELb0ELb1ELb0ELb0ELb0ELi2ELi2ELi4ELi2ELb0EEENS1_21CollectiveEpilogueBwdISB_SC_SE_Li256ELb0ELb0ELi2EEENS1_25SingleTileBwdLPTSchedulerILb0ELi128ELb1EEEEEEEEEvNT_6ParamsE,"aw",@nobits
	.sectionflags	@""
	.align	16
	.zero		1024


//--------------------- .nv.shared._ZN7cutlass13device_kernelIN5flash19enable_sm80_to_sm89INS1_16FlashAttnBwdSm80INS1_25CollectiveMainloopBwdSm80ILi2ELi2EN4cute5tupleIJNS5_1CILi64EEENS7_ILi128EEENS7_ILi96EEEEEENS_6half_tEfNS_4arch4Sm80ELb1ELb0ELb1ELb0ELb0ELb0ELb0ELb0ELi2ELi2ELi4ELi2ELb0EEENS1_24CollectiveEpilogueBwdGQAISB_fSE_Li256ELb0ELb0EEENS1_25SingleTileBwdLPTSchedulerILb0ELi128ELb0EEEEEEEEEvNT_6ParamsE --------------------------
	.section	.nv.shared._ZN7cutlass13device_kernelIN5flash19enable_sm80_to_sm89INS1_16FlashAttnBwdSm80INS1_25CollectiveMainloopBwdSm80ILi2ELi2EN4cute5tupleIJNS5_1CILi64EEENS7_ILi128EEENS7_ILi96EEEEEENS_6half_tEfNS_4arch4Sm80ELb1ELb0ELb1ELb0ELb0ELb0ELb0ELb0ELi2ELi2ELi4ELi2ELb0EEENS1_24CollectiveEpilogueBwdGQAISB_fSE_Li256ELb0ELb0EEENS1_25SingleTileBwdLPTSchedulerILb0ELi128ELb0EEEEEEEEEvNT_6ParamsE,"aw",@nobits
	.sectionflags	@""
	.align	16
	.zero		1024


//--------------------- .nv.shared._ZN7cutlass13device_kernelIN5flash19enable_sm80_to_sm89INS1_16FlashAttnBwdSm80INS1_25CollectiveMainloopBwdSm80ILi2ELi2EN4cute5tupleIJNS5_1CILi64EEENS7_ILi128EEENS7_ILi96EEEEEENS_6half_tEfNS_4arch4Sm80ELb1ELb0ELb1ELb0ELb1ELb0ELb0ELb0ELi2ELi2ELi4ELi2ELb0EEENS1_24CollectiveEpilogueBwdGQAISB_fSE_Li256ELb0ELb1EEENS1_25SingleTileBwdLPTSchedulerILb0ELi128ELb1EEEEEEEEEvNT_6ParamsE --------------------------
	.section	.nv.shared._ZN7cutlass13device_kernelIN5flash19enable_sm80_to_sm89INS1_16FlashAttnBwdSm80INS1_25CollectiveMainloopBwdSm80ILi2ELi2EN4cute5tupleIJNS5_1CILi64EEENS7_ILi128EEENS7_ILi96EEEEEENS_6half_tEfNS_4arch4Sm80ELb1ELb0ELb1ELb0ELb1ELb0ELb0ELb0ELi2ELi2ELi4ELi2ELb0EEENS1_24CollectiveEpilogueBwdGQAISB_fSE_Li256ELb0ELb1EEENS1_25SingleTileBwdLPTSchedulerILb0ELi128ELb1EEEEEEEEEvNT_6ParamsE,"aw",@nobits
	.sectionflags	@""
	.align	16
	.zero		1024


//--------------------- .nv.shared._ZN7cutlass13device_kernelIN5flash22FlashAttnBwdPreprocessIN4cute5tupleIJNS3_1CILi64EEENS5_ILi96EEEEEENS_6half_tEfNS_4arch4Sm80ELb1ELb0EEEEEvNT_6ParamsE --------------------------
	.section	.nv.shared._ZN7cutlass13device_kernelIN5flash22FlashAttnBwdPreprocessIN4cute5tupleIJNS3_1CILi64EEENS5_ILi96EEEEEENS_6half_tEfNS_4arch4Sm80ELb1ELb0EEEEEvNT_6ParamsE,"aw",@nobits
	.sectionflags	@""
	.align	16
	.zero		1024


//--------------------- .nv.shared._ZN7cutlass13device_kernelIN5flash19enable_sm80_to_sm89INS1_16FlashAttnBwdSm80INS1_25CollectiveMainloopBwdSm80ILi2ELi2EN4cute5tupleIJNS5_1CILi64EEENS7_ILi128EEENS7_ILi96EEEEEENS_6half_tEfNS_4arch4Sm80ELb1ELb0ELb1ELb1ELb0ELb0ELb0ELb0ELi2ELi2ELi4ELi2ELb0EEENS1_21CollectiveEpilogueBwdISB_SC_SE_Li256ELb1ELb0ELi2EEENS1_25SingleTileBwdLPTSchedulerILb1ELi128ELb0EEEEEEEEEvNT_6ParamsE --------------------------
	.section	.nv.shared._ZN7cutlass13device_kernelIN5flash19enable_sm80_to_sm89INS1_16FlashAttnBwdSm80INS1_25CollectiveMainloopBwdSm80ILi2ELi2EN4cute5tupleIJNS5_1CILi64EEENS7_ILi128EEENS7_ILi96EEEEEENS_6half_tEfNS_4arch4Sm80ELb1ELb0ELb1ELb1ELb0ELb0ELb0ELb0ELi2ELi2ELi4ELi2ELb0EEENS1_21CollectiveEpilogueBwdISB_SC_SE_Li256ELb1ELb0ELi2EEENS1_25SingleTileBwdLPTSchedulerILb1ELi128ELb0EEEEEEEEEvNT_6ParamsE,"aw",@nobits
	.sectionflags	@""
	.align	16
	.zero		1024


//--------------------- .nv.shared._ZN7cutlass13device_kernelIN5flash19enable_sm80_to_sm89INS1_16FlashAttnBwdSm80INS1_25CollectiveMainloopBwdSm80ILi2ELi2EN4cute5tupleIJNS5_1CILi64EEENS7_ILi128EEENS7_ILi96EEEEEENS_6half_tEfNS_4arch4Sm80ELb1ELb0ELb1ELb1ELb1ELb0ELb0ELb0ELi2ELi2ELi4ELi2ELb0EEENS1_21CollectiveEpilogueBwdISB_SC_SE_Li256ELb1ELb0ELi2EEENS1_25SingleTileBwdLPTSchedulerILb1ELi128ELb1EEEEEEEEEvNT_6ParamsE --------------------------
	.section	.nv.shared._ZN7cutlass13device_kernelIN5flash19enable_sm80_to_sm89INS1_16FlashAttnBwdSm80INS1_25CollectiveMainloopBwdSm80ILi2ELi2EN4cute5tupleIJNS5_1CILi64EEENS7_ILi128EEENS7_ILi96EEEEEENS_6half_tEfNS_4arch4Sm80ELb1ELb0ELb1ELb1ELb1ELb0ELb0ELb0ELi2ELi2ELi4ELi2ELb0EEENS1_21CollectiveEpilogueBwdISB_SC_SE_Li256ELb1ELb0ELi2EEENS1_25SingleTileBwdLPTSchedulerILb1ELi128ELb1EEEEEEEEEvNT_6ParamsE,"aw",@nobits
	.sectionflags	@""
	.align	16
	.zero		1024


//--------------------- .nv.shared._ZN7cutlass13device_kernelIN5flash19enable_sm80_to_sm89INS1_16FlashAttnBwdSm80INS1_25CollectiveMainloopBwdSm80ILi2ELi2EN4cute5tupleIJNS5_1CILi64EEENS7_ILi128EEENS7_ILi96EEEEEENS_6half_tEfNS_4arch4Sm80ELb1ELb0ELb1ELb1ELb0ELb0ELb0ELb0ELi2ELi2ELi4ELi2ELb0EEENS1_24CollectiveEpilogueBwdGQAISB_fSE_Li256ELb1ELb0EEENS1_25SingleTileBwdLPTSchedulerILb1ELi128ELb0EEEEEEEEEvNT_6ParamsE --------------------------
	.section	.nv.shared._ZN7cutlass13device_kernelIN5flash19enable_sm80_to_sm89INS1_16FlashAttnBwdSm80INS1_25CollectiveMainloopBwdSm80ILi2ELi2EN4cute5tupleIJNS5_1CILi64EEENS7_ILi128EEENS7_ILi96EEEEEENS_6half_tEfNS_4arch4Sm80ELb1ELb0ELb1ELb1ELb0ELb0ELb0ELb0ELi2ELi2ELi4ELi2ELb0EEENS1_24CollectiveEpilogueBwdGQAISB_fSE_Li256ELb1ELb0EEENS1_25SingleTileBwdLPTSchedulerILb1ELi128ELb0EEEEEEEEEvNT_6ParamsE,"aw",@nobits
	.sectionflags	@""
	.align	16
	.zero		1024


//--------------------- .nv.shared._ZN7cutlass13device_kernelIN5flash32FlashAttnBwdPostprocessConvertdQIN4cute5tupleIJNS3_1CILi128EEENS5_ILi96EEEEEENS_6half_tEfNS_4arch4Sm80ELi256ENS3_8TiledMMAINS3_8MMA_AtomIJNS3_28SM80_16x8x16_F32F16F16F32_TNEEEENS3_6LayoutINS4_IJNS5_ILi4EEENS5_ILi2EEENS5_ILi1EEEEEENS4_IJSJ_SH_NS5_ILi0EEEEEEEENS4_IJNS5_ILi64EEENS5_ILi32EEENS5_ILi16EEEEEEEELb0EEEEEvNT_6ParamsE --------------------------
	.section	.nv.shared._ZN7cutlass13device_kernelIN5flash32FlashAttnBwdPostprocessConvertdQIN4cute5tupleIJNS3_1CILi128EEENS5_ILi96EEEEEENS_6half_tEfNS_4arch4Sm80ELi256ENS3_8TiledMMAINS3_8MMA_AtomIJNS3_28SM80_16x8x16_F32F16F16F32_TNEEEENS3_6LayoutINS4_IJNS5_ILi4EEENS5_ILi2EEENS5_ILi1EEEEEENS4_IJSJ_SH_NS5_ILi0EEEEEEEENS4_IJNS5_ILi64EEENS5_ILi32EEENS5_ILi16EEEEEEEELb0EEEEEvNT_6ParamsE,"aw",@nobits
	.sectionflags	@""
	.align	16
	.zero		1024


//--------------------- .nv.shared._ZN7cutlass13device_kernelIN5flash32FlashAttnBwdPostprocessConvertdQIN4cute5tupleIJNS3_1CILi64EEENS5_ILi96EEEEEENS_6half_tEfNS_4arch4Sm80ELi256ENS3_8TiledMMAINS3_8MMA_AtomIJNS3_28SM80_16x8x16_F32F16F16F32_TNEEEENS3_6LayoutINS4_IJNS5_ILi2EEENS5_ILi4EEENS5_ILi1EEEEEENS4_IJSJ_SH_NS5_ILi0EEEEEEEENS4_IJNS5_ILi32EEESO_NS5_ILi16EEEEEEEELb0EEEEEvNT_6ParamsE --------------------------
	.section	.nv.shared._ZN7cutlass13device_kernelIN5flash32FlashAttnBwdPostprocessConvertdQIN4cute5tupleIJNS3_1CILi64EEENS5_ILi96EEEEEENS_6half_tEfNS_4arch4Sm80ELi256ENS3_8TiledMMAINS3_8MMA_AtomIJNS3_28SM80_16x8x16_F32F16F16F32_TNEEEENS3_6LayoutINS4_IJNS5_ILi2EEENS5_ILi4EEENS5_ILi1EEEEEENS4_IJSJ_SH_NS5_ILi0EEEEEEEENS4_IJNS5_ILi32EEESO_NS5_ILi16EEEEEEEELb0EEEEEvNT_6ParamsE,"aw",@nobits
	.sectionflags	@""
	.align	16
	.zero		1024


//--------------------- .nv.shared._ZN7cutlass13device_kernelIN5flash19enable_sm80_to_sm89INS1_16FlashAttnBwdSm80INS1_25CollectiveMainloopBwdSm80ILi2ELi2EN4cute5tupleIJNS5_1CILi64EEENS7_ILi128EEENS7_ILi96EEEEEENS_6half_tEfNS_4arch4Sm80ELb1ELb0ELb1ELb1ELb1ELb0ELb0ELb0ELi2ELi2ELi4ELi2ELb0EEENS1_24CollectiveEpilogueBwdGQAISB_fSE_Li256ELb1ELb1EEENS1_25SingleTileBwdLPTSchedulerILb1ELi128ELb1EEEEEEEEEvNT_6ParamsE --------------------------
	.section	.nv.shared._ZN7cutlass13device_kernelIN5flash19enable_sm80_to_sm89INS1_16FlashAttnBwdSm80INS1_25CollectiveMainloopBwdSm80ILi2ELi2EN4cute5tupleIJNS5_1CILi64EEENS7_ILi128EEENS7_ILi96EEEEEENS_6half_tEfNS_4arch4Sm80ELb1ELb0ELb1ELb1ELb1ELb0ELb0ELb0ELi2ELi2ELi4ELi2ELb0EEENS1_24CollectiveEpilogueBwdGQAISB_fSE_Li256ELb1ELb1EEENS1_25SingleTileBwdLPTSchedulerILb1ELi128ELb1EEEEEEEEEvNT_6ParamsE,"aw",@nobits
	.sectionflags	@""
	.align	16
	.zero		1024


//--------------------- .nv.shared._ZN7cutlass13device_kernelIN5flash22FlashAttnBwdPreprocessIN4cute5tupleIJNS3_1CILi64EEENS5_ILi96EEEEEENS_6half_tEfNS_4arch4Sm80ELb1ELb1EEEEEvNT_6ParamsE --------------------------
	.section	.nv.shared._ZN7cutlass13device_kernelIN5flash22FlashAttnBwdPreprocessIN4cute5tupleIJNS3_1CILi64EEENS5_ILi96EEEEEENS_6half_tEfNS_4arch4Sm80ELb1ELb1EEEEEvNT_6ParamsE,"aw",@nobits
	.sectionflags	@""
	.align	16
	.zero		1024


//--------------------- .nv.constant0._ZN7cutlass13device_kernelIN5flash19enable_sm80_to_sm89INS1_16FlashAttnBwdSm80INS1_25CollectiveMainloopBwdSm80ILi2ELi1EN4cute5tupleIJNS5_1CILi64EEENS7_ILi128EEENS7_ILi96EEEEEENS_6half_tEfNS_4arch4Sm80ELb0ELb0ELb1ELb0ELb0ELb0ELb0ELb0ELi2ELi2ELi4ELi2ELb1EEENS1_21CollectiveEpilogueBwdISB_SC_SE_Li256ELb0ELb0ELi2EEENS1_19SingleTileSchedulerILb0ELb0ELb0ELi128EEEEEEEEEvNT_6ParamsE --------------------------
	.section	.nv.constant0._ZN7cutlass13device_kernelIN5flash19enable_sm80_to_sm89INS1_16FlashAttnBwdSm80INS1_25CollectiveMainloopBwdSm80ILi2ELi1EN4cute5tupleIJNS5_1CILi64EEENS7_ILi128EEENS7_ILi96EEEEEENS_6half_tEfNS_4arch4Sm80ELb0ELb0ELb1ELb0ELb0ELb0ELb0ELb0ELi2ELi2ELi4ELi2ELb1EEENS1_21CollectiveEpilogueBwdISB_SC_SE_Li256ELb0ELb0ELi2EEENS1_19SingleTileSchedulerILb0ELb0ELb0ELi128EEEEEEEEEvNT_6ParamsE,"a",@progbits
	.sectionflags	@""
	.align	4
.nv.constant0._ZN7cutlass13device_kernelIN5flash19enable_sm80_to_sm89INS1_16FlashAttnBwdSm80INS1_25CollectiveMainloopBwdSm80ILi2ELi1EN4cute5tupleIJNS5_1CILi64EEENS7_ILi128EEENS7_ILi96EEEEEENS_6half_tEfNS_4arch4Sm80ELb0ELb0ELb1ELb0ELb0ELb0ELb0ELb0ELi2ELi2ELi4ELi2ELb1EEENS1_21CollectiveEpilogueBwdISB_SC_SE_Li256ELb0ELb0ELi2EEENS1_19SingleTileSchedulerILb0ELb0ELb0ELi128EEEEEEEEEvNT_6ParamsE:
	.zero		1152


//--------------------- .nv.constant0._ZN7cutlass13device_kernelIN5flash19enable_sm80_to_sm89INS1_16FlashAttnBwdSm80INS1_25CollectiveMainloopBwdSm80ILi2ELi1EN4cute5tupleIJNS5_1CILi64EEENS7_ILi128EEENS7_ILi96EEEEEENS_6half_tEfNS_4arch4Sm80ELb0ELb0ELb1ELb0ELb1ELb0ELb0ELb0ELi2ELi2ELi4ELi2ELb1EEENS1_21CollectiveEpilogueBwdISB_SC_SE_Li256ELb0ELb0ELi2EEENS1_19SingleTileSchedulerILb0ELb0ELb0ELi128EEEEEEEEEvNT_6ParamsE --------------------------
	.section	.nv.constant0._ZN7cutlass13device_kernelIN5flash19enable_sm80_to_sm89INS1_16FlashAttnBwdSm80INS1_25CollectiveMainloopBwdSm80ILi2ELi1EN4cute5tupleIJNS5_1CILi64EEENS7_ILi128EEENS7_ILi96EEEEEENS_6half_tEfNS_4arch4Sm80ELb0ELb0ELb1ELb0ELb1ELb0ELb0ELb0ELi2ELi2ELi4ELi2ELb1EEENS1_21CollectiveEpilogueBwdISB_SC_SE_Li256ELb0ELb0ELi2EEENS1_19SingleTileSchedulerILb0ELb0ELb0ELi128EEEEEEEEEvNT_6ParamsE,"a",@progbits
	.sectionflags	@""
	.align	4
.nv.constant0._ZN7cutlass13device_kernelIN5flash19enable_sm80_to_sm89INS1_16FlashAttnBwdSm80INS1_25CollectiveMainloopBwdSm80ILi2ELi1EN4cute5tupleIJNS5_1CILi64EEENS7_ILi128EEENS7_ILi96EEEEEENS_6half_tEfNS_4arch4Sm80ELb0ELb0ELb1ELb0ELb1ELb0ELb0ELb0ELi2ELi2ELi4ELi2ELb1EEENS1_21CollectiveEpilogueBwdISB_SC_SE_Li256ELb0ELb0ELi2EEENS1_19SingleTileSchedulerILb0ELb0ELb0ELi128EEEEEEEEEvNT_6ParamsE:
	.zero		1152


//--------------------- .nv.constant0._ZN7cutlass13device_kernelIN5flash19enable_sm80_to_sm89INS1_16FlashAttnBwdSm80INS1_25CollectiveMainloopBwdSm80ILi2ELi1EN4cute5tupleIJNS5_1CILi64EEENS7_ILi128EEENS7_ILi96EEEEEENS_6half_tEfNS_4arch4Sm80ELb0ELb0ELb1ELb0ELb0ELb0ELb0ELb0ELi2ELi2ELi4ELi2ELb1EEENS1_24CollectiveEpilogueBwdGQAISB_fSE_Li256ELb0ELb0EEENS1_19SingleTileSchedulerILb0ELb0ELb0ELi128EEEEEEEEEvNT_6ParamsE --------------------------
	.section	.nv.constant0._ZN7cutlass13device_kernelIN5flash19enable_sm80_to_sm89INS1_16FlashAttnBwdSm80INS1_25CollectiveMainloopBwdSm80ILi2ELi1EN4cute5tupleIJNS5_1CILi64EEENS7_ILi128EEENS7_ILi96EEEEEENS_6half_tEfNS_4arch4Sm80ELb0ELb0ELb1ELb0ELb0ELb0ELb0ELb0ELi2ELi2ELi4ELi2ELb1EEENS1_24CollectiveEpilogueBwdGQAISB_fSE_Li256ELb0ELb0EEENS1_19SingleTileSchedulerILb0ELb0ELb0ELi128EEEEEEEEEvNT_6ParamsE,"a",@progbits
	.sectionflags	@""
	.align	4
.nv.constant0._ZN7cutlass13device_kernelIN5flash19enable_sm80_to_sm89INS1_16FlashAttnBwdSm80INS1_25CollectiveMainloopBwdSm80ILi2ELi1EN4cute5tupleIJNS5_1CILi64EEENS7_ILi128EEENS7_ILi96EEEEEENS_6half_tEfNS_4arch4Sm80ELb0ELb0ELb1ELb0ELb0ELb0ELb0ELb0ELi2ELi2ELi4ELi2ELb1EEENS1_24CollectiveEpilogueBwdGQAISB_fSE_Li256ELb0ELb0EEENS1_19SingleTileSchedulerILb0ELb0ELb0ELi128EEEEEEEEEvNT_6ParamsE:
	.zero		1160


//--------------------- .nv.constant0._ZN7cutlass13device_kernelIN5flash19enable_sm80_to_sm89INS1_16FlashAttnBwdSm80INS1_25CollectiveMainloopBwdSm80ILi2ELi1EN4cute5tupleIJNS5_1CILi64EEENS7_ILi128EEENS7_ILi96EEEEEENS_6half_tEfNS_4arch4Sm80ELb0ELb0ELb1ELb0ELb1ELb0ELb0ELb0ELi2ELi2ELi4ELi2ELb1EEENS1_24CollectiveEpilogueBwdGQAISB_fSE_Li256ELb0ELb1EEENS1_19SingleTileSchedulerILb0ELb0ELb0ELi128EEEEEEEEEvNT_6ParamsE --------------------------
	.section	.nv.constant0._ZN7cutlass13device_kernelIN5flash19enable_sm80_to_sm89INS1_16FlashAttnBwdSm80INS1_25CollectiveMainloopBwdSm80ILi2ELi1EN4cute5tupleIJNS5_1CILi64EEENS7_ILi128EEENS7_ILi96EEEEEENS_6half_tEfNS_4arch4Sm80ELb0ELb0ELb1ELb0ELb1ELb0ELb0ELb0ELi2ELi2ELi4ELi2ELb1EEENS1_24CollectiveEpilogueBwdGQAISB_fSE_Li256ELb0ELb1EEENS1_19SingleTileSchedulerILb0ELb0ELb0ELi128EEEEEEEEEvNT_6ParamsE,"a",@progbits
	.sectionflags	@""
	.align	4
.nv.constant0._ZN7cutlass13device_kernelIN5flash19enable_sm80_to_sm89INS1_16FlashAttnBwdSm80INS1_25CollectiveMainloopBwdSm80ILi2ELi1EN4cute5tupleIJNS5_1CILi64EEENS7_ILi128EEENS7_ILi96EEEEEENS_6half_tEfNS_4arch4Sm80ELb0ELb0ELb1ELb0ELb1ELb0ELb0ELb0ELi2ELi2ELi4ELi2ELb1EEENS1_24CollectiveEpilogueBwdGQAISB_fSE_Li256ELb0ELb1EEENS1_19SingleTileSchedulerILb0ELb0ELb0ELi128EEEEEEEEEvNT_6ParamsE:
	.zero		1160


//--------------------- .nv.constant0._ZN7cutlass13device_kernelIN5flash19enable_sm80_to_sm89INS1_16FlashAttnBwdSm80INS1_25CollectiveMainloopBwdSm80ILi2ELi1EN4cute5tupleIJNS5_1CILi64EEENS7_ILi128EEENS7_ILi96EEEEEENS_6half_tEfNS_4arch4Sm80ELb0ELb0ELb1ELb1ELb0ELb0ELb0ELb0ELi2ELi2ELi4ELi2ELb1EEENS1_21CollectiveEpilogueBwdISB_SC_SE_Li256ELb1ELb0ELi2EEENS1_19SingleTileSchedulerILb1ELb0ELb0ELi128EEEEEEEEEvNT_6ParamsE --------------------------
	.section	.nv.constant0._ZN7cutlass13device_kernelIN5flash19enable_sm80_to_sm89INS1_16FlashAttnBwdSm80INS1_25CollectiveMainloopBwdSm80ILi2ELi1EN4cute5tupleIJNS5_1CILi64EEENS7_ILi128EEENS7_ILi96EEEEEENS_6half_tEfNS_4arch4Sm80ELb0ELb0ELb1ELb1ELb0ELb0ELb0ELb0ELi2ELi2ELi4ELi2ELb1EEENS1_21CollectiveEpilogueBwdISB_SC_SE_Li256ELb1ELb0ELi2EEENS1_19SingleTileSchedulerILb1ELb0ELb0ELi128EEEEEEEEEvNT_6ParamsE,"a",@progbits
	.sectionflags	@""
	.align	4
.nv.constant0._ZN7cutlass13device_kernelIN5flash19enable_sm80_to_sm89INS1_16FlashAttnBwdSm80INS1_25CollectiveMainloopBwdSm80ILi2ELi1EN4cute5tupleIJNS5_1CILi64EEENS7_ILi128EEENS7_ILi96EEEEEENS_6half_tEfNS_4arch4Sm80ELb0ELb0ELb1ELb1ELb0ELb0ELb0ELb0ELi2ELi2ELi4ELi2ELb1EEENS1_21CollectiveEpilogueBwdISB_SC_SE_Li256ELb1ELb0ELi2EEENS1_19SingleTileSchedulerILb1ELb0ELb0ELi128EEEEEEEEEvNT_6ParamsE:
	.zero		1152


//--------------------- .nv.constant0._ZN7cutlass13device_kernelIN5flash19enable_sm80_to_sm89INS1_16FlashAttnBwdSm80INS1_25CollectiveMainloopBwdSm80ILi2ELi1EN4cute5tupleIJNS5_1CILi64EEENS7_ILi128EEENS7_ILi96EEEEEENS_6half_tEfNS_4arch4Sm80ELb0ELb0ELb1ELb1ELb1ELb0ELb0ELb0ELi2ELi2ELi4ELi2ELb1EEENS1_21CollectiveEpilogueBwdISB_SC_SE_Li256ELb1ELb0ELi2EEENS1_19SingleTileSchedulerILb1ELb0ELb0ELi128EEEEEEEEEvNT_6ParamsE --------------------------
	.section	.nv.constant0._ZN7cutlass13device_kernelIN5flash19enable_sm80_to_sm89INS1_16FlashAttnBwdSm80INS1_25CollectiveMainloopBwdSm80ILi2ELi1EN4cute5tupleIJNS5_1CILi64EEENS7_ILi128EEENS7_ILi96EEEEEENS_6half_tEfNS_4arch4Sm80ELb0ELb0ELb1ELb1ELb1ELb0ELb0ELb0ELi2ELi2ELi4ELi2ELb1EEENS1_21CollectiveEpilogueBwdISB_SC_SE_Li256ELb1ELb0ELi2EEENS1_19SingleTileSchedulerILb1ELb0ELb0ELi128EEEEEEEEEvNT_6ParamsE,"a",@progbits
	.sectionflags	@""
	.align	4
.nv.constant0._ZN7cutlass13device_kernelIN5flash19enable_sm80_to_sm89INS1_16FlashAttnBwdSm80INS1_25CollectiveMainloopBwdSm80ILi2ELi1EN4cute5tupleIJNS5_1CILi64EEENS7_ILi128EEENS7_ILi96EEEEEENS_6half_tEfNS_4arch4Sm80ELb0ELb0ELb1ELb1ELb1ELb0ELb0ELb0ELi2ELi2ELi4ELi2ELb1EEENS1_21CollectiveEpilogueBwdISB_SC_SE_Li256ELb1ELb0ELi2EEENS1_19SingleTileSchedulerILb1ELb0ELb0ELi128EEEEEEEEEvNT_6ParamsE:
	.zero		1152


//--------------------- .nv.constant0._ZN7cutlass13device_kernelIN5flash19enable_sm80_to_sm89INS1_16FlashAttnBwdSm80INS1_25CollectiveMainloopBwdSm80ILi2ELi1EN4cute5tupleIJNS5_1CILi64EEENS7_ILi128EEENS7_ILi96EEEEEENS_6half_tEfNS_4arch4Sm80ELb0ELb0ELb1ELb1ELb0ELb0ELb0ELb0ELi2ELi2ELi4ELi2ELb1EEENS1_24CollectiveEpilogueBwdGQAISB_fSE_Li256ELb1ELb0EEENS1_19SingleTileSchedulerILb1ELb0ELb0ELi128EEEEEEEEEvNT_6ParamsE --------------------------
	.section	.nv.constant0._ZN7cutlass13device_kernelIN5flash19enable_sm80_to_sm89INS1_16FlashAttnBwdSm80INS1_25CollectiveMainloopBwdSm80ILi2ELi1EN4cute5tupleIJNS5_1CILi64EEENS7_ILi128EEENS7_ILi96EEEEEENS_6half_tEfNS_4arch4Sm80ELb0ELb0ELb1ELb1ELb0ELb0ELb0ELb0ELi2ELi2ELi4ELi2ELb1EEENS1_24CollectiveEpilogueBwdGQAISB_fSE_Li256ELb1ELb0EEENS1_19SingleTileSchedulerILb1ELb0ELb0ELi128EEEEEEEEEvNT_6ParamsE,"a",@progbits
	.sectionflags	@""
	.align	4
.nv.constant0._ZN7cutlass13device_kernelIN5flash19enable_sm80_to_sm89INS1_16FlashAttnBwdSm80INS1_25CollectiveMainloopBwdSm80ILi2ELi1EN4cute5tupleIJNS5_1CILi64EEENS7_ILi128EEENS7_ILi96EEEEEENS_6half_tEfNS_4arch4Sm80ELb0ELb0ELb1ELb1ELb0ELb0ELb0ELb0ELi2ELi2ELi4ELi2ELb1EEENS1_24CollectiveEpilogueBwdGQAISB_fSE_Li256ELb1ELb0EEENS1_19SingleTileSchedulerILb1ELb0ELb0ELi128EEEEEEEEEvNT_6ParamsE:
	.zero		1160


//--------------------- .nv.constant0._ZN7cutlass13device_kernelIN5flash19enable_sm80_to_sm89INS1_16FlashAttnBwdSm80INS1_25CollectiveMainloopBwdSm80ILi2ELi1EN4cute5tupleIJNS5_1CILi64EEENS7_ILi128EEENS7_ILi96EEEEEENS_6half_tEfNS_4arch4Sm80ELb0ELb0ELb1ELb1ELb1ELb0ELb0ELb0ELi2ELi2ELi4ELi2ELb1EEENS1_24CollectiveEpilogueBwdGQAISB_fSE_Li256ELb1ELb1EEENS1_19SingleTileSchedulerILb1ELb0ELb0ELi128EEEEEEEEEvNT_6ParamsE --------------------------
	.section	.nv.constant0._ZN7cutlass13device_kernelIN5flash19enable_sm80_to_sm89INS1_16FlashAttnBwdSm80INS1_25CollectiveMainloopBwdSm80ILi2ELi1EN4cute5tupleIJNS5_1CILi64EEENS7_ILi128EEENS7_ILi96EEEEEENS_6half_tEfNS_4arch4Sm80ELb0ELb0ELb1ELb1ELb1ELb0ELb0ELb0ELi2ELi2ELi4ELi2ELb1EEENS1_24CollectiveEpilogueBwdGQAISB_fSE_Li256ELb1ELb1EEENS1_19SingleTileSchedulerILb1ELb0ELb0ELi128EEEEEEEEEvNT_6ParamsE,"a",@progbits
	.sectionflags	@""
	.align	4
.nv.constant0._ZN7cutlass13device_kernelIN5flash19enable_sm80_to_sm89INS1_16FlashAttnBwdSm80INS1_25CollectiveMainloopBwdSm80ILi2ELi1EN4cute5tupleIJNS5_1CILi64EEENS7_ILi128EEENS7_ILi96EEEEEENS_6half_tEfNS_4arch4Sm80ELb0ELb0ELb1ELb1ELb1ELb0ELb0ELb0ELi2ELi2ELi4ELi2ELb1EEENS1_24CollectiveEpilogueBwdGQAISB_fSE_Li256ELb1ELb1EEENS1_19SingleTileSchedulerILb1ELb0ELb0ELi128EEEEEEEEEvNT_6ParamsE:
	.zero		1160


//--------------------- .nv.constant0._ZN7cutlass13device_kernelIN5flash19enable_sm80_to_sm89INS1_16FlashAttnBwdSm80INS1_25CollectiveMainloopBwdSm80ILi2ELi1EN4cute5tupleIJNS5_1CILi64EEENS7_ILi128EEENS7_ILi96EEEEEENS_6half_tEfNS_4arch4Sm80ELb0ELb1ELb1ELb0ELb0ELb0ELb0ELb0ELi2ELi2ELi4ELi2ELb1EEENS1_21CollectiveEpilogueBwdISB_SC_SE_Li256ELb0ELb0ELi2EEENS1_19SingleTileSchedulerILb0ELb0ELb0ELi128EEEEEEEEEvNT_6ParamsE --------------------------
	.section	.nv.constant0._ZN7cutlass13device_kernelIN5flash19enable_sm80_to_sm89INS1_16FlashAttnBwdSm80INS1_25CollectiveMainloopBwdSm80ILi2ELi1EN4cute5tupleIJNS5_1CILi64EEENS7_ILi128EEENS7_ILi96EEEEEENS_6half_tEfNS_4arch4Sm80ELb0ELb1ELb1ELb0ELb0ELb0ELb0ELb0ELi2ELi2ELi4ELi2ELb1EEENS1_21CollectiveEpilogueBwdISB_SC_SE_Li256ELb0ELb0ELi2EEENS1_19SingleTileSchedulerILb0ELb0ELb0ELi128EEEEEEEEEvNT_6ParamsE,"a",@progbits
	.sectionflags	@""
	.align	4
.nv.constant0._ZN7cutlass13device_kernelIN5flash19enable_sm80_to_sm89INS1_16FlashAttnBwdSm80INS1_25CollectiveMainloopBwdSm80ILi2ELi1EN4cute5tupleIJNS5_1CILi64EEENS7_ILi128EEENS7_ILi96EEEEEENS_6half_tEfNS_4arch4Sm80ELb0ELb1ELb1ELb0ELb0ELb0ELb0ELb0ELi2ELi2ELi4ELi2ELb1EEENS1_21CollectiveEpilogueBwdISB_SC_SE_Li256ELb0ELb0ELi2EEENS1_19SingleTileSchedulerILb0ELb0ELb0ELi128EEEEEEEEEvNT_6ParamsE:
	.zero		1152


//--------------------- .nv.constant0._ZN7cutlass13device_kernelIN5flash19enable_sm80_to_sm89INS1_16FlashAttnBwdSm80INS1_25CollectiveMainloopBwdSm80ILi2ELi1EN4cute5tupleIJNS5_1CILi64EEENS7_ILi128EEENS7_ILi96EEEEEENS_6half_tEfNS_4arch4Sm80ELb0ELb1ELb1ELb0ELb1ELb0ELb0ELb0ELi2ELi2ELi4ELi2ELb1EEENS1_21CollectiveEpilogueBwdISB_SC_SE_Li256ELb0ELb0ELi2EEENS1_19SingleTileSchedulerILb0ELb0ELb0ELi128EEEEEEEEEvNT_6ParamsE --------------------------
	.section	.nv.constant0._ZN7cutlass13device_kernelIN5flash19enable_sm80_to_sm89INS1_16FlashAttnBwdSm80INS1_25CollectiveMainloopBwdSm80ILi2ELi1EN4cute5tupleIJNS5_1CILi64EEENS7_ILi128EEENS7_ILi96EEEEEENS_6half_tEfNS_4arch4Sm80ELb0ELb1ELb1ELb0ELb1ELb0ELb0ELb0ELi2ELi2ELi4ELi2ELb1EEENS1_21CollectiveEpilogueBwdISB_SC_SE_Li256ELb0ELb0ELi2EEENS1_19SingleTileSchedulerILb0ELb0ELb0ELi128EEEEEEEEEvNT_6ParamsE,"a",@progbits
	.sectionflags	@""
	.align	4
.nv.constant0._ZN7cutlass13device_kernelIN5flash19enable_sm80_to_sm89INS1_16FlashAttnBwdSm80INS1_25CollectiveMainloopBwdSm80ILi2ELi1EN4cute5tupleIJNS5_1CILi64EEENS7_ILi128EEENS7_ILi96EEEEEENS_6half_tEfNS_4arch4Sm80ELb0ELb1ELb1ELb0ELb1ELb0ELb0ELb0ELi2ELi2ELi4ELi2ELb1EEENS1_21CollectiveEpilogueBwdISB_SC_SE_Li256ELb0ELb0ELi2EEENS1_19SingleTileSchedulerILb0ELb0ELb0ELi128EEEEEEEEEvNT_6ParamsE:
	.zero		1152


//--------------------- .nv.constant0._ZN7cutlass13device_kernelIN5flash19enable_sm80_to_sm89INS1_16FlashAttnBwdSm80INS1_25CollectiveMainloopBwdSm80ILi2ELi1EN4cute5tupleIJNS5_1CILi64EEENS7_ILi128EEENS7_ILi96EEEEEENS_6half_tEfNS_4arch4Sm80ELb0ELb1ELb1ELb0ELb0ELb0ELb0ELb0ELi2ELi2ELi4ELi2ELb1EEENS1_24CollectiveEpilogueBwdGQAISB_fSE_Li256ELb0ELb0EEENS1_19SingleTileSchedulerILb0ELb0ELb0ELi128EEEEEEEEEvNT_6ParamsE --------------------------
	.section	.nv.constant0._ZN7cutlass13device_kernelIN5flash19enable_sm80_to_sm89INS1_16FlashAttnBwdSm80INS1_25CollectiveMainloopBwdSm80ILi2ELi1EN4cute5tupleIJNS5_1CILi64EEENS7_ILi128EEENS7_ILi96EEEEEENS_6half_tEfNS_4arch4Sm80ELb0ELb1ELb1ELb0ELb0ELb0ELb0ELb0ELi2ELi2ELi4ELi2ELb1EEENS1_24CollectiveEpilogueBwdGQAISB_fSE_Li256ELb0ELb0EEENS1_19SingleTileSchedulerILb0ELb0ELb0ELi128EEEEEEEEEvNT_6ParamsE,"a",@progbits
	.sectionflags	@""
	.align	4
.nv.constant0._ZN7cutlass13device_kernelIN5flash19enable_sm80_to_sm89INS1_16FlashAttnBwdSm80INS1_25CollectiveMainloopBwdSm80ILi2ELi1EN4cute5tupleIJNS5_1CILi64EEENS7_ILi128EEENS7_ILi96EEEEEENS_6half_tEfNS_4arch4Sm80ELb0ELb1ELb1ELb0ELb0ELb0ELb0ELb0ELi2ELi2ELi4ELi2ELb1EEENS1_24CollectiveEpilogueBwdGQAISB_fSE_Li256ELb0ELb0EEENS1_19SingleTileSchedulerILb0ELb0ELb0ELi128EEEEEEEEEvNT_6ParamsE:
	.zero		1160


//--------------------- .nv.constant0._ZN7cutlass13device_kernelIN5flash19enable_sm80_to_sm89INS1_16FlashAttnBwdSm80INS1_25CollectiveMainloopBwdSm80ILi2ELi1EN4cute5tupleIJNS5_1CILi64EEENS7_ILi128EEENS7_ILi96EEEEEENS_6half_tEfNS_4arch4Sm80ELb0ELb1ELb1ELb0ELb1ELb0ELb0ELb0ELi2ELi2ELi4ELi2ELb1EEENS1_24CollectiveEpilogueBwdGQAISB_fSE_Li256ELb0ELb1EEENS1_19SingleTileSchedulerILb0ELb0ELb0ELi128EEEEEEEEEvNT_6ParamsE --------------------------
	.section	.nv.constant0._ZN7cutlass13device_kernelIN5flash19enable_sm80_to_sm89INS1_16FlashAttnBwdSm80INS1_25CollectiveMainloopBwdSm80ILi2ELi1EN4cute5tupleIJNS5_1CILi64EEENS7_ILi128EEENS7_ILi96EEEEEENS_6half_tEfNS_4arch4Sm80ELb0ELb1ELb1ELb0ELb1ELb0ELb0ELb0ELi2ELi2ELi4ELi2ELb1EEENS1_24CollectiveEpilogueBwdGQAISB_fSE_Li256ELb0ELb1EEENS1_19SingleTileSchedulerILb0ELb0ELb0ELi128EEEEEEEEEvNT_6ParamsE,"a",@progbits
	.sectionflags	@""
	.align	4
.nv.constant0._ZN7cutlass13device_kernelIN5flash19enable_sm80_to_sm89INS1_16FlashAttnBwdSm80INS1_25CollectiveMainloopBwdSm80ILi2ELi1EN4cute5tupleIJNS5_1CILi64EEENS7_ILi128EEENS7_ILi96EEEEEENS_6half_tEfNS_4arch4Sm80ELb0ELb1ELb1ELb0ELb1ELb0ELb0ELb0ELi2ELi2ELi4ELi2ELb1EEENS1_24CollectiveEpilogueBwdGQAISB_fSE_Li256ELb0ELb1EEENS1_19SingleTileSchedulerILb0ELb0ELb0ELi128EEEEEEEEEvNT_6ParamsE:
	.zero		1160


//--------------------- .nv.constant0._ZN7cutlass13device_kernelIN5flash19enable_sm80_to_sm89INS1_16FlashAttnBwdSm80INS1_25CollectiveMainloopBwdSm80ILi2ELi1EN4cute5tupleIJNS5_1CILi64EEENS7_ILi128EEENS7_ILi96EEEEEENS_6half_tEfNS_4arch4Sm80ELb0ELb1ELb1ELb1ELb0ELb0ELb0ELb0ELi2ELi2ELi4ELi2ELb1EEENS1_21CollectiveEpilogueBwdISB_SC_SE_Li256ELb1ELb0ELi2EEENS1_19SingleTileSchedulerILb1ELb0ELb0ELi128EEEEEEEEEvNT_6ParamsE --------------------------
	.section	.nv.constant0._ZN7cutlass13device_kernelIN5flash19enable_sm80_to_sm89INS1_16FlashAttnBwdSm80INS1_25CollectiveMainloopBwdSm80ILi2ELi1EN4cute5tupleIJNS5_1CILi64EEENS7_ILi128EEENS7_ILi96EEEEEENS_6half_tEfNS_4arch4Sm80ELb0ELb1ELb1ELb1ELb0ELb0ELb0ELb0ELi2ELi2ELi4ELi2ELb1EEENS1_21CollectiveEpilogueBwdISB_SC_SE_Li256ELb1ELb0ELi2EEENS1_19SingleTileSchedulerILb1ELb0ELb0ELi128EEEEEEEEEvNT_6ParamsE,"a",@progbits
	.sectionflags	@""
	.align	4
.nv.constant0._ZN7cutlass13device_kernelIN5flash19enable_sm80_to_sm89INS1_16FlashAttnBwdSm80INS1_25CollectiveMainloopBwdSm80ILi2ELi1EN4cute5tupleIJNS5_1CILi64EEENS7_ILi128EEENS7_ILi96EEEEEENS_6half_tEfNS_4arch4Sm80ELb0ELb1ELb1ELb1ELb0ELb0ELb0ELb0ELi2ELi2ELi4ELi2ELb1EEENS1_21CollectiveEpilogueBwdISB_SC_SE_Li256ELb1ELb0ELi2EEENS1_19SingleTileSchedulerILb1ELb0ELb0ELi128EEEEEEEEEvNT_6ParamsE:
	.zero		1152


//--------------------- .nv.constant0._ZN7cutlass13device_kernelIN5flash19enable_sm80_to_sm89INS1_16FlashAttnBwdSm80INS1_25CollectiveMainloopBwdSm80ILi2ELi1EN4cute5tupleIJNS5_1CILi64EEENS7_ILi128EEENS7_ILi96EEEEEENS_6half_tEfNS_4arch4Sm80ELb0ELb1ELb1ELb1ELb1ELb0ELb0ELb0ELi2ELi2ELi4ELi2ELb1EEENS1_21CollectiveEpilogueBwdISB_SC_SE_Li256ELb1ELb0ELi2EEENS1_19SingleTileSchedulerILb1ELb0ELb0ELi128EEEEEEEEEvNT_6ParamsE --------------------------
	.section	.nv.constant0._ZN7cutlass13device_kernelIN5flash19enable_sm80_to_sm89INS1_16FlashAttnBwdSm80INS1_25CollectiveMainloopBwdSm80ILi2ELi1EN4cute5tupleIJNS5_1CILi64EEENS7_ILi128EEENS7_ILi96EEEEEENS_6half_tEfNS_4arch4Sm80ELb0ELb1ELb1ELb1ELb1ELb0ELb0ELb0ELi2ELi2ELi4ELi2ELb1EEENS1_21CollectiveEpilogueBwdISB_SC_SE_Li256ELb1ELb0ELi2EEENS1_19SingleTileSchedulerILb1ELb0ELb0ELi128EEEEEEEEEvNT_6ParamsE,"a",@progbits
	.sectionflags	@""
	.align	4
.nv.constant0._ZN7cutlass13device_kernelIN5flash19enable_sm80_to_sm89INS1_16FlashAttnBwdSm80INS1_25CollectiveMainloopBwdSm80ILi2ELi1EN4cute5tupleIJNS5_1CILi64EEENS7_ILi128EEENS7_ILi96EEEEEENS_6half_tEfNS_4arch4Sm80ELb0ELb1ELb1ELb1ELb1ELb0ELb0ELb0ELi2ELi2ELi4ELi2ELb1EEENS1_21CollectiveEpilogueBwdISB_SC_SE_Li256ELb1ELb0ELi2EEENS1_19SingleTileSchedulerILb1ELb0ELb0ELi128EEEEEEEEEvNT_6ParamsE:
	.zero		1152


//--------------------- .nv.constant0._ZN7cutlass13device_kernelIN5flash19enable_sm80_to_sm89INS1_16FlashAttnBwdSm80INS1_25CollectiveMainloopBwdSm80ILi2ELi1EN4cute5tupleIJNS5_1CILi64EEENS7_ILi128EEENS7_ILi96EEEEEENS_6half_tEfNS_4arch4Sm80ELb0ELb1ELb1ELb1ELb0ELb0ELb0ELb0ELi2ELi2ELi4ELi2ELb1EEENS1_24CollectiveEpilogueBwdGQAISB_fSE_Li256ELb1ELb0EEENS1_19SingleTileSchedulerILb1ELb0ELb0ELi128EEEEEEEEEvNT_6ParamsE --------------------------
	.section	.nv.constant0._ZN7cutlass13device_kernelIN5flash19enable_sm80_to_sm89INS1_16FlashAttnBwdSm80INS1_25CollectiveMainloopBwdSm80ILi2ELi1EN4cute5tupleIJNS5_1CILi64EEENS7_ILi128EEENS7_ILi96EEEEEENS_6half_tEfNS_4arch4Sm80ELb0ELb1ELb1ELb1ELb0ELb0ELb0ELb0ELi2ELi2ELi4ELi2ELb1EEENS1_24CollectiveEpilogueBwdGQAISB_fSE_Li256ELb1ELb0EEENS1_19SingleTileSchedulerILb1ELb0ELb0ELi128EEEEEEEEEvNT_6ParamsE,"a",@progbits
	.sectionflags	@""
	.align	4
.nv.constant0._ZN7cutlass13device_kernelIN5flash19enable_sm80_to_sm89INS1_16FlashAttnBwdSm80INS1_25CollectiveMainloopBwdSm80ILi2ELi1EN4cute5tupleIJNS5_1CILi64EEENS7_ILi128EEENS7_ILi96EEEEEENS_6half_tEfNS_4arch4Sm80ELb0ELb1ELb1ELb1ELb0ELb0ELb0ELb0ELi2ELi2ELi4ELi2ELb1EEENS1_24CollectiveEpilogueBwdGQAISB_fSE_Li256ELb1ELb0EEENS1_19SingleTileSchedulerILb1ELb0ELb0ELi128EEEEEEEEEvNT_6ParamsE:
	.zero		1160


//--------------------- .nv.constant0._ZN7cutlass13device_kernelIN5flash19enable_sm80_to_sm89INS1_16FlashAttnBwdSm80INS1_25CollectiveMainloopBwdSm80ILi2ELi1EN4cute5tupleIJNS5_1CILi64EEENS7_ILi128EEENS7_ILi96EEEEEENS_6half_tEfNS_4arch4Sm80ELb0ELb1ELb1ELb1ELb1ELb0ELb0ELb0ELi2ELi2ELi4ELi2ELb1EEENS1_24CollectiveEpilogueBwdGQAISB_fSE_Li256ELb1ELb1EEENS1_19SingleTileSchedulerILb1ELb0ELb0ELi128EEEEEEEEEvNT_6ParamsE --------------------------
	.section	.nv.constant0._ZN7cutlass13device_kernelIN5flash19enable_sm80_to_sm89INS1_16FlashAttnBwdSm80INS1_25CollectiveMainloopBwdSm80ILi2ELi1EN4cute5tupleIJNS5_1CILi64EEENS7_ILi128EEENS7_ILi96EEEEEENS_6half_tEfNS_4arch4Sm80ELb0ELb1ELb1ELb1ELb1ELb0ELb0ELb0ELi2ELi2ELi4ELi2ELb1EEENS1_24CollectiveEpilogueBwdGQAISB_fSE_Li256ELb1ELb1EEENS1_19SingleTileSchedulerILb1ELb0ELb0ELi128EEEEEEEEEvNT_6ParamsE,"a",@progbits
	.sectionflags	@""
	.align	4
.nv.constant0._ZN7cutlass13device_kernelIN5flash19enable_sm80_to_sm89INS1_16FlashAttnBwdSm80INS1_25CollectiveMainloopBwdSm80ILi2ELi1EN4cute5tupleIJNS5_1CILi64EEENS7_ILi128EEENS7_ILi96EEEEEENS_6half_tEfNS_4arch4Sm80ELb0ELb1ELb1ELb1ELb1ELb0ELb0ELb0ELi2ELi2ELi4ELi2ELb1EEENS1_24CollectiveEpilogueBwdGQAISB_fSE_Li256ELb1ELb1EEENS1_19SingleTileSchedulerILb1ELb0ELb0ELi128EEEEEEEEEvNT_6ParamsE:
	.zero		1160


//--------------------- .nv.constant0._ZN7cutlass13device_kernelIN5flash19enable_sm80_to_sm89INS1_16FlashAttnBwdSm80INS1_25CollectiveMainloopBwdSm80ILi2ELi1EN4cute5tupleIJNS5_1CILi64EEENS7_ILi128EEENS7_ILi96EEEEEENS_6half_tEfNS_4arch4Sm80ELb1ELb0ELb1ELb0ELb0ELb0ELb0ELb0ELi2ELi2ELi4ELi2ELb1EEENS1_21CollectiveEpilogueBwdISB_SC_SE_Li256ELb0ELb0ELi2EEENS1_25SingleTileBwdLPTSchedulerILb0ELi128ELb0EEEEEEEEEvNT_6ParamsE --------------------------
	.section	.nv.constant0._ZN7cutlass13device_kernelIN5flash19enable_sm80_to_sm89INS1_16FlashAttnBwdSm80INS1_25CollectiveMainloopBwdSm80ILi2ELi1EN4cute5tupleIJNS5_1CILi64EEENS7_ILi128EEENS7_ILi96EEEEEENS_6half_tEfNS_4arch4Sm80ELb1ELb0ELb1ELb0ELb0ELb0ELb0ELb0ELi2ELi2ELi4ELi2ELb1EEENS1_21CollectiveEpilogueBwdISB_SC_SE_Li256ELb0ELb0ELi2EEENS1_25SingleTileBwdLPTSchedulerILb0ELi128ELb0EEEEEEEEEvNT_6ParamsE,"a",@progbits
	.sectionflags	@""
	.align	4
.nv.constant0._ZN7cutlass13device_kernelIN5flash19enable_sm80_to_sm89INS1_16FlashAttnBwdSm80INS1_25CollectiveMainloopBwdSm80ILi2ELi1EN4cute5tupleIJNS5_1CILi64EEENS7_ILi128EEENS7_ILi96EEEEEENS_6half_tEfNS_4arch4Sm80ELb1ELb0ELb1ELb0ELb0ELb0ELb0ELb0ELi2ELi2ELi4ELi2ELb1EEENS1_21CollectiveEpilogueBwdISB_SC_SE_Li256ELb0ELb0ELi2EEENS1_25SingleTileBwdLPTSchedulerILb0ELi128ELb0EEEEEEEEEvNT_6ParamsE:
	.zero		1176


//--------------------- .nv.constant0._ZN7cutlass13device_kernelIN5flash19enable_sm80_to_sm89INS1_16FlashAttnBwdSm80INS1_25CollectiveMainloopBwdSm80ILi2ELi1EN4cute5tupleIJNS5_1CILi64EEENS7_ILi128EEENS7_ILi96EEEEEENS_6half_tEfNS_4arch4Sm80ELb1ELb0ELb1ELb0ELb1ELb0ELb0ELb0ELi2ELi2ELi4ELi2ELb1EEENS1_21CollectiveEpilogueBwdISB_SC_SE_Li256ELb0ELb0ELi2EEENS1_25SingleTileBwdLPTSchedulerILb0ELi128ELb1EEEEEEEEEvNT_6ParamsE --------------------------
	.section	.nv.constant0._ZN7cutlass13device_kernelIN5flash19enable_sm80_to_sm89INS1_16FlashAttnBwdSm80INS1_25CollectiveMainloopBwdSm80ILi2ELi1EN4cute5tupleIJNS5_1CILi64EEENS7_ILi128EEENS7_ILi96EEEEEENS_6half_tEfNS_4arch4Sm80ELb1ELb0ELb1ELb0ELb1ELb0ELb0ELb0ELi2ELi2ELi4ELi2ELb1EEENS1_21CollectiveEpilogueBwdISB_SC_SE_Li256ELb0ELb0ELi2EEENS1_25SingleTileBwdLPTSchedulerILb0ELi128ELb1EEEEEEEEEvNT_6ParamsE,"a",@progbits
	.sectionflags	@""
	.align	4
.nv.constant0._ZN7cutlass13device_kernelIN5flash19enable_sm80_to_sm89INS1_16FlashAttnBwdSm80INS1_25CollectiveMainloopBwdSm80ILi2ELi1EN4cute5tupleIJNS5_1CILi64EEENS7_ILi128EEENS7_ILi96EEEEEENS_6half_tEfNS_4arch4Sm80ELb1ELb0ELb1ELb0ELb1ELb0ELb0ELb0ELi2ELi2ELi4ELi2ELb1EEENS1_21CollectiveEpilogueBwdISB_SC_SE_Li256ELb0ELb0ELi2EEENS1_25SingleTileBwdLPTSchedulerILb0ELi128ELb1EEEEEEEEEvNT_6ParamsE:
	.zero		1176


//--------------------- .nv.constant0._ZN7cutlass13device_kernelIN5flash19enable_sm80_to_sm89INS1_16FlashAttnBwdSm80INS1_25CollectiveMainloopBwdSm80ILi2ELi1EN4cute5tupleIJNS5_1CILi64EEENS7_ILi128EEENS7_ILi96EEEEEENS_6half_tEfNS_4arch4Sm80ELb1ELb0ELb1ELb0ELb0ELb0ELb0ELb0ELi2ELi2ELi4ELi2ELb1EEENS1_24CollectiveEpilogueBwdGQAISB_fSE_Li256ELb0ELb0EEENS1_25SingleTileBwdLPTSchedulerILb0ELi128ELb0EEEEEEEEEvNT_6ParamsE --------------------------
	.section	.nv.constant0._ZN7cutlass13device_kernelIN5flash19enable_sm80_to_sm89INS1_16FlashAttnBwdSm80INS1_25CollectiveMainloopBwdSm80ILi2ELi1EN4cute5tupleIJNS5_1CILi64EEENS7_ILi128EEENS7_ILi96EEEEEENS_6half_tEfNS_4arch4Sm80ELb1ELb0ELb1ELb0ELb0ELb0ELb0ELb0ELi2ELi2ELi4ELi2ELb1EEENS1_24CollectiveEpilogueBwdGQAISB_fSE_Li256ELb0ELb0EEENS1_25SingleTileBwdLPTSchedulerILb0ELi128ELb0EEEEEEEEEvNT_6ParamsE,"a",@progbits
	.sectionflags	@""
	.align	4
.nv.constant0._ZN7cutlass13device_kernelIN5flash19enable_sm80_to_sm89INS1_16FlashAttnBwdSm80INS1_25CollectiveMainloopBwdSm80ILi2ELi1EN4cute5tupleIJNS5_1CILi64EEENS7_ILi128EEENS7_ILi96EEEEEENS_6half_tEfNS_4arch4Sm80ELb1ELb0ELb1ELb0ELb0ELb0ELb0ELb0ELi2ELi2ELi4ELi2ELb1EEENS1_24CollectiveEpilogueBwdGQAISB_fSE_Li256ELb0ELb0EEENS1_25SingleTileBwdLPTSchedulerILb0ELi128ELb0EEEEEEEEEvNT_6ParamsE:
	.zero		1184


//--------------------- .nv.constant0._ZN7cutlass13device_kernelIN5flash19enable_sm80_to_sm89INS1_16FlashAttnBwdSm80INS1_25CollectiveMainloopBwdSm80ILi2ELi1EN4cute5tupleIJNS5_1CILi64EEENS7_ILi128EEENS7_ILi96EEEEEENS_6half_tEfNS_4arch4Sm80ELb1ELb0ELb1ELb0ELb1ELb0ELb0ELb0ELi2ELi2ELi4ELi2ELb1EEENS1_24CollectiveEpilogueBwdGQAISB_fSE_Li256ELb0ELb1EEENS1_25SingleTileBwdLPTSchedulerILb0ELi128ELb1EEEEEEEEEvNT_6ParamsE --------------------------
	.section	.nv.constant0._ZN7cutlass13device_kernelIN5flash19enable_sm80_to_sm89INS1_16FlashAttnBwdSm80INS1_25CollectiveMainloopBwdSm80ILi2ELi1EN4cute5tupleIJNS5_1CILi64EEENS7_ILi128EEENS7_ILi96EEEEEENS_6half_tEfNS_4arch4Sm80ELb1ELb0ELb1ELb0ELb1ELb0ELb0ELb0ELi2ELi2ELi4ELi2ELb1EEENS1_24CollectiveEpilogueBwdGQAISB_fSE_Li256ELb0ELb1EEENS1_25SingleTileBwdLPTSchedulerILb0ELi128ELb1EEEEEEEEEvNT_6ParamsE,"a",@progbits
	.sectionflags	@""
	.align	4
.nv.constant0._ZN7cutlass13device_kernelIN5flash19enable_sm80_to_sm89INS1_16FlashAttnBwdSm80INS1_25CollectiveMainloopBwdSm80ILi2ELi1EN4cute5tupleIJNS5_1CILi64EEENS7_ILi128EEENS7_ILi96EEEEEENS_6half_tEfNS_4arch4Sm80ELb1ELb0ELb1ELb0ELb1ELb0ELb0ELb0ELi2ELi2ELi4ELi2ELb1EEENS1_24CollectiveEpilogueBwdGQAISB_fSE_Li256ELb0ELb1EEENS1_25SingleTileBwdLPTSchedulerILb0ELi128ELb1EEEEEEEEEvNT_6ParamsE:
	.zero		1184


//--------------------- .nv.constant0._ZN7cutlass13device_kernelIN5flash19enable_sm80_to_sm89INS1_16FlashAttnBwdSm80INS1_25CollectiveMainloopBwdSm80ILi2ELi1EN4cute5tupleIJNS5_1CILi64EEENS7_ILi128EEENS7_ILi96EEEEEENS_6half_tEfNS_4arch4Sm80ELb1ELb0ELb1ELb1ELb0ELb0ELb0ELb0ELi2ELi2ELi4ELi2ELb1EEENS1_21CollectiveEpilogueBwdISB_SC_SE_Li256ELb1ELb0ELi2EEENS1_25SingleTileBwdLPTSchedulerILb1ELi128ELb0EEEEEEEEEvNT_6ParamsE --------------------------
	.section	.nv.constant0._ZN7cutlass13device_kernelIN5flash19enable_sm80_to_sm89INS1_16FlashAttnBwdSm80INS1_25CollectiveMainloopBwdSm80ILi2ELi1EN4cute5tupleIJNS5_1CILi64EEENS7_ILi128EEENS7_ILi96EEEEEENS_6half_tEfNS_4arch4Sm80ELb1ELb0ELb1ELb1ELb0ELb0ELb0ELb0ELi2ELi2ELi4ELi2ELb1EEENS1_21CollectiveEpilogueBwdISB_SC_SE_Li256ELb1ELb0ELi2EEENS1_25SingleTileBwdLPTSchedulerILb1ELi128ELb0EEEEEEEEEvNT_6ParamsE,"a",@progbits
	.sectionflags	@""
	.align	4
.nv.constant0._ZN7cutlass13device_kernelIN5flash19enable_sm80_to_sm89INS1_16FlashAttnBwdSm80INS1_25CollectiveMainloopBwdSm80ILi2ELi1EN4cute5tupleIJNS5_1CILi64EEENS7_ILi128EEENS7_ILi96EEEEEENS_6half_tEfNS_4arch4Sm80ELb1ELb0ELb1ELb1ELb0ELb0ELb0ELb0ELi2ELi2ELi4ELi2ELb1EEENS1_21CollectiveEpilogueBwdISB_SC_SE_Li256ELb1ELb0ELi2EEENS1_25SingleTileBwdLPTSchedulerILb1ELi128ELb0EEEEEEEEEvNT_6ParamsE:
	.zero		1176


//--------------------- .nv.constant0._ZN7cutlass13device_kernelIN5flash19enable_sm80_to_sm89INS1_16FlashAttnBwdSm80INS1_25CollectiveMainloopBwdSm80ILi2ELi1EN4cute5tupleIJNS5_1CILi64EEENS7_ILi128EEENS7_ILi96EEEEEENS_6half_tEfNS_4arch4Sm80ELb1ELb0ELb1ELb1ELb1ELb0ELb0ELb0ELi2ELi2ELi4ELi2ELb1EEENS1_21CollectiveEpilogueBwdISB_SC_SE_Li256ELb1ELb0ELi2EEENS1_25SingleTileBwdLPTSchedulerILb1ELi128ELb1EEEEEEEEEvNT_6ParamsE --------------------------
	.section	.nv.constant0._ZN7cutlass13device_kernelIN5flash19enable_sm80_to_sm89INS1_16FlashAttnBwdSm80INS1_25CollectiveMainloopBwdSm80ILi2ELi1EN4cute5tupleIJNS5_1CILi64EEENS7_ILi128EEENS7_ILi96EEEEEENS_6half_tEfNS_4arch4Sm80ELb1ELb0ELb1ELb1ELb1ELb0ELb0ELb0ELi2ELi2ELi4ELi2ELb1EEENS1_21CollectiveEpilogueBwdISB_SC_SE_Li256ELb1ELb0ELi2EEENS1_25SingleTileBwdLPTSchedulerILb1ELi128ELb1EEEEEEEEEvNT_6ParamsE,"a",@progbits
	.sectionflags	@""
	.align	4
.nv.constant0._ZN7cutlass13device_kernelIN5flash19enable_sm80_to_sm89INS1_16FlashAttnBwdSm80INS1_25CollectiveMainloopBwdSm80ILi2ELi1EN4cute5tupleIJNS5_1CILi64EEENS7_ILi128EEENS7_ILi96EEEEEENS_6half_tEfNS_4arch4Sm80ELb1ELb0ELb1ELb1ELb1ELb0ELb0ELb0ELi2ELi2ELi4ELi2ELb1EEENS1_21CollectiveEpilogueBwdISB_SC_SE_Li256ELb1ELb0ELi2EEENS1_25SingleTileBwdLPTSchedulerILb1ELi128ELb1EEEEEEEEEvNT_6ParamsE:
	.zero		1176


//--------------------- .nv.constant0._ZN7cutlass13device_kernelIN5flash19enable_sm80_to_sm89INS1_16FlashAttnBwdSm80INS1_25CollectiveMainloopBwdSm80ILi2ELi1EN4cute5tupleIJNS5_1CILi64EEENS7_ILi128EEENS7_ILi96EEEEEENS_6half_tEfNS_4arch4Sm80ELb1ELb0ELb1ELb1ELb0ELb0ELb0ELb0ELi2ELi2ELi4ELi2ELb1EEENS1_24CollectiveEpilogueBwdGQAISB_fSE_Li256ELb1ELb0EEENS1_25SingleTileBwdLPTSchedulerILb1ELi128ELb0EEEEEEEEEvNT_6ParamsE --------------------------
	.section	.nv.constant0._ZN7cutlass13device_kernelIN5flash19enable_sm80_to_sm89INS1_16FlashAttnBwdSm80INS1_25CollectiveMainloopBwdSm80ILi2ELi1EN4cute5tupleIJNS5_1CILi64EEENS7_ILi128EEENS7_ILi96EEEEEENS_6half_tEfNS_4arch4Sm80ELb1ELb0ELb1ELb1ELb0ELb0ELb0ELb0ELi2ELi2ELi4ELi2ELb1EEENS1_24CollectiveEpilogueBwdGQAISB_fSE_Li256ELb1ELb0EEENS1_25SingleTileBwdLPTSchedulerILb1ELi128ELb0EEEEEEEEEvNT_6ParamsE,"a",@progbits
	.sectionflags	@""
	.align	4
.nv.constant0._ZN7cutlass13device_kernelIN5flash19enable_sm80_to_sm89INS1_16FlashAttnBwdSm80INS1_25CollectiveMainloopBwdSm80ILi2ELi1EN4cute5tupleIJNS5_1CILi64EEENS7_ILi128EEENS7_ILi96EEEEEENS_6half_tEfNS_4arch4Sm80ELb1ELb0ELb1ELb1ELb0ELb0ELb0ELb0ELi2ELi2ELi4ELi2ELb1EEENS1_24CollectiveEpilogueBwdGQAISB_fSE_Li256ELb1ELb0EEENS1_25SingleTileBwdLPTSchedulerILb1ELi128ELb0EEEEEEEEEvNT_6ParamsE:
	.zero		1184


//--------------------- .nv.constant0._ZN7cutlass13device_kernelIN5flash19enable_sm80_to_sm89INS1_16FlashAttnBwdSm80INS1_25CollectiveMainloopBwdSm80ILi2ELi1EN4cute5tupleIJNS5_1CILi64EEENS7_ILi128EEENS7_ILi96EEEEEENS_6half_tEfNS_4arch4Sm80ELb1ELb0ELb1ELb1ELb1ELb0ELb0ELb0ELi2ELi2ELi4ELi2ELb1EEENS1_24CollectiveEpilogueBwdGQAISB_fSE_Li256ELb1ELb1EEENS1_25SingleTileBwdLPTSchedulerILb1ELi128ELb1EEEEEEEEEvNT_6ParamsE --------------------------
	.section	.nv.constant0._ZN7cutlass13device_kernelIN5flash19enable_sm80_to_sm89INS1_16FlashAttnBwdSm80INS1_25CollectiveMainloopBwdSm80ILi2ELi1EN4cute5tupleIJNS5_1CILi64EEENS7_ILi128EEENS7_ILi96EEEEEENS_6half_tEfNS_4arch4Sm80ELb1ELb0ELb1ELb1ELb1ELb0ELb0ELb0ELi2ELi2ELi4ELi2ELb1EEENS1_24CollectiveEpilogueBwdGQAISB_fSE_Li256ELb1ELb1EEENS1_25SingleTileBwdLPTSchedulerILb1ELi128ELb1EEEEEEEEEvNT_6ParamsE,"a",@progbits
	.sectionflags	@""
	.align	4
.nv.constant0._ZN7cutlass13device_kernelIN5flash19enable_sm80_to_sm89INS1_16FlashAttnBwdSm80INS1_25CollectiveMainloopBwdSm80ILi2ELi1EN4cute5tupleIJNS5_1CILi64EEENS7_ILi128EEENS7_ILi96EEEEEENS_6half_tEfNS_4arch4Sm80ELb1ELb0ELb1ELb1ELb1ELb0ELb0ELb0ELi2ELi2ELi4ELi2ELb1EEENS1_24CollectiveEpilogueBwdGQAISB_fSE_Li256ELb1ELb1EEENS1_25SingleTileBwdLPTSchedulerILb1ELi128ELb1EEEEEEEEEvNT_6ParamsE:
	.zero		1184


//--------------------- .nv.constant0._ZN7cutlass13device_kernelIN5flash19enable_sm80_to_sm89INS1_16FlashAttnBwdSm80INS1_25CollectiveMainloopBwdSm80ILi2ELi2EN4cute5tupleIJNS5_1CILi64EEENS7_ILi128EEENS7_ILi96EEEEEENS_6half_tEfNS_4arch4Sm80ELb0ELb0ELb1ELb0ELb0ELb0ELb0ELb0ELi2ELi2ELi4ELi2ELb0EEENS1_21CollectiveEpilogueBwdISB_SC_SE_Li256ELb0ELb0ELi2EEENS1_19SingleTileSchedulerILb0ELb0ELb0ELi128EEEEEEEEEvNT_6ParamsE --------------------------
	.section	.nv.constant0._ZN7cutlass13device_kernelIN5flash19enable_sm80_to_sm89INS1_16FlashAttnBwdSm80INS1_25CollectiveMainloopBwdSm80ILi2ELi2EN4cute5tupleIJNS5_1CILi64EEENS7_ILi128EEENS7_ILi96EEEEEENS_6half_tEfNS_4arch4Sm80ELb0ELb0ELb1ELb0ELb0ELb0ELb0ELb0ELi2ELi2ELi4ELi2ELb0EEENS1_21CollectiveEpilogueBwdISB_SC_SE_Li256ELb0ELb0ELi2EEENS1_19SingleTileSchedulerILb0ELb0ELb0ELi128EEEEEEEEEvNT_6ParamsE,"a",@progbits
	.sectionflags	@""
	.align	4
.nv.constant0._ZN7cutlass13device_kernelIN5flash19enable_sm80_to_sm89INS1_16FlashAttnBwdSm80INS1_25CollectiveMainloopBwdSm80ILi2ELi2EN4cute5tupleIJNS5_1CILi64EEENS7_ILi128EEENS7_ILi96EEEEEENS_6half_tEfNS_4arch4Sm80ELb0ELb0ELb1ELb0ELb0ELb0ELb0ELb0ELi2ELi2ELi4ELi2ELb0EEENS1_21CollectiveEpilogueBwdISB_SC_SE_Li256ELb0ELb0ELi2EEENS1_19SingleTileSchedulerILb0ELb0ELb0ELi128EEEEEEEEEvNT_6ParamsE:
	.zero		1152


//--------------------- .nv.constant0._ZN7cutlass13device_kernelIN5flash19enable_sm80_to_sm89INS1_16FlashAttnBwdSm80INS1_25CollectiveMainloopBwdSm80ILi2ELi2EN4cute5tupleIJNS5_1CILi64EEENS7_ILi128EEENS7_ILi96EEEEEENS_6half_tEfNS_4arch4Sm80ELb0ELb0ELb1ELb0ELb1ELb0ELb0ELb0ELi2ELi2ELi4ELi2ELb0EEENS1_21CollectiveEpilogueBwdISB_SC_SE_Li256ELb0ELb0ELi2EEENS1_19SingleTileSchedulerILb0ELb0ELb0ELi128EEEEEEEEEvNT_6ParamsE --------------------------
	.section	.nv.constant0._ZN7cutlass13device_kernelIN5flash19enable_sm80_to_sm89INS1_16FlashAttnBwdSm80INS1_25CollectiveMainloopBwdSm80ILi2ELi2EN4cute5tupleIJNS5_1CILi64EEENS7_ILi128EEENS7_ILi96EEEEEENS_6half_tEfNS_4arch4Sm80ELb0ELb0ELb1ELb0ELb1ELb0ELb0ELb0ELi2ELi2ELi4ELi2ELb0EEENS1_21CollectiveEpilogueBwdISB_SC_SE_Li256ELb0ELb0ELi2EEENS1_19SingleTileSchedulerILb0ELb0ELb0ELi128EEEEEEEEEvNT_6ParamsE,"a",@progbits
	.sectionflags	@""
	.align	4
.nv.constant0._ZN7cutlass13device_kernelIN5flash19enable_sm80_to_sm89INS1_16FlashAttnBwdSm80INS1_25CollectiveMainloopBwdSm80ILi2ELi2EN4cute5tupleIJNS5_1CILi64EEENS7_ILi128EEENS7_ILi96EEEEEENS_6half_tEfNS_4arch4Sm80ELb0ELb0ELb1ELb0ELb1ELb0ELb0ELb0ELi2ELi2ELi4ELi2ELb0EEENS1_21CollectiveEpilogueBwdISB_SC_SE_Li256ELb0ELb0ELi2EEENS1_19SingleTileSchedulerILb0ELb0ELb0ELi128EEEEEEEEEvNT_6ParamsE:
	.zero		1152


//--------------------- .nv.constant0._ZN7cutlass13device_kernelIN5flash19enable_sm80_to_sm89INS1_16FlashAttnBwdSm80INS1_25CollectiveMainloopBwdSm80ILi2ELi2EN4cute5tupleIJNS5_1CILi64EEENS7_ILi128EEENS7_ILi96EEEEEENS_6half_tEfNS_4arch4Sm80ELb0ELb0ELb1ELb0ELb0ELb0ELb0ELb0ELi2ELi2ELi4ELi2ELb0EEENS1_24CollectiveEpilogueBwdGQAISB_fSE_Li256ELb0ELb0EEENS1_19SingleTileSchedulerILb0ELb0ELb0ELi128EEEEEEEEEvNT_6ParamsE --------------------------
	.section	.nv.constant0._ZN7cutlass13device_kernelIN5flash19enable_sm80_to_sm89INS1_16FlashAttnBwdSm80INS1_25CollectiveMainloopBwdSm80ILi2ELi2EN4cute5tupleIJNS5_1CILi64EEENS7_ILi128EEENS7_ILi96EEEEEENS_6half_tEfNS_4arch4Sm80ELb0ELb0ELb1ELb0ELb0ELb0ELb0ELb0ELi2ELi2ELi4ELi2ELb0EEENS1_24CollectiveEpilogueBwdGQAISB_fSE_Li256ELb0ELb0EEENS1_19SingleTileSchedulerILb0ELb0ELb0ELi128EEEEEEEEEvNT_6ParamsE,"a",@progbits
	.sectionflags	@""
	.align	4
.nv.constant0._ZN7cutlass13device_kernelIN5flash19enable_sm80_to_sm89INS1_16FlashAttnBwdSm80INS1_25CollectiveMainloopBwdSm80ILi2ELi2EN4cute5tupleIJNS5_1CILi64EEENS7_ILi128EEENS7_ILi96EEEEEENS_6half_tEfNS_4arch4Sm80ELb0ELb0ELb1ELb0ELb0ELb0ELb0ELb0ELi2ELi2ELi4ELi2ELb0EEENS1_24CollectiveEpilogueBwdGQAISB_fSE_Li256ELb0ELb0EEENS1_19SingleTileSchedulerILb0ELb0ELb0ELi128EEEEEEEEEvNT_6ParamsE:
	.zero		1160


//--------------------- .nv.constant0._ZN7cutlass13device_kernelIN5flash19enable_sm80_to_sm89INS1_16FlashAttnBwdSm80INS1_25CollectiveMainloopBwdSm80ILi2ELi2EN4cute5tupleIJNS5_1CILi64EEENS7_ILi128EEENS7_ILi96EEEEEENS_6half_tEfNS_4arch4Sm80ELb0ELb0ELb1ELb0ELb1ELb0ELb0ELb0ELi2ELi2ELi4ELi2ELb0EEENS1_24CollectiveEpilogueBwdGQAISB_fSE_Li256ELb0ELb1EEENS1_19SingleTileSchedulerILb0ELb0ELb0ELi128EEEEEEEEEvNT_6ParamsE --------------------------
	.section	.nv.constant0._ZN7cutlass13device_kernelIN5flash19enable_sm80_to_sm89INS1_16FlashAttnBwdSm80INS1_25CollectiveMainloopBwdSm80ILi2ELi2EN4cute5tupleIJNS5_1CILi64EEENS7_ILi128EEENS7_ILi96EEEEEENS_6half_tEfNS_4arch4Sm80ELb0ELb0ELb1ELb0ELb1ELb0ELb0ELb0ELi2ELi2ELi4ELi2ELb0EEENS1_24CollectiveEpilogueBwdGQAISB_fSE_Li256ELb0ELb1EEENS1_19SingleTileSchedulerILb0ELb0ELb0ELi128EEEEEEEEEvNT_6ParamsE,"a",@progbits
	.sectionflags	@""
	.align	4
.nv.constant0._ZN7cutlass13device_kernelIN5flash19enable_sm80_to_sm89INS1_16FlashAttnBwdSm80INS1_25CollectiveMainloopBwdSm80ILi2ELi2EN4cute5tupleIJNS5_1CILi64EEENS7_ILi128EEENS7_ILi96EEEEEENS_6half_tEfNS_4arch4Sm80ELb0ELb0ELb1ELb0ELb1ELb0ELb0ELb0ELi2ELi2ELi4ELi2ELb0EEENS1_24CollectiveEpilogueBwdGQAISB_fSE_Li256ELb0ELb1EEENS1_19SingleTileSchedulerILb0ELb0ELb0ELi128EEEEEEEEEvNT_6ParamsE:
	.zero		1160


//--------------------- .nv.constant0._ZN7cutlass13device_kernelIN5flash19enable_sm80_to_sm89INS1_16FlashAttnBwdSm80INS1_25CollectiveMainloopBwdSm80ILi2ELi2EN4cute5tupleIJNS5_1CILi64EEENS7_ILi128EEENS7_ILi96EEEEEENS_6half_tEfNS_4arch4Sm80ELb0ELb0ELb1ELb1ELb0ELb0ELb0ELb0ELi2ELi2ELi4ELi2ELb0EEENS1_21CollectiveEpilogueBwdISB_SC_SE_Li256ELb1ELb0ELi2EEENS1_19SingleTileSchedulerILb1ELb0ELb0ELi128EEEEEEEEEvNT_6ParamsE --------------------------
	.section	.nv.constant0._ZN7cutlass13device_kernelIN5flash19enable_sm80_to_sm89INS1_16FlashAttnBwdSm80INS1_25CollectiveMainloopBwdSm80ILi2ELi2EN4cute5tupleIJNS5_1CILi64EEENS7_ILi128EEENS7_ILi96EEEEEENS_6half_tEfNS_4arch4Sm80ELb0ELb0ELb1ELb1ELb0ELb0ELb0ELb0ELi2ELi2ELi4ELi2ELb0EEENS1_21CollectiveEpilogueBwdISB_SC_SE_Li256ELb1ELb0ELi2EEENS1_19SingleTileSchedulerILb1ELb0ELb0ELi128EEEEEEEEEvNT_6ParamsE,"a",@progbits
	.sectionflags	@""
	.align	4
.nv.constant0._ZN7cutlass13device_kernelIN5flash19enable_sm80_to_sm89INS1_16FlashAttnBwdSm80INS1_25CollectiveMainloopBwdSm80ILi2ELi2EN4cute5tupleIJNS5_1CILi64EEENS7_ILi128EEENS7_ILi96EEEEEENS_6half_tEfNS_4arch4Sm80ELb0ELb0ELb1ELb1ELb0ELb0ELb0ELb0ELi2ELi2ELi4ELi2ELb0EEENS1_21CollectiveEpilogueBwdISB_SC_SE_Li256ELb1ELb0ELi2EEENS1_19SingleTileSchedulerILb1ELb0ELb0ELi128EEEEEEEEEvNT_6ParamsE:
	.zero		1152


//--------------------- .nv.constant0._ZN7cutlass13device_kernelIN5flash19enable_sm80_to_sm89INS1_16FlashAttnBwdSm80INS1_25CollectiveMainloopBwdSm80ILi2ELi2EN4cute5tupleIJNS5_1CILi64EEENS7_ILi128EEENS7_ILi96EEEEEENS_6half_tEfNS_4arch4Sm80ELb0ELb0ELb1ELb1ELb1ELb0ELb0ELb0ELi2ELi2ELi4ELi2ELb0EEENS1_21CollectiveEpilogueBwdISB_SC_SE_Li256ELb1ELb0ELi2EEENS1_19SingleTileSchedulerILb1ELb0ELb0ELi128EEEEEEEEEvNT_6ParamsE --------------------------
	.section	.nv.constant0._ZN7cutlass13device_kernelIN5flash19enable_sm80_to_sm89INS1_16FlashAttnBwdSm80INS1_25CollectiveMainloopBwdSm80ILi2ELi2EN4cute5tupleIJNS5_1CILi64EEENS7_ILi128EEENS7_ILi96EEEEEENS_6half_tEfNS_4arch4Sm80ELb0ELb0ELb1ELb1ELb1ELb0ELb0ELb0ELi2ELi2ELi4ELi2ELb0EEENS1_21CollectiveEpilogueBwdISB_SC_SE_Li256ELb1ELb0ELi2EEENS1_19SingleTileSchedulerILb1ELb0ELb0ELi128EEEEEEEEEvNT_6ParamsE,"a",@progbits
	.sectionflags	@""
	.align	4
.nv.constant0._ZN7cutlass13device_kernelIN5flash19enable_sm80_to_sm89INS1_16FlashAttnBwdSm80INS1_25CollectiveMainloopBwdSm80ILi2ELi2EN4cute5tupleIJNS5_1CILi64EEENS7_ILi128EEENS7_ILi96EEEEEENS_6half_tEfNS_4arch4Sm80ELb0ELb0ELb1ELb1ELb1ELb0ELb0ELb0ELi2ELi2ELi4ELi2ELb0EEENS1_21CollectiveEpilogueBwdISB_SC_SE_Li256ELb1ELb0ELi2EEENS1_19SingleTileSchedulerILb1ELb0ELb0ELi128EEEEEEEEEvNT_6ParamsE:
	.zero		1152


//--------------------- .nv.constant0._ZN7cutlass13device_kernelIN5flash19enable_sm80_to_sm89INS1_16FlashAttnBwdSm80INS1_25CollectiveMainloopBwdSm80ILi2ELi2EN4cute5tupleIJNS5_1CILi64EEENS7_ILi128EEENS7_ILi96EEEEEENS_6half_tEfNS_4arch4Sm80ELb0ELb0ELb1ELb1ELb0ELb0ELb0ELb0ELi2ELi2ELi4ELi2ELb0EEENS1_24CollectiveEpilogueBwdGQAISB_fSE_Li256ELb1ELb0EEENS1_19SingleTileSchedulerILb1ELb0ELb0ELi128EEEEEEEEEvNT_6ParamsE --------------------------
	.section	.nv.constant0._ZN7cutlass13device_kernelIN5flash19enable_sm80_to_sm89INS1_16FlashAttnBwdSm80INS1_25CollectiveMainloopBwdSm80ILi2ELi2EN4cute5tupleIJNS5_1CILi64EEENS7_ILi128EEENS7_ILi96EEEEEENS_6half_tEfNS_4arch4Sm80ELb0ELb0ELb1ELb1ELb0ELb0ELb0ELb0ELi2ELi2ELi4ELi2ELb0EEENS1_24CollectiveEpilogueBwdGQAISB_fSE_Li256ELb1ELb0EEENS1_19SingleTileSchedulerILb1ELb0ELb0ELi128EEEEEEEEEvNT_6ParamsE,"a",@progbits
	.sectionflags	@""
	.align	4
.nv.constant0._ZN7cutlass13device_kernelIN5flash19enable_sm80_to_sm89INS1_16FlashAttnBwdSm80INS1_25CollectiveMainloopBwdSm80ILi2ELi2EN4cute5tupleIJNS5_1CILi64EEENS7_ILi128EEENS7_ILi96EEEEEENS_6half_tEfNS_4arch4Sm80ELb0ELb0ELb1ELb1ELb0ELb0ELb0ELb0ELi2ELi2ELi4ELi2ELb0EEENS1_24CollectiveEpilogueBwdGQAISB_fSE_Li256ELb1ELb0EEENS1_19SingleTileSchedulerILb1ELb0ELb0ELi128EEEEEEEEEvNT_6ParamsE:
	.zero		1160


//--------------------- .nv.constant0._ZN7cutlass13device_kernelIN5flash19enable_sm80_to_sm89INS1_16FlashAttnBwdSm80INS1_25CollectiveMainloopBwdSm80ILi2ELi2EN4cute5tupleIJNS5_1CILi64EEENS7_ILi128EEENS7_ILi96EEEEEENS_6half_tEfNS_4arch4Sm80ELb0ELb0ELb1ELb1ELb1ELb0ELb0ELb0ELi2ELi2ELi4ELi2ELb0EEENS1_24CollectiveEpilogueBwdGQAISB_fSE_Li256ELb1ELb1EEENS1_19SingleTileSchedulerILb1ELb0ELb0ELi128EEEEEEEEEvNT_6ParamsE --------------------------
	.section	.nv.constant0._ZN7cutlass13device_kernelIN5flash19enable_sm80_to_sm89INS1_16FlashAttnBwdSm80INS1_25CollectiveMainloopBwdSm80ILi2ELi2EN4cute5tupleIJNS5_1CILi64EEENS7_ILi128EEENS7_ILi96EEEEEENS_6half_tEfNS_4arch4Sm80ELb0ELb0ELb1ELb1ELb1ELb0ELb0ELb0ELi2ELi2ELi4ELi2ELb0EEENS1_24CollectiveEpilogueBwdGQAISB_fSE_Li256ELb1ELb1EEENS1_19SingleTileSchedulerILb1ELb0ELb0ELi128EEEEEEEEEvNT_6ParamsE,"a",@progbits
	.sectionflags	@""
	.align	4
.nv.constant0._ZN7cutlass13device_kernelIN5flash19enable_sm80_to_sm89INS1_16FlashAttnBwdSm80INS1_25CollectiveMainloopBwdSm80ILi2ELi2EN4cute5tupleIJNS5_1CILi64EEENS7_ILi128EEENS7_ILi96EEEEEENS_6half_tEfNS_4arch4Sm80ELb0ELb0ELb1ELb1ELb1ELb0ELb0ELb0ELi2ELi2ELi4ELi2ELb0EEENS1_24CollectiveEpilogueBwdGQAISB_fSE_Li256ELb1ELb1EEENS1_19SingleTileSchedulerILb1ELb0ELb0ELi128EEEEEEEEEvNT_6ParamsE:
	.zero		1160


//--------------------- .nv.constant0._ZN7cutlass13device_kernelIN5flash19enable_sm80_to_sm89INS1_16FlashAttnBwdSm80INS1_25CollectiveMainloopBwdSm80ILi2ELi2EN4cute5tupleIJNS5_1CILi64EEENS7_ILi128EEENS7_ILi96EEEEEENS_6half_tEfNS_4arch4Sm80ELb0ELb1ELb1ELb0ELb0ELb0ELb0ELb0ELi2ELi2ELi4ELi2ELb0EEENS1_21CollectiveEpilogueBwdISB_SC_SE_Li256ELb0ELb0ELi2EEENS1_19SingleTileSchedulerILb0ELb0ELb0ELi128EEEEEEEEEvNT_6ParamsE --------------------------
	.section	.nv.constant0._ZN7cutlass13device_kernelIN5flash19enable_sm80_to_sm89INS1_16FlashAttnBwdSm80INS1_25CollectiveMainloopBwdSm80ILi2ELi2EN4cute5tupleIJNS5_1CILi64EEENS7_ILi128EEENS7_ILi96EEEEEENS_6half_tEfNS_4arch4Sm80ELb0ELb1ELb1ELb0ELb0ELb0ELb0ELb0ELi2ELi2ELi4ELi2ELb0EEENS1_21CollectiveEpilogueBwdISB_SC_SE_Li256ELb0ELb0ELi2EEENS1_19SingleTileSchedulerILb0ELb0ELb0ELi128EEEEEEEEEvNT_6ParamsE,"a",@progbits
	.sectionflags	@""
	.align	4
.nv.constant0._ZN7cutlass13device_kernelIN5flash19enable_sm80_to_sm89INS1_16FlashAttnBwdSm80INS1_25CollectiveMainloopBwdSm80ILi2ELi2EN4cute5tupleIJNS5_1CILi64EEENS7_ILi128EEENS7_ILi96EEEEEENS_6half_tEfNS_4arch4Sm80ELb0ELb1ELb1ELb0ELb0ELb0ELb0ELb0ELi2ELi2ELi4ELi2ELb0EEENS1_21CollectiveEpilogueBwdISB_SC_SE_Li256ELb0ELb0ELi2EEENS1_19SingleTileSchedulerILb0ELb0ELb0ELi128EEEEEEEEEvNT_6ParamsE:
	.zero		1152


//--------------------- .nv.constant0._ZN7cutlass13device_kernelIN5flash19enable_sm80_to_sm89INS1_16FlashAttnBwdSm80INS1_25CollectiveMainloopBwdSm80ILi2ELi2EN4cute5tupleIJNS5_1CILi64EEENS7_ILi128EEENS7_ILi96EEEEEENS_6half_tEfNS_4arch4Sm80ELb0ELb1ELb1ELb0ELb1ELb0ELb0ELb0ELi2ELi2ELi4ELi2ELb0EEENS1_21CollectiveEpilogueBwdISB_SC_SE_Li256ELb0ELb0ELi2EEENS1_19SingleTileSchedulerILb0ELb0ELb0ELi128EEEEEEEEEvNT_6ParamsE --------------------------
	.section	.nv.constant0._ZN7cutlass13device_kernelIN5flash19enable_sm80_to_sm89INS1_16FlashAttnBwdSm80INS1_25CollectiveMainloopBwdSm80ILi2ELi2EN4cute5tupleIJNS5_1CILi64EEENS7_ILi128EEENS7_ILi96EEEEEENS_6half_tEfNS_4arch4Sm80ELb0ELb1ELb1ELb0ELb1ELb0ELb0ELb0ELi2ELi2ELi4ELi2ELb0EEENS1_21CollectiveEpilogueBwdISB_SC_SE_Li256ELb0ELb0ELi2EEENS1_19SingleTileSchedulerILb0ELb0ELb0ELi128EEEEEEEEEvNT_6ParamsE,"a",@progbits
	.sectionflags	@""
	.align	4
.nv.constant0._ZN7cutlass13device_kernelIN5flash19enable_sm80_to_sm89INS1_16FlashAttnBwdSm80INS1_25CollectiveMainloopBwdSm80ILi2ELi2EN4cute5tupleIJNS5_1CILi64EEENS7_ILi128EEENS7_ILi96EEEEEENS_6half_tEfNS_4arch4Sm80ELb0ELb1ELb1ELb0ELb1ELb0ELb0ELb0ELi2ELi2ELi4ELi2ELb0EEENS1_21CollectiveEpilogueBwdISB_SC_SE_Li256ELb0ELb0ELi2EEENS1_19SingleTileSchedulerILb0ELb0ELb0ELi128EEEEEEEEEvNT_6ParamsE:
	.zero		1152


//--------------------- .nv.constant0._ZN7cutlass13device_kernelIN5flash19enable_sm80_to_sm89INS1_16FlashAttnBwdSm80INS1_25CollectiveMainloopBwdSm80ILi2ELi2EN4cute5tupleIJNS5_1CILi64EEENS7_ILi128EEENS7_ILi96EEEEEENS_6half_tEfNS_4arch4Sm80ELb0ELb1ELb1ELb0ELb0ELb0ELb0ELb0ELi2ELi2ELi4ELi2ELb0EEENS1_24CollectiveEpilogueBwdGQAISB_fSE_Li256ELb0ELb0EEENS1_19SingleTileSchedulerILb0ELb0ELb0ELi128EEEEEEEEEvNT_6ParamsE --------------------------
	.section	.nv.constant0._ZN7cutlass13device_kernelIN5flash19enable_sm80_to_sm89INS1_16FlashAttnBwdSm80INS1_25CollectiveMainloopBwdSm80ILi2ELi2EN4cute5tupleIJNS5_1CILi64EEENS7_ILi128EEENS7_ILi96EEEEEENS_6half_tEfNS_4arch4Sm80ELb0ELb1ELb1ELb0ELb0ELb0ELb0ELb0ELi2ELi2ELi4ELi2ELb0EEENS1_24CollectiveEpilogueBwdGQAISB_fSE_Li256ELb0ELb0EEENS1_19SingleTileSchedulerILb0ELb0ELb0ELi128EEEEEEEEEvNT_6ParamsE,"a",@progbits
	.sectionflags	@""
	.align	4
.nv.constant0._ZN7cutlass13device_kernelIN5flash19enable_sm80_to_sm89INS1_16FlashAttnBwdSm80INS1_25CollectiveMainloopBwdSm80ILi2ELi2EN4cute5tupleIJNS5_1CILi64EEENS7_ILi128EEENS7_ILi96EEEEEENS_6half_tEfNS_4arch4Sm80ELb0ELb1ELb1ELb0ELb0ELb0ELb0ELb0ELi2ELi2ELi4ELi2ELb0EEENS1_24CollectiveEpilogueBwdGQAISB_fSE_Li256ELb0ELb0EEENS1_19SingleTileSchedulerILb0ELb0ELb0ELi128EEEEEEEEEvNT_6ParamsE:
	.zero		1160


//--------------------- .nv.constant0._ZN7cutlass13device_kernelIN5flash19enable_sm80_to_sm89INS1_16FlashAttnBwdSm80INS1_25CollectiveMainloopBwdSm80ILi2ELi2EN4cute5tupleIJNS5_1CILi64EEENS7_ILi128EEENS7_ILi96EEEEEENS_6half_tEfNS_4arch4Sm80ELb0ELb1ELb1ELb0ELb1ELb0ELb0ELb0ELi2ELi2ELi4ELi2ELb0EEENS1_24CollectiveEpilogueBwdGQAISB_fSE_Li256ELb0ELb1EEENS1_19SingleTileSchedulerILb0ELb0ELb0ELi128EEEEEEEEEvNT_6ParamsE --------------------------
	.section	.nv.constant0._ZN7cutlass13device_kernelIN5flash19enable_sm80_to_sm89INS1_16FlashAttnBwdSm80INS1_25CollectiveMainloopBwdSm80ILi2ELi2EN4cute5tupleIJNS5_1CILi64EEENS7_ILi128EEENS7_ILi96EEEEEENS_6half_tEfNS_4arch4Sm80ELb0ELb1ELb1ELb0ELb1ELb0ELb0ELb0ELi2ELi2ELi4ELi2ELb0EEENS1_24CollectiveEpilogueBwdGQAISB_fSE_Li256ELb0ELb1EEENS1_19SingleTileSchedulerILb0ELb0ELb0ELi128EEEEEEEEEvNT_6ParamsE,"a",@progbits
	.sectionflags	@""
	.align	4
.nv.constant0._ZN7cutlass13device_kernelIN5flash19enable_sm80_to_sm89INS1_16FlashAttnBwdSm80INS1_25CollectiveMainloopBwdSm80ILi2ELi2EN4cute5tupleIJNS5_1CILi64EEENS7_ILi128EEENS7_ILi96EEEEEENS_6half_tEfNS_4arch4Sm80ELb0ELb1ELb1ELb0ELb1ELb0ELb0ELb0ELi2ELi2ELi4ELi2ELb0EEENS1_24CollectiveEpilogueBwdGQAISB_fSE_Li256ELb0ELb1EEENS1_19SingleTileSchedulerILb0ELb0ELb0ELi128EEEEEEEEEvNT_6ParamsE:
	.zero		1160


//--------------------- .nv.constant0._ZN7cutlass13device_kernelIN5flash19enable_sm80_to_sm89INS1_16FlashAttnBwdSm80INS1_25CollectiveMainloopBwdSm80ILi2ELi2EN4cute5tupleIJNS5_1CILi64EEENS7_ILi128EEENS7_ILi96EEEEEENS_6half_tEfNS_4arch4Sm80ELb0ELb1ELb1ELb1ELb0ELb0ELb0ELb0ELi2ELi2ELi4ELi2ELb0EEENS1_21CollectiveEpilogueBwdISB_SC_SE_Li256ELb1ELb0ELi2EEENS1_19SingleTileSchedulerILb1ELb0ELb0ELi128EEEEEEEEEvNT_6ParamsE --------------------------
	.section	.nv.constant0._ZN7cutlass13device_kernelIN5flash19enable_sm80_to_sm89INS1_16FlashAttnBwdSm80INS1_25CollectiveMainloopBwdSm80ILi2ELi2EN4cute5tupleIJNS5_1CILi64EEENS7_ILi128EEENS7_ILi96EEEEEENS_6half_tEfNS_4arch4Sm80ELb0ELb1ELb1ELb1ELb0ELb0ELb0ELb0ELi2ELi2ELi4ELi2ELb0EEENS1_21CollectiveEpilogueBwdISB_SC_SE_Li256ELb1ELb0ELi2EEENS1_19SingleTileSchedulerILb1ELb0ELb0ELi128EEEEEEEEEvNT_6ParamsE,"a",@progbits
	.sectionflags	@""
	.align	4
.nv.constant0._ZN7cutlass13device_kernelIN5flash19enable_sm80_to_sm89INS1_16FlashAttnBwdSm80INS1_25CollectiveMainloopBwdSm80ILi2ELi2EN4cute5tupleIJNS5_1CILi64EEENS7_ILi128EEENS7_ILi96EEEEEENS_6half_tEfNS_4arch4Sm80ELb0ELb1ELb1ELb1ELb0ELb0ELb0ELb0ELi2ELi2ELi4ELi2ELb0EEENS1_21CollectiveEpilogueBwdISB_SC_SE_Li256ELb1ELb0ELi2EEENS1_19SingleTileSchedulerILb1ELb0ELb0ELi128EEEEEEEEEvNT_6ParamsE:
	.zero		1152


//--------------------- .nv.constant0._ZN7cutlass13device_kernelIN5flash19enable_sm80_to_sm89INS1_16FlashAttnBwdSm80INS1_25CollectiveMainloopBwdSm80ILi2ELi2EN4cute5tupleIJNS5_1CILi64EEENS7_ILi128EEENS7_ILi96EEEEEENS_6half_tEfNS_4arch4Sm80ELb0ELb1ELb1ELb1ELb1ELb0ELb0ELb0ELi2ELi2ELi4ELi2ELb0EEENS1_21CollectiveEpilogueBwdISB_SC_SE_Li256ELb1ELb0ELi2EEENS1_19SingleTileSchedulerILb1ELb0ELb0ELi128EEEEEEEEEvNT_6ParamsE --------------------------
	.section	.nv.constant0._ZN7cutlass13device_kernelIN5flash19enable_sm80_to_sm89INS1_16FlashAttnBwdSm80INS1_25CollectiveMainloopBwdSm80ILi2ELi2EN4cute5tupleIJNS5_1CILi64EEENS7_ILi128EEENS7_ILi96EEEEEENS_6half_tEfNS_4arch4Sm80ELb0ELb1ELb1ELb1ELb1ELb0ELb0ELb0ELi2ELi2ELi4ELi2ELb0EEENS1_21CollectiveEpilogueBwdISB_SC_SE_Li256ELb1ELb0ELi2EEENS1_19SingleTileSchedulerILb1ELb0ELb0ELi128EEEEEEEEEvNT_6ParamsE,"a",@progbits
	.sectionflags	@""
	.align	4
.nv.constant0._ZN7cutlass13device_kernelIN5flash19enable_sm80_to_sm89INS1_16FlashAttnBwdSm80INS1_25CollectiveMainloopBwdSm80ILi2ELi2EN4cute5tupleIJNS5_1CILi64EEENS7_ILi128EEENS7_ILi96EEEEEENS_6half_tEfNS_4arch4Sm80ELb0ELb1ELb1ELb1ELb1ELb0ELb0ELb0ELi2ELi2ELi4ELi2ELb0EEENS1_21CollectiveEpilogueBwdISB_SC_SE_Li256ELb1ELb0ELi2EEENS1_19SingleTileSchedulerILb1ELb0ELb0ELi128EEEEEEEEEvNT_6ParamsE:
	.zero		1152


//--------------------- .nv.constant0._ZN7cutlass13device_kernelIN5flash19enable_sm80_to_sm89INS1_16FlashAttnBwdSm80INS1_25CollectiveMainloopBwdSm80ILi2ELi2EN4cute5tupleIJNS5_1CILi64EEENS7_ILi128EEENS7_ILi96EEEEEENS_6half_tEfNS_4arch4Sm80ELb0ELb1ELb1ELb1ELb0ELb0ELb0ELb0ELi2ELi2ELi4ELi2ELb0EEENS1_24CollectiveEpilogueBwdGQAISB_fSE_Li256ELb1ELb0EEENS1_19SingleTileSchedulerILb1ELb0ELb0ELi128EEEEEEEEEvNT_6ParamsE --------------------------
	.section	.nv.constant0._ZN7cutlass13device_kernelIN5flash19enable_sm80_to_sm89INS1_16FlashAttnBwdSm80INS1_25CollectiveMainloopBwdSm80ILi2ELi2EN4cute5tupleIJNS5_1CILi64EEENS7_ILi128EEENS7_ILi96EEEEEENS_6half_tEfNS_4arch4Sm80ELb0ELb1ELb1ELb1ELb0ELb0ELb0ELb0ELi2ELi2ELi4ELi2ELb0EEENS1_24CollectiveEpilogueBwdGQAISB_fSE_Li256ELb1ELb0EEENS1_19SingleTileSchedulerILb1ELb0ELb0ELi128EEEEEEEEEvNT_6ParamsE,"a",@progbits
	.sectionflags	@""
	.align	4
.nv.constant0._ZN7cutlass13device_kernelIN5flash19enable_sm80_to_sm89INS1_16FlashAttnBwdSm80INS1_25CollectiveMainloopBwdSm80ILi2ELi2EN4cute5tupleIJNS5_1CILi64EEENS7_ILi128EEENS7_ILi96EEEEEENS_6half_tEfNS_4arch4Sm80ELb0ELb1ELb1ELb1ELb0ELb0ELb0ELb0ELi2ELi2ELi4ELi2ELb0EEENS1_24CollectiveEpilogueBwdGQAISB_fSE_Li256ELb1ELb0EEENS1_19SingleTileSchedulerILb1ELb0ELb0ELi128EEEEEEEEEvNT_6ParamsE:
	.zero		1160


//--------------------- .nv.constant0._ZN7cutlass13device_kernelIN5flash19enable_sm80_to_sm89INS1_16FlashAttnBwdSm80INS1_25CollectiveMainloopBwdSm80ILi2ELi2EN4cute5tupleIJNS5_1CILi64EEENS7_ILi128EEENS7_ILi96EEEEEENS_6half_tEfNS_4arch4Sm80ELb0ELb1ELb1ELb1ELb1ELb0ELb0ELb0ELi2ELi2ELi4ELi2ELb0EEENS1_24CollectiveEpilogueBwdGQAISB_fSE_Li256ELb1ELb1EEENS1_19SingleTileSchedulerILb1ELb0ELb0ELi128EEEEEEEEEvNT_6ParamsE --------------------------
	.section	.nv.constant0._ZN7cutlass13device_kernelIN5flash19enable_sm80_to_sm89INS1_16FlashAttnBwdSm80INS1_25CollectiveMainloopBwdSm80ILi2ELi2EN4cute5tupleIJNS5_1CILi64EEENS7_ILi128EEENS7_ILi96EEEEEENS_6half_tEfNS_4arch4Sm80ELb0ELb1ELb1ELb1ELb1ELb0ELb0ELb0ELi2ELi2ELi4ELi2ELb0EEENS1_24CollectiveEpilogueBwdGQAISB_fSE_Li256ELb1ELb1EEENS1_19SingleTileSchedulerILb1ELb0ELb0ELi128EEEEEEEEEvNT_6ParamsE,"a",@progbits
	.sectionflags	@""
	.align	4
.nv.constant0._ZN7cutlass13device_kernelIN5flash19enable_sm80_to_sm89INS1_16FlashAttnBwdSm80INS1_25CollectiveMainloopBwdSm80ILi2ELi2EN4cute5tupleIJNS5_1CILi64EEENS7_ILi128EEENS7_ILi96EEEEEENS_6half_tEfNS_4arch4Sm80ELb0ELb1ELb1ELb1ELb1ELb0ELb0ELb0ELi2ELi2ELi4ELi2ELb0EEENS1_24CollectiveEpilogueBwdGQAISB_fSE_Li256ELb1ELb1EEENS1_19SingleTileSchedulerILb1ELb0ELb0ELi128EEEEEEEEEvNT_6ParamsE:
	.zero		1160


//--------------------- .nv.constant0._ZN7cutlass13device_kernelIN5flash19enable_sm80_to_sm89INS1_16FlashAttnBwdSm80INS1_25CollectiveMainloopBwdSm80ILi2ELi2EN4cute5tupleIJNS5_1CILi64EEENS7_ILi128EEENS7_ILi96EEEEEENS_6half_tEfNS_4arch4Sm80ELb1ELb0ELb1ELb0ELb0ELb0ELb0ELb0ELi2ELi2ELi4ELi2ELb0EEENS1_21CollectiveEpilogueBwdISB_SC_SE_Li256ELb0ELb0ELi2EEENS1_25SingleTileBwdLPTSchedulerILb0ELi128ELb0EEEEEEEEEvNT_6ParamsE --------------------------
	.section	.nv.constant0._ZN7cutlass13device_kernelIN5flash19enable_sm80_to_sm89INS1_16FlashAttnBwdSm80INS1_25CollectiveMainloopBwdSm80ILi2ELi2EN4cute5tupleIJNS5_1CILi64EEENS7_ILi128EEENS7_ILi96EEEEEENS_6half_tEfNS_4arch4Sm80ELb1ELb0ELb1ELb0ELb0ELb0ELb0ELb0ELi2ELi2ELi4ELi2ELb0EEENS1_21CollectiveEpilogueBwdISB_SC_SE_Li256ELb0ELb0ELi2EEENS1_25SingleTileBwdLPTSchedulerILb0ELi128ELb0EEEEEEEEEvNT_6ParamsE,"a",@progbits
	.sectionflags	@""
	.align	4
.nv.constant0._ZN7cutlass13device_kernelIN5flash19enable_sm80_to_sm89INS1_16FlashAttnBwdSm80INS1_25CollectiveMainloopBwdSm80ILi2ELi2EN4cute5tupleIJNS5_1CILi64EEENS7_ILi128EEENS7_ILi96EEEEEENS_6half_tEfNS_4arch4Sm80ELb1ELb0ELb1ELb0ELb0ELb0ELb0ELb0ELi2ELi2ELi4ELi2ELb0EEENS1_21CollectiveEpilogueBwdISB_SC_SE_Li256ELb0ELb0ELi2EEENS1_25SingleTileBwdLPTSchedulerILb0ELi128ELb0EEEEEEEEEvNT_6ParamsE:
	.zero		1176


//--------------------- .nv.constant0._ZN7cutlass13device_kernelIN5flash19enable_sm80_to_sm89INS1_16FlashAttnBwdSm80INS1_25CollectiveMainloopBwdSm80ILi2ELi2EN4cute5tupleIJNS5_1CILi64EEENS7_ILi128EEENS7_ILi96EEEEEENS_6half_tEfNS_4arch4Sm80ELb1ELb0ELb1ELb0ELb1ELb0ELb0ELb0ELi2ELi2ELi4ELi2ELb0EEENS1_21CollectiveEpilogueBwdISB_SC_SE_Li256ELb0ELb0ELi2EEENS1_25SingleTileBwdLPTSchedulerILb0ELi128ELb1EEEEEEEEEvNT_6ParamsE --------------------------
	.section	.nv.constant0._ZN7cutlass13device_kernelIN5flash19enable_sm80_to_sm89INS1_16FlashAttnBwdSm80INS1_25CollectiveMainloopBwdSm80ILi2ELi2EN4cute5tupleIJNS5_1CILi64EEENS7_ILi128EEENS7_ILi96EEEEEENS_6half_tEfNS_4arch4Sm80ELb1ELb0ELb1ELb0ELb1ELb0ELb0ELb0ELi2ELi2ELi4ELi2ELb0EEENS1_21CollectiveEpilogueBwdISB_SC_SE_Li256ELb0ELb0ELi2EEENS1_25SingleTileBwdLPTSchedulerILb0ELi128ELb1EEEEEEEEEvNT_6ParamsE,"a",@progbits
	.sectionflags	@""
	.align	4
.nv.constant0._ZN7cutlass13device_kernelIN5flash19enable_sm80_to_sm89INS1_16FlashAttnBwdSm80INS1_25CollectiveMainloopBwdSm80ILi2ELi2EN4cute5tupleIJNS5_1CILi64EEENS7_ILi128EEENS7_ILi96EEEEEENS_6half_tEfNS_4arch4Sm80ELb1ELb0ELb1ELb0ELb1ELb0ELb0ELb0ELi2ELi2ELi4ELi2ELb0EEENS1_21CollectiveEpilogueBwdISB_SC_SE_Li256ELb0ELb0ELi2EEENS1_25SingleTileBwdLPTSchedulerILb0ELi128ELb1EEEEEEEEEvNT_6ParamsE:
	.zero		1176


//--------------------- .nv.constant0._ZN7cutlass13device_kernelIN5flash19enable_sm80_to_sm89INS1_16FlashAttnBwdSm80INS1_25CollectiveMainloopBwdSm80ILi2ELi2EN4cute5tupleIJNS5_1CILi64EEENS7_ILi128EEENS7_ILi96EEEEEENS_6half_tEfNS_4arch4Sm80ELb1ELb0ELb1ELb0ELb0ELb0ELb0ELb0ELi2ELi2ELi4ELi2ELb0EEENS1_24CollectiveEpilogueBwdGQAISB_fSE_Li256ELb0ELb0EEENS1_25SingleTileBwdLPTSchedulerILb0ELi128ELb0EEEEEEEEEvNT_6ParamsE --------------------------
	.section	.nv.constant0._ZN7cutlass13device_kernelIN5flash19enable_sm80_to_sm89INS1_16FlashAttnBwdSm80INS1_25CollectiveMainloopBwdSm80ILi2ELi2EN4cute5tupleIJNS5_1CILi64EEENS7_ILi128EEENS7_ILi96EEEEEENS_6half_tEfNS_4arch4Sm80ELb1ELb0ELb1ELb0ELb0ELb0ELb0ELb0ELi2ELi2ELi4ELi2ELb0EEENS1_24CollectiveEpilogueBwdGQAISB_fSE_Li256ELb0ELb0EEENS1_25SingleTileBwdLPTSchedulerILb0ELi128ELb0EEEEEEEEEvNT_6ParamsE,"a",@progbits
	.sectionflags	@""
	.align	4
.nv.constant0._ZN7cutlass13device_kernelIN5flash19enable_sm80_to_sm89INS1_16FlashAttnBwdSm80INS1_25CollectiveMainloopBwdSm80ILi2ELi2EN4cute5tupleIJNS5_1CILi64EEENS7_ILi128EEENS7_ILi96EEEEEENS_6half_tEfNS_4arch4Sm80ELb1ELb0ELb1ELb0ELb0ELb0ELb0ELb0ELi2ELi2ELi4ELi2ELb0EEENS1_24CollectiveEpilogueBwdGQAISB_fSE_Li256ELb0ELb0EEENS1_25SingleTileBwdLPTSchedulerILb0ELi128ELb0EEEEEEEEEvNT_6ParamsE:
	.zero		1184


//--------------------- .nv.constant0._ZN7cutlass13device_kernelIN5flash19enable_sm80_to_sm89INS1_16FlashAttnBwdSm80INS1_25CollectiveMainloopBwdSm80ILi2ELi2EN4cute5tupleIJNS5_1CILi64EEENS7_ILi128EEENS7_ILi96EEEEEENS_6half_tEfNS_4arch4Sm80ELb1ELb0ELb1ELb0ELb1ELb0ELb0ELb0ELi2ELi2ELi4ELi2ELb0EEENS1_24CollectiveEpilogueBwdGQAISB_fSE_Li256ELb0ELb1EEENS1_25SingleTileBwdLPTSchedulerILb0ELi128ELb1EEEEEEEEEvNT_6ParamsE --------------------------
	.section	.nv.constant0._ZN7cutlass13device_kernelIN5flash19enable_sm80_to_sm89INS1_16FlashAttnBwdSm80INS1_25CollectiveMainloopBwdSm80ILi2ELi2EN4cute5tupleIJNS5_1CILi64EEENS7_ILi128EEENS7_ILi96EEEEEENS_6half_tEfNS_4arch4Sm80ELb1ELb0ELb1ELb0ELb1ELb0ELb0ELb0ELi2ELi2ELi4ELi2ELb0EEENS1_24CollectiveEpilogueBwdGQAISB_fSE_Li256ELb0ELb1EEENS1_25SingleTileBwdLPTSchedulerILb0ELi128ELb1EEEEEEEEEvNT_6ParamsE,"a",@progbits
	.sectionflags	@""
	.align	4
.nv.constant0._ZN7cutlass13device_kernelIN5flash19enable_sm80_to_sm89INS1_16FlashAttnBwdSm80INS1_25CollectiveMainloopBwdSm80ILi2ELi2EN4cute5tupleIJNS5_1CILi64EEENS7_ILi128EEENS7_ILi96EEEEEENS_6half_tEfNS_4arch4Sm80ELb1ELb0ELb1ELb0ELb1ELb0ELb0ELb0ELi2ELi2ELi4ELi2ELb0EEENS1_24CollectiveEpilogueBwdGQAISB_fSE_Li256ELb0ELb1EEENS1_25SingleTileBwdLPTSchedulerILb0ELi128ELb1EEEEEEEEEvNT_6ParamsE:
	.zero		1184


//--------------------- .nv.constant0._ZN7cutlass13device_kernelIN5flash22FlashAttnBwdPreprocessIN4cute5tupleIJNS3_1CILi64EEENS5_ILi96EEEEEENS_6half_tEfNS_4arch4Sm80ELb1ELb0EEEEEvNT_6ParamsE --------------------------
	.section	.nv.constant0._ZN7cutlass13device_kernelIN5flash22FlashAttnBwdPreprocessIN4cute5tupleIJNS3_1CILi64EEENS5_ILi96EEEEEENS_6half_tEfNS_4arch4Sm80ELb1ELb0EEEEEvNT_6ParamsE,"a",@progbits
	.sectionflags	@""
	.align	4
.nv.constant0._ZN7cutlass13device_kernelIN5flash22FlashAttnBwdPreprocessIN4cute5tupleIJNS3_1CILi64EEENS5_ILi96EEEEEENS_6half_tEfNS_4arch4Sm80ELb1ELb0EEEEEvNT_6ParamsE:
	.zero		768


//--------------------- .nv.constant0._ZN7cutlass13device_kernelIN5flash19enable_sm80_to_sm89INS1_16FlashAttnBwdSm80INS1_25CollectiveMainloopBwdSm80ILi2ELi2EN4cute5tupleIJNS5_1CILi64EEENS7_ILi128EEENS7_ILi96EEEEEENS_6half_tEfNS_4arch4Sm80ELb1ELb0ELb1ELb1ELb0ELb0ELb0ELb0ELi2ELi2ELi4ELi2ELb0EEENS1_21CollectiveEpilogueBwdISB_SC_SE_Li256ELb1ELb0ELi2EEENS1_25SingleTileBwdLPTSchedulerILb1ELi128ELb0EEEEEEEEEvNT_6ParamsE --------------------------
	.section	.nv.constant0._ZN7cutlass13device_kernelIN5flash19enable_sm80_to_sm89INS1_16FlashAttnBwdSm80INS1_25CollectiveMainloopBwdSm80ILi2ELi2EN4cute5tupleIJNS5_1CILi64EEENS7_ILi128EEENS7_ILi96EEEEEENS_6half_tEfNS_4arch4Sm80ELb1ELb0ELb1ELb1ELb0ELb0ELb0ELb0ELi2ELi2ELi4ELi2ELb0EEENS1_21CollectiveEpilogueBwdISB_SC_SE_Li256ELb1ELb0ELi2EEENS1_25SingleTileBwdLPTSchedulerILb1ELi128ELb0EEEEEEEEEvNT_6ParamsE,"a",@progbits
	.sectionflags	@""
	.align	4
.nv.constant0._ZN7cutlass13device_kernelIN5flash19enable_sm80_to_sm89INS1_16FlashAttnBwdSm80INS1_25CollectiveMainloopBwdSm80ILi2ELi2EN4cute5tupleIJNS5_1CILi64EEENS7_ILi128EEENS7_ILi96EEEEEENS_6half_tEfNS_4arch4Sm80ELb1ELb0ELb1ELb1ELb0ELb0ELb0ELb0ELi2ELi2ELi4ELi2ELb0EEENS1_21CollectiveEpilogueBwdISB_SC_SE_Li256ELb1ELb0ELi2EEENS1_25SingleTileBwdLPTSchedulerILb1ELi128ELb0EEEEEEEEEvNT_6ParamsE:
	.zero		1176


//--------------------- .nv.constant0._ZN7cutlass13device_kernelIN5flash19enable_sm80_to_sm89INS1_16FlashAttnBwdSm80INS1_25CollectiveMainloopBwdSm80ILi2ELi2EN4cute5tupleIJNS5_1CILi64EEENS7_ILi128EEENS7_ILi96EEEEEENS_6half_tEfNS_4arch4Sm80ELb1ELb0ELb1ELb1ELb1ELb0ELb0ELb0ELi2ELi2ELi4ELi2ELb0EEENS1_21CollectiveEpilogueBwdISB_SC_SE_Li256ELb1ELb0ELi2EEENS1_25SingleTileBwdLPTSchedulerILb1ELi128ELb1EEEEEEEEEvNT_6ParamsE --------------------------
	.section	.nv.constant0._ZN7cutlass13device_kernelIN5flash19enable_sm80_to_sm89INS1_16FlashAttnBwdSm80INS1_25CollectiveMainloopBwdSm80ILi2ELi2EN4cute5tupleIJNS5_1CILi64EEENS7_ILi128EEENS7_ILi96EEEEEENS_6half_tEfNS_4arch4Sm80ELb1ELb0ELb1ELb1ELb1ELb0ELb0ELb0ELi2ELi2ELi4ELi2ELb0EEENS1_21CollectiveEpilogueBwdISB_SC_SE_Li256ELb1ELb0ELi2EEENS1_25SingleTileBwdLPTSchedulerILb1ELi128ELb1EEEEEEEEEvNT_6ParamsE,"a",@progbits
	.sectionflags	@""
	.align	4
.nv.constant0._ZN7cutlass13device_kernelIN5flash19enable_sm80_to_sm89INS1_16FlashAttnBwdSm80INS1_25CollectiveMainloopBwdSm80ILi2ELi2EN4cute5tupleIJNS5_1CILi64EEENS7_ILi128EEENS7_ILi96EEEEEENS_6half_tEfNS_4arch4Sm80ELb1ELb0ELb1ELb1ELb1ELb0ELb0ELb0ELi2ELi2ELi4ELi2ELb0EEENS1_21CollectiveEpilogueBwdISB_SC_SE_Li256ELb1ELb0ELi2EEENS1_25SingleTileBwdLPTSchedulerILb1ELi128ELb1EEEEEEEEEvNT_6ParamsE:
	.zero		1176


//--------------------- .nv.constant0._ZN7cutlass13device_kernelIN5flash19enable_sm80_to_sm89INS1_16FlashAttnBwdSm80INS1_25CollectiveMainloopBwdSm80ILi2ELi2EN4cute5tupleIJNS5_1CILi64EEENS7_ILi128EEENS7_ILi96EEEEEENS_6half_tEfNS_4arch4Sm80ELb1ELb0ELb1ELb1ELb0ELb0ELb0ELb0ELi2ELi2ELi4ELi2ELb0EEENS1_24CollectiveEpilogueBwdGQAISB_fSE_Li256ELb1ELb0EEENS1_25SingleTileBwdLPTSchedulerILb1ELi128ELb0EEEEEEEEEvNT_6ParamsE --------------------------
	.section	.nv.constant0._ZN7cutlass13device_kernelIN5flash19enable_sm80_to_sm89INS1_16FlashAttnBwdSm80INS1_25CollectiveMainloopBwdSm80ILi2ELi2EN4cute5tupleIJNS5_1CILi64EEENS7_ILi128EEENS7_ILi96EEEEEENS_6half_tEfNS_4arch4Sm80ELb1ELb0ELb1ELb1ELb0ELb0ELb0ELb0ELi2ELi2ELi4ELi2ELb0EEENS1_24CollectiveEpilogueBwdGQAISB_fSE_Li256ELb1ELb0EEENS1_25SingleTileBwdLPTSchedulerILb1ELi128ELb0EEEEEEEEEvNT_6ParamsE,"a",@progbits
	.sectionflags	@""
	.align	4
.nv.constant0._ZN7cutlass13device_kernelIN5flash19enable_sm80_to_sm89INS1_16FlashAttnBwdSm80INS1_25CollectiveMainloopBwdSm80ILi2ELi2EN4cute5tupleIJNS5_1CILi64EEENS7_ILi128EEENS7_ILi96EEEEEENS_6half_tEfNS_4arch4Sm80ELb1ELb0ELb1ELb1ELb0ELb0ELb0ELb0ELi2ELi2ELi4ELi2ELb0EEENS1_24CollectiveEpilogueBwdGQAISB_fSE_Li256ELb1ELb0EEENS1_25SingleTileBwdLPTSchedulerILb1ELi128ELb0EEEEEEEEEvNT_6ParamsE:
	.zero		1184


//--------------------- .nv.constant0._ZN7cutlass13device_kernelIN5flash32FlashAttnBwdPostprocessConvertdQIN4cute5tupleIJNS3_1CILi128EEENS5_ILi96EEEEEENS_6half_tEfNS_4arch4Sm80ELi256ENS3_8TiledMMAINS3_8MMA_AtomIJNS3_28SM80_16x8x16_F32F16F16F32_TNEEEENS3_6LayoutINS4_IJNS5_ILi4EEENS5_ILi2EEENS5_ILi1EEEEEENS4_IJSJ_SH_NS5_ILi0EEEEEEEENS4_IJNS5_ILi64EEENS5_ILi32EEENS5_ILi16EEEEEEEELb0EEEEEvNT_6ParamsE --------------------------
	.section	.nv.constant0._ZN7cutlass13device_kernelIN5flash32FlashAttnBwdPostprocessConvertdQIN4cute5tupleIJNS3_1CILi128EEENS5_ILi96EEEEEENS_6half_tEfNS_4arch4Sm80ELi256ENS3_8TiledMMAINS3_8MMA_AtomIJNS3_28SM80_16x8x16_F32F16F16F32_TNEEEENS3_6LayoutINS4_IJNS5_ILi4EEENS5_ILi2EEENS5_ILi1EEEEEENS4_IJSJ_SH_NS5_ILi0EEEEEEEENS4_IJNS5_ILi64EEENS5_ILi32EEENS5_ILi16EEEEEEEELb0EEEEEvNT_6ParamsE,"a",@progbits
	.sectionflags	@""
	.align	4
.nv.constant0._ZN7cutlass13device_kernelIN5flash32FlashAttnBwdPostprocessConvertdQIN4cute5tupleIJNS3_1CILi128EEENS5_ILi96EEEEEENS_6half_tEfNS_4arch4Sm80ELi256ENS3_8TiledMMAINS3_8MMA_AtomIJNS3_28SM80_16x8x16_F32F16F16F32_TNEEEENS3_6LayoutINS4_IJNS5_ILi4EEENS5_ILi2EEENS5_ILi1EEEEEENS4_IJSJ_SH_NS5_ILi0EEEEEEEENS4_IJNS5_ILi64EEENS5_ILi32EEENS5_ILi16EEEEEEEELb0EEEEEvNT_6ParamsE:
	.zero		640


//--------------------- .nv.constant0._ZN7cutlass13device_kernelIN5flash32FlashAttnBwdPostprocessConvertdQIN4cute5tupleIJNS3_1CILi64EEENS5_ILi96EEEEEENS_6half_tEfNS_4arch4Sm80ELi256ENS3_8TiledMMAINS3_8MMA_AtomIJNS3_28SM80_16x8x16_F32F16F16F32_TNEEEENS3_6LayoutINS4_IJNS5_ILi2EEENS5_ILi4EEENS5_ILi1EEEEEENS4_IJSJ_SH_NS5_ILi0EEEEEEEENS4_IJNS5_ILi32EEESO_NS5_ILi16EEEEEEEELb0EEEEEvNT_6ParamsE --------------------------
	.section	.nv.constant0._ZN7cutlass13device_kernelIN5flash32FlashAttnBwdPostprocessConvertdQIN4cute5tupleIJNS3_1CILi64EEENS5_ILi96EEEEEENS_6half_tEfNS_4arch4Sm80ELi256ENS3_8TiledMMAINS3_8MMA_AtomIJNS3_28SM80_16x8x16_F32F16F16F32_TNEEEENS3_6LayoutINS4_IJNS5_ILi2EEENS5_ILi4EEENS5_ILi1EEEEEENS4_IJSJ_SH_NS5_ILi0EEEEEEEENS4_IJNS5_ILi32EEESO_NS5_ILi16EEEEEEEELb0EEEEEvNT_6ParamsE,"a",@progbits
	.sectionflags	@""
	.align	4
.nv.constant0._ZN7cutlass13device_kernelIN5flash32FlashAttnBwdPostprocessConvertdQIN4cute5tupleIJNS3_1CILi64EEENS5_ILi96EEEEEENS_6half_tEfNS_4arch4Sm80ELi256ENS3_8TiledMMAINS3_8MMA_AtomIJNS3_28SM80_16x8x16_F32F16F16F32_TNEEEENS3_6LayoutINS4_IJNS5_ILi2EEENS5_ILi4EEENS5_ILi1EEEEEENS4_IJSJ_SH_NS5_ILi0EEEEEEEENS4_IJNS5_ILi32EEESO_NS5_ILi16EEEEEEEELb0EEEEEvNT_6ParamsE:
	.zero		640


//--------------------- .nv.constant0._ZN7cutlass13device_kernelIN5flash19enable_sm80_to_sm89INS1_16FlashAttnBwdSm80INS1_25CollectiveMainloopBwdSm80ILi2ELi2EN4cute5tupleIJNS5_1CILi64EEENS7_ILi128EEENS7_ILi96EEEEEENS_6half_tEfNS_4arch4Sm80ELb1ELb0ELb1ELb1ELb1ELb0ELb0ELb0ELi2ELi2ELi4ELi2ELb0EEENS1_24CollectiveEpilogueBwdGQAISB_fSE_Li256ELb1ELb1EEENS1_25SingleTileBwdLPTSchedulerILb1ELi128ELb1EEEEEEEEEvNT_6ParamsE --------------------------
	.section	.nv.constant0._ZN7cutlass13device_kernelIN5flash19enable_sm80_to_sm89INS1_16FlashAttnBwdSm80INS1_25CollectiveMainloopBwdSm80ILi2ELi2EN4cute5tupleIJNS5_1CILi64EEENS7_ILi128EEENS7_ILi96EEEEEENS_6half_tEfNS_4arch4Sm80ELb1ELb0ELb1ELb1ELb1ELb0ELb0ELb0ELi2ELi2ELi4ELi2ELb0EEENS1_24CollectiveEpilogueBwdGQAISB_fSE_Li256ELb1ELb1EEENS1_25SingleTileBwdLPTSchedulerILb1ELi128ELb1EEEEEEEEEvNT_6ParamsE,"a",@progbits
	.sectionflags	@""
	.align	4
.nv.constant0._ZN7cutlass13device_kernelIN5flash19enable_sm80_to_sm89INS1_16FlashAttnBwdSm80INS1_25CollectiveMainloopBwdSm80ILi2ELi2EN4cute5tupleIJNS5_1CILi64EEENS7_ILi128EEENS7_ILi96EEEEEENS_6half_tEfNS_4arch4Sm80ELb1ELb0ELb1ELb1ELb1ELb0ELb0ELb0ELi2ELi2ELi4ELi2ELb0EEENS1_24CollectiveEpilogueBwdGQAISB_fSE_Li256ELb1ELb1EEENS1_25SingleTileBwdLPTSchedulerILb1ELi128ELb1EEEEEEEEEvNT_6ParamsE:
	.zero		1184


//--------------------- .nv.constant0._ZN7cutlass13device_kernelIN5flash22FlashAttnBwdPreprocessIN4cute5tupleIJNS3_1CILi64EEENS5_ILi96EEEEEENS_6half_tEfNS_4arch4Sm80ELb1ELb1EEEEEvNT_6ParamsE --------------------------
	.section	.nv.constant0._ZN7cutlass13device_kernelIN5flash22FlashAttnBwdPreprocessIN4cute5tupleIJNS3_1CILi64EEENS5_ILi96EEEEEENS_6half_tEfNS_4arch4Sm80ELb1ELb1EEEEEvNT_6ParamsE,"a",@progbits
	.sectionflags	@""
	.align	4
.nv.constant0._ZN7cutlass13device_kernelIN5flash22FlashAttnBwdPreprocessIN4cute5tupleIJNS3_1CILi64EEENS5_ILi96EEEEEENS_6half_tEfNS_4arch4Sm80ELb1ELb1EEEEEvNT_6ParamsE:
	.zero		768


//--------------------- SYMBOLS --------------------------

	.type		.nv.reservedSmem.offset0,@object
	.size		.nv.reservedSmem.offset0,0x4
